	.target	sm_100a

	.elftype	@"ET_EXEC"


//--------------------- .note.nv.tkinfo           --------------------------
	.section	.note.nv.tkinfo,"",@"SHT_NOTE"
	.sectionflags	@"SHF_NOTE_NV_TKINFO"
	.tkinfo
        /*0018*/ 	.word	0x00000002
        /*0030*/ 	.string	""
        /*0030*/ 	.string	"ptxas"
        /*0030*/ 	.string	"Cuda compilation tools, release 13.0, V13.0.88"
        /*0030*/ 	.string	"Build cuda_13.0.r13.0/compiler.36424714_0"
        /*0030*/ 	.string	"-arch sm_100a -m 64 "



//--------------------- .note.nv.cuinfo           --------------------------
	.section	.note.nv.cuinfo,"",@"SHT_NOTE"
	.sectionflags	@"SHF_NOTE_NV_CUINFO"
        /*0018*/ 	.short	0x0002
        /*001a*/ 	.short	0x0064
        /*001c*/ 	.short	0x0082
	.zero		2


//--------------------- .nv.info                  --------------------------
	.section	.nv.info,"",@"SHT_CUDA_INFO"
	.align	4


	//----- nvinfo : EIATTR_REGCOUNT
	.align		4
        /*0000*/ 	.byte	0x04, 0x2f
        /*0002*/ 	.short	(.L_19 - .L_18)
	.align		4
.L_18:
        /*0004*/ 	.word	index@(_ZN7cutlass13device_kernelINS_4conv6kernel13ConvUniversalINS1_16ConvProblemShapeILNS1_8OperatorE2ELi2EEENS1_10collective14CollectiveConvINS1_47MainloopSm100TmaUmmaWarpSpecializedImplicitGemmILS5_2ELi8ELi2ELi1ELi2EN4cute5tupleIJNSA_1CILi2EEENSC_ILi1EEESE_EEEEENSB_IJNSC_ILi256EEENSB_IJNSC_ILi128EEEEEENSB_IJNSC_ILi64EEEEEEEEENS_10bfloat16_tESN_NSA_8TiledMMAINSA_8MMA_AtomIJNSA_26SM100_MMA_F16BF16_2x1SM_SSISN_SN_fLi256ELi128ELNSA_4UMMA5MajorE1ELSS_1ELNSR_7ScaleInE0ELST_0EEEEEENSA_6LayoutINSB_IJSE_SE_SE_EEENSB_IJNSC_ILi0EEESY_SY_EEEEENSB_IJNSA_10UnderscoreES11_S11_EEEEENS7_6detail27Sm100ImplicitGemmTileTraitsINSA_18SM100_TMA_2SM_LOADENSA_14ComposedLayoutINSA_7SwizzleILi3ELi4ELi3EEENSA_18smem_ptr_flag_bitsILi16EEENSW_INSB_IJSK_NSC_ILi8EEEEEENSB_IJSE_SK_EEEEEEEvEENS15_INSA_25SM100_TMA_2SM_LOAD_IM2COLES1G_vEEEENS_8epilogue10collective18CollectiveEpilogueINS1L_23Sm100TmaWarpSpecializedILi4ELi2ELi32ELb1ELb0EEEJNSB_IJSI_SJ_SL_EEENSB_IJNSW_ISI_SE_EENSW_INSC_ILi32EEESE_EEEEESN_NSB_IJlNSB_IJSE_llEEESY_EEESN_S1W_NS1L_6fusion15FusionCallbacksIS1P_NS1X_17LinearCombinationISN_fSN_fLNS_15FloatRoundStyleE2EEES1Q_S1U_JEEENSA_5SM1004TMEM4LOAD26SM100_TMEM_LOAD_32dp32b32xENSA_13SM90_TMA_LOADENS17_INS18_ILi2ELi4ELi3EEES1B_NSW_INSB_IJS1C_S1S_EEENSB_IJS1S_SE_EEEEEEENSA_39AutoVectorizingCopyWithAssumedAlignmentILi128EEENSA_14SM90_TMA_STOREES2C_S2E_S2E_EEEvvEEEEvNT_6ParamsE)
        /*0008*/ 	.word	0x0000007a


	//----- nvinfo : EIATTR_FRAME_SIZE
	.align		4
.L_19:
        /*000c*/ 	.byte	0x04, 0x11
        /*000e*/ 	.short	(.L_21 - .L_20)
	.align		4
.L_20:
        /*0010*/ 	.word	index@($__internal_2_$__cuda_sm10x_tcgen05_guardrail_trap_unallocated_columns_being_dealloced)
        /*0014*/ 	.word	0x00000008


	//----- nvinfo : EIATTR_FRAME_SIZE
	.align		4
.L_21:
        /*0018*/ 	.byte	0x04, 0x11
        /*001a*/ 	.short	(.L_23 - .L_22)
	.align		4
.L_22:
        /*001c*/ 	.word	index@($__internal_1_$__cuda_sm10x_tcgen05_guardrail_trap_phase_invalid_during_alloc)
        /*0020*/ 	.word	0x00000008


	//----- nvinfo : EIATTR_FRAME_SIZE
	.align		4
.L_23:
        /*0024*/ 	.byte	0x04, 0x11
        /*0026*/ 	.short	(.L_25 - .L_24)
	.align		4
.L_24:
        /*0028*/ 	.word	index@($__internal_0_$__cuda_sm10x_tcgen05_guardrail_trap_col_being_dealloced_not_returned_by_alloc)
        /*002c*/ 	.word	0x00000008


	//----- nvinfo : EIATTR_FRAME_SIZE
	.align		4
.L_25:
        /*0030*/ 	.byte	0x04, 0x11
        /*0032*/ 	.short	(.L_27 - .L_26)
	.align		4
.L_26:
        /*0034*/ 	.word	index@(_ZN7cutlass13device_kernelINS_4conv6kernel13ConvUniversalINS1_16ConvProblemShapeILNS1_8OperatorE2ELi2EEENS1_10collective14CollectiveConvINS1_47MainloopSm100TmaUmmaWarpSpecializedImplicitGemmILS5_2ELi8ELi2ELi1ELi2EN4cute5tupleIJNSA_1CILi2EEENSC_ILi1EEESE_EEEEENSB_IJNSC_ILi256EEENSB_IJNSC_ILi128EEEEEENSB_IJNSC_ILi64EEEEEEEEENS_10bfloat16_tESN_NSA_8TiledMMAINSA_8MMA_AtomIJNSA_26SM100_MMA_F16BF16_2x1SM_SSISN_SN_fLi256ELi128ELNSA_4UMMA5MajorE1ELSS_1ELNSR_7ScaleInE0ELST_0EEEEEENSA_6LayoutINSB_IJSE_SE_SE_EEENSB_IJNSC_ILi0EEESY_SY_EEEEENSB_IJNSA_10UnderscoreES11_S11_EEEEENS7_6detail27Sm100ImplicitGemmTileTraitsINSA_18SM100_TMA_2SM_LOADENSA_14ComposedLayoutINSA_7SwizzleILi3ELi4ELi3EEENSA_18smem_ptr_flag_bitsILi16EEENSW_INSB_IJSK_NSC_ILi8EEEEEENSB_IJSE_SK_EEEEEEEvEENS15_INSA_25SM100_TMA_2SM_LOAD_IM2COLES1G_vEEEENS_8epilogue10collective18CollectiveEpilogueINS1L_23Sm100TmaWarpSpecializedILi4ELi2ELi32ELb1ELb0EEEJNSB_IJSI_SJ_SL_EEENSB_IJNSW_ISI_SE_EENSW_INSC_ILi32EEESE_EEEEESN_NSB_IJlNSB_IJSE_llEEESY_EEESN_S1W_NS1L_6fusion15FusionCallbacksIS1P_NS1X_17LinearCombinationISN_fSN_fLNS_15FloatRoundStyleE2EEES1Q_S1U_JEEENSA_5SM1004TMEM4LOAD26SM100_TMEM_LOAD_32dp32b32xENSA_13SM90_TMA_LOADENS17_INS18_ILi2ELi4ELi3EEES1B_NSW_INSB_IJS1C_S1S_EEENSB_IJS1S_SE_EEEEEEENSA_39AutoVectorizingCopyWithAssumedAlignmentILi128EEENSA_14SM90_TMA_STOREES2C_S2E_S2E_EEEvvEEEEvNT_6ParamsE)
        /*0038*/ 	.word	0x00000008


	//----- nvinfo : EIATTR_MIN_STACK_SIZE
	.align		4
.L_27:
        /*003c*/ 	.byte	0x04, 0x12
        /*003e*/ 	.short	(.L_29 - .L_28)
	.align		4
.L_28:
        /*0040*/ 	.word	index@(_ZN7cutlass13device_kernelINS_4conv6kernel13ConvUniversalINS1_16ConvProblemShapeILNS1_8OperatorE2ELi2EEENS1_10collective14CollectiveConvINS1_47MainloopSm100TmaUmmaWarpSpecializedImplicitGemmILS5_2ELi8ELi2ELi1ELi2EN4cute5tupleIJNSA_1CILi2EEENSC_ILi1EEESE_EEEEENSB_IJNSC_ILi256EEENSB_IJNSC_ILi128EEEEEENSB_IJNSC_ILi64EEEEEEEEENS_10bfloat16_tESN_NSA_8TiledMMAINSA_8MMA_AtomIJNSA_26SM100_MMA_F16BF16_2x1SM_SSISN_SN_fLi256ELi128ELNSA_4UMMA5MajorE1ELSS_1ELNSR_7ScaleInE0ELST_0EEEEEENSA_6LayoutINSB_IJSE_SE_SE_EEENSB_IJNSC_ILi0EEESY_SY_EEEEENSB_IJNSA_10UnderscoreES11_S11_EEEEENS7_6detail27Sm100ImplicitGemmTileTraitsINSA_18SM100_TMA_2SM_LOADENSA_14ComposedLayoutINSA_7SwizzleILi3ELi4ELi3EEENSA_18smem_ptr_flag_bitsILi16EEENSW_INSB_IJSK_NSC_ILi8EEEEEENSB_IJSE_SK_EEEEEEEvEENS15_INSA_25SM100_TMA_2SM_LOAD_IM2COLES1G_vEEEENS_8epilogue10collective18CollectiveEpilogueINS1L_23Sm100TmaWarpSpecializedILi4ELi2ELi32ELb1ELb0EEEJNSB_IJSI_SJ_SL_EEENSB_IJNSW_ISI_SE_EENSW_INSC_ILi32EEESE_EEEEESN_NSB_IJlNSB_IJSE_llEEESY_EEESN_S1W_NS1L_6fusion15FusionCallbacksIS1P_NS1X_17LinearCombinationISN_fSN_fLNS_15FloatRoundStyleE2EEES1Q_S1U_JEEENSA_5SM1004TMEM4LOAD26SM100_TMEM_LOAD_32dp32b32xENSA_13SM90_TMA_LOADENS17_INS18_ILi2ELi4ELi3EEES1B_NSW_INSB_IJS1C_S1S_EEENSB_IJS1S_SE_EEEEEEENSA_39AutoVectorizingCopyWithAssumedAlignmentILi128EEENSA_14SM90_TMA_STOREES2C_S2E_S2E_EEEvvEEEEvNT_6ParamsE)
        /*0044*/ 	.word	0x00000008
.L_29:


//--------------------- .nv.compat                --------------------------
	.section	.nv.compat,"",@"SHT_CUDA_COMPAT_INFO"
	.align	4
        /*0000*/ 	.byte	0x02, 0x09, 0x01, 0x00, 0x02, 0x02, 0x02, 0x00, 0x02, 0x05, 0x05, 0x00, 0x03, 0x07, 0x01, 0x01
        /*0010*/ 	.byte	0x02, 0x03, 0x01, 0x00, 0x02, 0x06, 0x01, 0x00, 0x04, 0x0b, 0x08, 0x00, 0x09, 0x00, 0x00, 0x00
        /*0020*/ 	.byte	0x00, 0x00, 0x00, 0x00


//--------------------- .nv.info._ZN7cutlass13device_kernelINS_4conv6kernel13ConvUniversalINS1_16ConvProblemShapeILNS1_8OperatorE2ELi2EEENS1_10collective14CollectiveConvINS1_47MainloopSm100TmaUmmaWarpSpecializedImplicitGemmILS5_2ELi8ELi2ELi1ELi2EN4cute5tupleIJNSA_1CILi2EEENSC_ILi1EEESE_EEEEENSB_IJNSC_ILi256EEENSB_IJNSC_ILi128EEEEEENSB_IJNSC_ILi64EEEEEEEEENS_10bfloat16_tESN_NSA_8TiledMMAINSA_8MMA_AtomIJNSA_26SM100_MMA_F16BF16_2x1SM_SSISN_SN_fLi256ELi128ELNSA_4UMMA5MajorE1ELSS_1ELNSR_7ScaleInE0ELST_0EEEEEENSA_6LayoutINSB_IJSE_SE_SE_EEENSB_IJNSC_ILi0EEESY_SY_EEEEENSB_IJNSA_10UnderscoreES11_S11_EEEEENS7_6detail27Sm100ImplicitGemmTileTraitsINSA_18SM100_TMA_2SM_LOADENSA_14ComposedLayoutINSA_7SwizzleILi3ELi4ELi3EEENSA_18smem_ptr_flag_bitsILi16EEENSW_INSB_IJSK_NSC_ILi8EEEEEENSB_IJSE_SK_EEEEEEEvEENS15_INSA_25SM100_TMA_2SM_LOAD_IM2COLES1G_vEEEENS_8epilogue10collective18CollectiveEpilogueINS1L_23Sm100TmaWarpSpecializedILi4ELi2ELi32ELb1ELb0EEEJNSB_IJSI_SJ_SL_EEENSB_IJNSW_ISI_SE_EENSW_INSC_ILi32EEESE_EEEEESN_NSB_IJlNSB_IJSE_llEEESY_EEESN_S1W_NS1L_6fusion15FusionCallbacksIS1P_NS1X_17LinearCombinationISN_fSN_fLNS_15FloatRoundStyleE2EEES1Q_S1U_JEEENSA_5SM1004TMEM4LOAD26SM100_TMEM_LOAD_32dp32b32xENSA_13SM90_TMA_LOADENS17_INS18_ILi2ELi4ELi3EEES1B_NSW_INSB_IJS1C_S1S_EEENSB_IJS1S_SE_EEEEEEENSA_39AutoVectorizingCopyWithAssumedAlignmentILi128EEENSA_14SM90_TMA_STOREES2C_S2E_S2E_EEEvvEEEEvNT_6ParamsE --------------------------
	.section	.nv.info._ZN7cutlass13device_kernelINS_4conv6kernel13ConvUniversalINS1_16ConvProblemShapeILNS1_8OperatorE2ELi2EEENS1_10collective14CollectiveConvINS1_47MainloopSm100TmaUmmaWarpSpecializedImplicitGemmILS5_2ELi8ELi2ELi1ELi2EN4cute5tupleIJNSA_1CILi2EEENSC_ILi1EEESE_EEEEENSB_IJNSC_ILi256EEENSB_IJNSC_ILi128EEEEEENSB_IJNSC_ILi64EEEEEEEEENS_10bfloat16_tESN_NSA_8TiledMMAINSA_8MMA_AtomIJNSA_26SM100_MMA_F16BF16_2x1SM_SSISN_SN_fLi256ELi128ELNSA_4UMMA5MajorE1ELSS_1ELNSR_7ScaleInE0ELST_0EEEEEENSA_6LayoutINSB_IJSE_SE_SE_EEENSB_IJNSC_ILi0EEESY_SY_EEEEENSB_IJNSA_10UnderscoreES11_S11_EEEEENS7_6detail27Sm100ImplicitGemmTileTraitsINSA_18SM100_TMA_2SM_LOADENSA_14ComposedLayoutINSA_7SwizzleILi3ELi4ELi3EEENSA_18smem_ptr_flag_bitsILi16EEENSW_INSB_IJSK_NSC_ILi8EEEEEENSB_IJSE_SK_EEEEEEEvEENS15_INSA_25SM100_TMA_2SM_LOAD_IM2COLES1G_vEEEENS_8epilogue10collective18CollectiveEpilogueINS1L_23Sm100TmaWarpSpecializedILi4ELi2ELi32ELb1ELb0EEEJNSB_IJSI_SJ_SL_EEENSB_IJNSW_ISI_SE_EENSW_INSC_ILi32EEESE_EEEEESN_NSB_IJlNSB_IJSE_llEEESY_EEESN_S1W_NS1L_6fusion15FusionCallbacksIS1P_NS1X_17LinearCombinationISN_fSN_fLNS_15FloatRoundStyleE2EEES1Q_S1U_JEEENSA_5SM1004TMEM4LOAD26SM100_TMEM_LOAD_32dp32b32xENSA_13SM90_TMA_LOADENS17_INS18_ILi2ELi4ELi3EEES1B_NSW_INSB_IJS1C_S1S_EEENSB_IJS1S_SE_EEEEEEENSA_39AutoVectorizingCopyWithAssumedAlignmentILi128EEENSA_14SM90_TMA_STOREES2C_S2E_S2E_EEEvvEEEEvNT_6ParamsE,"",@"SHT_CUDA_INFO"
	.sectionflags	@""
	.align	4


	//----- nvinfo : EIATTR_CUDA_API_VERSION
	.align		4
        /*0000*/ 	.byte	0x04, 0x37
        /*0002*/ 	.short	(.L_31 - .L_30)
.L_30:
        /*0004*/ 	.word	0x00000082


	//----- nvinfo : EIATTR_KPARAM_INFO
	.align		4
.L_31:
        /*0008*/ 	.byte	0x04, 0x17
        /*000a*/ 	.short	(.L_33 - .L_32)
.L_32:
        /*000c*/ 	.word	0x00000000
        /*0010*/ 	.short	0x0000
        /*0012*/ 	.short	0x0000
        /*0014*/ 	.byte	0x00, 0xf0, 0x01, 0x20


	//----- nvinfo : EIATTR_AT_ENTRY_FRAGMENTS
	.align		4
.L_33:
        /*0018*/ 	.byte	0x04, 0x4f
        /*001a*/ 	.short	(.L_35 - .L_34)


	//   ....[0]....
.L_34:
        /*001c*/ 	.word	0x00000007


	//----- nvinfo : EIATTR_RESERVED_SMEM_USED
	.align		4
.L_35:
        /*0020*/ 	.byte	0x01, 0x41
	.zero		2


	//----- nvinfo : EIATTR_SPARSE_MMA_MASK
	.align		4
        /*0024*/ 	.byte	0x03, 0x50
        /*0026*/ 	.short	0x0000


	//----- nvinfo : EIATTR_TCGEN05_2CTA_USED
	.align		4
        /*0028*/ 	.byte	0x01, 0x52
	.zero		2


	//----- nvinfo : EIATTR_MAXREG_COUNT
	.align		4
        /*002c*/ 	.byte	0x03, 0x1b
        /*002e*/ 	.short	0x00ff


	//----- nvinfo : EIATTR_NUM_BARRIERS
	.align		4
        /*0030*/ 	.byte	0x02, 0x4c
        /*0032*/ 	.byte	0x07
	.zero		1


	//----- nvinfo : EIATTR_EXTERNS
	.align		4
        /*0034*/ 	.byte	0x04, 0x0f
        /*0036*/ 	.short	(.L_37 - .L_36)


	//   ....[0]....
	.align		4
.L_36:
        /*0038*/ 	.word	index@(__assertfail)


	//----- nvinfo : EIATTR_MERCURY_ISA_VERSION
	.align		4
.L_37:
        /*003c*/ 	.byte	0x03, 0x5f
        /*003e*/ 	.short	0x0101


	//----- nvinfo : EIATTR_INT_WARP_WIDE_INSTR_OFFSETS
	.align		4
        /*0040*/ 	.byte	0x04, 0x31
        /*0042*/ 	.short	(.L_39 - .L_38)


	//   ....[0]....
.L_38:
        /*0044*/ 	.word	0x00000cd0


	//   ....[1]....
        /*0048*/ 	.word	0x00000d80


	//   ....[2]....
        /*004c*/ 	.word	0x000047c0


	//   ....[3]....
        /*0050*/ 	.word	0x000047e0


	//   ....[4]....
        /*0054*/ 	.word	0x00004810


	//   ....[5]....
        /*0058*/ 	.word	0x00005830


	//   ....[6]....
        /*005c*/ 	.word	0x00005890


	//   ....[7]....
        /*0060*/ 	.word	0x00005970


	//   ....[8]....
        /*0064*/ 	.word	0x000059f0


	//   ....[9]....
        /*0068*/ 	.word	0x00005af0


	//   ....[10]....
        /*006c*/ 	.word	0x00005b80


	//   ....[11]....
        /*0070*/ 	.word	0x00005c90


	//   ....[12]....
        /*0074*/ 	.word	0x00005d40


	//----- nvinfo : EIATTR_COOP_GROUP_MASK_REGIDS
	.align		4
.L_39:
        /*0078*/ 	.byte	0x04, 0x29
        /*007a*/ 	.short	(.L_41 - .L_40)


	//   ....[0]....
.L_40:
        /*007c*/ 	.word	0xffffffff


	//   ....[1]....
        /*0080*/ 	.word	0xffffffff


	//   ....[2]....
        /*0084*/ 	.word	0xffffffff


	//   ....[3]....
        /*0088*/ 	.word	0xffffffff


	//   ....[4]....
        /*008c*/ 	.word	0xffffffff


	//   ....[5]....
        /*0090*/ 	.word	0xffffffff


	//   ....[6]....
        /*0094*/ 	.word	0xffffffff


	//   ....[7]....
        /*0098*/ 	.word	0xffffffff


	//   ....[8]....
        /*009c*/ 	.word	0xffffffff


	//   ....[9]....
        /*00a0*/ 	.word	0xffffffff


	//   ....[10]....
        /*00a4*/ 	.word	0xffffffff


	//   ....[11]....
        /*00a8*/ 	.word	0xffffffff


	//   ....[12]....
        /*00ac*/ 	.word	0xffffffff


	//----- nvinfo : EIATTR_COOP_GROUP_INSTR_OFFSETS
	.align		4
.L_41:
        /*00b0*/ 	.byte	0x04, 0x28
        /*00b2*/ 	.short	(.L_43 - .L_42)


	//   ....[0]....
.L_42:
        /*00b4*/ 	.word	0x000000d0


	//   ....[1]....
        /*00b8*/ 	.word	0x00000540


	//   ....[2]....
        /*00bc*/ 	.word	0x00000760


	//   ....[3]....
        /*00c0*/ 	.word	0x00000900


	//   ....[4]....
        /*00c4*/ 	.word	0x00000a00


	//   ....[5]....
        /*00c8*/ 	.word	0x00000b50


	//   ....[6]....
        /*00cc*/ 	.word	0x00000df0


	//   ....[7]....
        /*00d0*/ 	.word	0x000027e0


	//   ....[8]....
        /*00d4*/ 	.word	0x000036a0


	//   ....[9]....
        /*00d8*/ 	.word	0x00003b70


	//   ....[10]....
        /*00dc*/ 	.word	0x00003ba0


	//   ....[11]....
        /*00e0*/ 	.word	0x000046e0


	//   ....[12]....
        /*00e4*/ 	.word	0x000048e0


	//----- nvinfo : EIATTR_VRC_CTA_INIT_COUNT
	.align		4
.L_43:
        /*00e8*/ 	.byte	0x02, 0x4a
        /*00ea*/ 	.byte	0x80
	.zero		1


	//----- nvinfo : EIATTR_SYSCALL_OFFSETS
	.align		4
        /*00ec*/ 	.byte	0x04, 0x46
        /*00ee*/ 	.short	(.L_45 - .L_44)


	//   ....[0]....
.L_44:
        /*00f0*/ 	.word	0x00006de0


	//   ....[1]....
        /*00f4*/ 	.word	0x00006ed0


	//   ....[2]....
        /*00f8*/ 	.word	0x000076a0


	//   ....[3]....
        /*00fc*/ 	.word	0x00008320


	//   ....[4]....
        /*0100*/ 	.word	0x00008f60


	//   ....[5]....
        /*0104*/ 	.word	0x00009b90


	//----- nvinfo : EIATTR_MBARRIER_INSTR_OFFSETS
	.align		4
.L_45:
        /*0108*/ 	.byte	0x04, 0x39
        /*010a*/ 	.short	(.L_47 - .L_46)


	//   ....[0]....
.L_46:
        /*010c*/ 	.word	0x00000650
        /*0110*/ 	.word	0x000000ff
        /*0114*/ 	.word	0x00000000
        /*0118*/ 	.short	0x0100
        /*011a*/ 	.byte	0x04
	.zero		1


	//   ....[1]....
        /*011c*/ 	.word	0x00000660
        /*0120*/ 	.word	0x000000ff
        /*0124*/ 	.word	0x00000040
        /*0128*/ 	.short	0x0100
        /*012a*/ 	.byte	0x04
	.zero		1


	//   ....[2]....
        /*012c*/ 	.word	0x00000670
        /*0130*/ 	.word	0x000000ff
        /*0134*/ 	.word	0x00000008
        /*0138*/ 	.short	0x0100
        /*013a*/ 	.byte	0x04
	.zero		1


	//   ....[3]....
        /*013c*/ 	.word	0x00000680
        /*0140*/ 	.word	0x000000ff
        /*0144*/ 	.word	0x00000048
        /*0148*/ 	.short	0x0100
        /*014a*/ 	.byte	0x04
	.zero		1


	//   ....[4]....
        /*014c*/ 	.word	0x00000690
        /*0150*/ 	.word	0x000000ff
        /*0154*/ 	.word	0x00000010
        /*0158*/ 	.short	0x0100
        /*015a*/ 	.byte	0x04
	.zero		1


	//   ....[5]....
        /*015c*/ 	.word	0x000006a0
        /*0160*/ 	.word	0x000000ff
        /*0164*/ 	.word	0x00000050
        /*0168*/ 	.short	0x0100
        /*016a*/ 	.byte	0x04
	.zero		1


	//   ....[6]....
        /*016c*/ 	.word	0x000006b0
        /*0170*/ 	.word	0x000000ff
        /*0174*/ 	.word	0x00000018
        /*0178*/ 	.short	0x0100
        /*017a*/ 	.byte	0x04
	.zero		1


	//   ....[7]....
        /*017c*/ 	.word	0x000006c0
        /*0180*/ 	.word	0x000000ff
        /*0184*/ 	.word	0x00000058
        /*0188*/ 	.short	0x0100
        /*018a*/ 	.byte	0x04
	.zero		1


	//   ....[8]....
        /*018c*/ 	.word	0x000006d0
        /*0190*/ 	.word	0x000000ff
        /*0194*/ 	.word	0x00000020
        /*0198*/ 	.short	0x0100
        /*019a*/ 	.byte	0x04
	.zero		1


	//   ....[9]....
        /*019c*/ 	.word	0x000006e0
        /*01a0*/ 	.word	0x000000ff
        /*01a4*/ 	.word	0x00000060
        /*01a8*/ 	.short	0x0100
        /*01aa*/ 	.byte	0x04
	.zero		1


	//   ....[10]....
        /*01ac*/ 	.word	0x000006f0
        /*01b0*/ 	.word	0x000000ff
        /*01b4*/ 	.word	0x00000028
        /*01b8*/ 	.short	0x0100
        /*01ba*/ 	.byte	0x04
	.zero		1


	//   ....[11]....
        /*01bc*/ 	.word	0x00000700
        /*01c0*/ 	.word	0x000000ff
        /*01c4*/ 	.word	0x00000068
        /*01c8*/ 	.short	0x0100
        /*01ca*/ 	.byte	0x04
	.zero		1


	//   ....[12]....
        /*01cc*/ 	.word	0x00000710
        /*01d0*/ 	.word	0x000000ff
        /*01d4*/ 	.word	0x00000030
        /*01d8*/ 	.short	0x0100
        /*01da*/ 	.byte	0x04
	.zero		1


	//   ....[13]....
        /*01dc*/ 	.word	0x00000720
        /*01e0*/ 	.word	0x000000ff
        /*01e4*/ 	.word	0x00000070
        /*01e8*/ 	.short	0x0100
        /*01ea*/ 	.byte	0x04
	.zero		1


	//   ....[14]....
        /*01ec*/ 	.word	0x00000730
        /*01f0*/ 	.word	0x000000ff
        /*01f4*/ 	.word	0x00000038
        /*01f8*/ 	.short	0x0100
        /*01fa*/ 	.byte	0x04
	.zero		1


	//   ....[15]....
        /*01fc*/ 	.word	0x00000740
        /*0200*/ 	.word	0x000000ff
        /*0204*/ 	.word	0x00000078
        /*0208*/ 	.short	0x0100
        /*020a*/ 	.byte	0x04
	.zero		1


	//   ....[16]....
        /*020c*/ 	.word	0x00000870
        /*0210*/ 	.word	0x000000ff
        /*0214*/ 	.word	0x00000080
        /*0218*/ 	.short	0x0100
        /*021a*/ 	.byte	0x04
	.zero		1


	//   ....[17]....
        /*021c*/ 	.word	0x00000880
        /*0220*/ 	.word	0x000000ff
        /*0224*/ 	.word	0x000000a0
        /*0228*/ 	.short	0x0100
        /*022a*/ 	.byte	0x04
	.zero		1


	//   ....[18]....
        /*022c*/ 	.word	0x00000890
        /*0230*/ 	.word	0x000000ff
        /*0234*/ 	.word	0x00000088
        /*0238*/ 	.short	0x0100
        /*023a*/ 	.byte	0x04
	.zero		1


	//   ....[19]....
        /*023c*/ 	.word	0x000008a0
        /*0240*/ 	.word	0x000000ff
        /*0244*/ 	.word	0x000000a8
        /*0248*/ 	.short	0x0100
        /*024a*/ 	.byte	0x04
	.zero		1


	//   ....[20]....
        /*024c*/ 	.word	0x000008b0
        /*0250*/ 	.word	0x000000ff
        /*0254*/ 	.word	0x00000090
        /*0258*/ 	.short	0x0100
        /*025a*/ 	.byte	0x04
	.zero		1


	//   ....[21]....
        /*025c*/ 	.word	0x000008c0
        /*0260*/ 	.word	0x000000ff
        /*0264*/ 	.word	0x000000b0
        /*0268*/ 	.short	0x0100
        /*026a*/ 	.byte	0x04
	.zero		1


	//   ....[22]....
        /*026c*/ 	.word	0x000008d0
        /*0270*/ 	.word	0x000000ff
        /*0274*/ 	.word	0x00000098
        /*0278*/ 	.short	0x0100
        /*027a*/ 	.byte	0x04
	.zero		1


	//   ....[23]....
        /*027c*/ 	.word	0x000008e0
        /*0280*/ 	.word	0x000000ff
        /*0284*/ 	.word	0x000000b8
        /*0288*/ 	.short	0x0100
        /*028a*/ 	.byte	0x04
	.zero		1


	//   ....[24]....
        /*028c*/ 	.word	0x000009d0
        /*0290*/ 	.word	0x000000ff
        /*0294*/ 	.word	0x000000c0
        /*0298*/ 	.short	0x0100
        /*029a*/ 	.byte	0x04
	.zero		1


	//   ....[25]....
        /*029c*/ 	.word	0x000009e0
        /*02a0*/ 	.word	0x000000ff
        /*02a4*/ 	.word	0x000000c8
        /*02a8*/ 	.short	0x0100
        /*02aa*/ 	.byte	0x04
	.zero		1


	//   ....[26]....
        /*02ac*/ 	.word	0x00000b20
        /*02b0*/ 	.word	0x000000ff
        /*02b4*/ 	.word	0x000000d0
        /*02b8*/ 	.short	0x0100
        /*02ba*/ 	.byte	0x06
	.zero		1


	//   ....[27]....
        /*02bc*/ 	.word	0x00000b30
        /*02c0*/ 	.word	0x000000ff
        /*02c4*/ 	.word	0x000000d8
        /*02c8*/ 	.short	0x0100
        /*02ca*/ 	.byte	0x06
	.zero		1


	//   ....[28]....
        /*02cc*/ 	.word	0x00000c70
        /*02d0*/ 	.word	0x000000ff
        /*02d4*/ 	.word	0x000000e0
        /*02d8*/ 	.short	0x0100
        /*02da*/ 	.byte	0x04
	.zero		1


	//   ....[29]....
        /*02dc*/ 	.word	0x00000c80
        /*02e0*/ 	.word	0x000000ff
        /*02e4*/ 	.word	0x000000f0
        /*02e8*/ 	.short	0x0100
        /*02ea*/ 	.byte	0x04
	.zero		1


	//   ....[30]....
        /*02ec*/ 	.word	0x00000c90
        /*02f0*/ 	.word	0x000000ff
        /*02f4*/ 	.word	0x000000e8
        /*02f8*/ 	.short	0x0100
        /*02fa*/ 	.byte	0x04
	.zero		1


	//   ....[31]....
        /*02fc*/ 	.word	0x00000ca0
        /*0300*/ 	.word	0x000000ff
        /*0304*/ 	.word	0x000000f8
        /*0308*/ 	.short	0x0100
        /*030a*/ 	.byte	0x04
	.zero		1


	//   ....[32]....
        /*030c*/ 	.word	0x00000da0
        /*0310*/ 	.word	0x000000ff
        /*0314*/ 	.word	0x00000100
        /*0318*/ 	.short	0x0100
        /*031a*/ 	.byte	0x06
	.zero		1


	//   ....[33]....
        /*031c*/ 	.word	0x00001ba0
        /*0320*/ 	.word	0x000000ff
        /*0324*/ 	.word	0x00000040
        /*0328*/ 	.short	0x010a
        /*032a*/ 	.byte	0x06
	.zero		1


	//   ....[34]....
        /*032c*/ 	.word	0x00001eb0
        /*0330*/ 	.word	0x000000ff
        /*0334*/ 	.word	0x00000040
        /*0338*/ 	.short	0x010a
        /*033a*/ 	.byte	0x0b
	.zero		1


	//   ....[35]....
        /*033c*/ 	.word	0x00002060
        /*0340*/ 	.word	0x000000ff
        /*0344*/ 	.word	0x00000040
        /*0348*/ 	.short	0x010a
        /*034a*/ 	.byte	0x08
	.zero		1


	//   ....[36]....
        /*034c*/ 	.word	0x00002290
        /*0350*/ 	.word	0x000000ff
        /*0354*/ 	.word	0x000000c8
        /*0358*/ 	.short	0x0101
        /*035a*/ 	.byte	0x1b
	.zero		1


	//   ....[37]....
        /*035c*/ 	.word	0x000022c0
        /*0360*/ 	.word	0x000000ff
        /*0364*/ 	.word	0x00000040
        /*0368*/ 	.short	0x010a
        /*036a*/ 	.byte	0x04
	.zero		1


	//   ....[38]....
        /*036c*/ 	.word	0x00002410
        /*0370*/ 	.word	0x000000ff
        /*0374*/ 	.word	0x00000040
        /*0378*/ 	.short	0x010a
        /*037a*/ 	.byte	0x15
	.zero		1


	//   ....[39]....
        /*037c*/ 	.word	0x000025c0
        /*0380*/ 	.word	0x000000ff
        /*0384*/ 	.word	0x00000040
        /*0388*/ 	.short	0x010a
        /*038a*/ 	.byte	0x08
	.zero		1


	//   ....[40]....
        /*038c*/ 	.word	0x000027f0
        /*0390*/ 	.word	0x000000ff
        /*0394*/ 	.word	0x000000d0
        /*0398*/ 	.short	0x010a
        /*039a*/ 	.byte	0x1b
	.zero		1


	//   ....[41]....
        /*039c*/ 	.word	0x000028b0
        /*03a0*/ 	.word	0x000000ff
        /*03a4*/ 	.word	0x00000000
        /*03a8*/ 	.short	0x0101
        /*03aa*/ 	.byte	0x04
	.zero		1


	//   ....[42]....
        /*03ac*/ 	.word	0x00002ea0
        /*03b0*/ 	.word	0x000000ff
        /*03b4*/ 	.word	0x00000000
        /*03b8*/ 	.short	0x010a
        /*03ba*/ 	.byte	0x04
	.zero		1


	//   ....[43]....
        /*03bc*/ 	.word	0x00002f40
        /*03c0*/ 	.word	0x000000ff
        /*03c4*/ 	.word	0x00000000
        /*03c8*/ 	.short	0x010a
        /*03ca*/ 	.byte	0x05
	.zero		1


	//   ....[44]....
        /*03cc*/ 	.word	0x00002fe0
        /*03d0*/ 	.word	0x000000ff
        /*03d4*/ 	.word	0x00000000
        /*03d8*/ 	.short	0x010a
        /*03da*/ 	.byte	0x05
	.zero		1


	//   ....[45]....
        /*03dc*/ 	.word	0x00003080
        /*03e0*/ 	.word	0x000000ff
        /*03e4*/ 	.word	0x00000000
        /*03e8*/ 	.short	0x010a
        /*03ea*/ 	.byte	0x05
	.zero		1


	//   ....[46]....
        /*03ec*/ 	.word	0x00003120
        /*03f0*/ 	.word	0x000000ff
        /*03f4*/ 	.word	0x00000000
        /*03f8*/ 	.short	0x010a
        /*03fa*/ 	.byte	0x05
	.zero		1


	//   ....[47]....
        /*03fc*/ 	.word	0x000031c0
        /*0400*/ 	.word	0x000000ff
        /*0404*/ 	.word	0x00000000
        /*0408*/ 	.short	0x010a
        /*040a*/ 	.byte	0x05
	.zero		1


	//   ....[48]....
        /*040c*/ 	.word	0x00003260
        /*0410*/ 	.word	0x000000ff
        /*0414*/ 	.word	0x00000000
        /*0418*/ 	.short	0x010a
        /*041a*/ 	.byte	0x05
	.zero		1


	//   ....[49]....
        /*041c*/ 	.word	0x00003310
        /*0420*/ 	.word	0x00000000
        /*0424*/ 	.word	0x00000000
        /*0428*/ 	.short	0x010a
        /*042a*/ 	.byte	0xff
	.zero		1


	//   ....[50]....
        /*042c*/ 	.word	0x00003460
        /*0430*/ 	.word	0x000000ff
        /*0434*/ 	.word	0x000000d8
        /*0438*/ 	.short	0x010a
        /*043a*/ 	.byte	0x04
	.zero		1


	//   ....[51]....
        /*043c*/ 	.word	0x00003500
        /*0440*/ 	.word	0x000000ff
        /*0444*/ 	.word	0x000000d0
        /*0448*/ 	.short	0x010a
        /*044a*/ 	.byte	0x04
	.zero		1


	//   ....[52]....
        /*044c*/ 	.word	0x000035a0
        /*0450*/ 	.word	0x000000ff
        /*0454*/ 	.word	0x00000000
        /*0458*/ 	.short	0x0101
        /*045a*/ 	.byte	0x05
	.zero		1


	//   ....[53]....
        /*045c*/ 	.word	0x000035e0
        /*0460*/ 	.word	0x000000ff
        /*0464*/ 	.word	0x000000d8
        /*0468*/ 	.short	0x0106
        /*046a*/ 	.byte	0x04
	.zero		1


	//   ....[54]....
        /*046c*/ 	.word	0x00003620
        /*0470*/ 	.word	0x00000000
        /*0474*/ 	.word	0x000000d8
        /*0478*/ 	.short	0x010a
        /*047a*/ 	.byte	0xff
	.zero		1


	//   ....[55]....
        /*047c*/ 	.word	0x00003870
        /*0480*/ 	.word	0x000000ff
        /*0484*/ 	.word	0x00000008
        /*0488*/ 	.short	0x010a
        /*048a*/ 	.byte	0x05
	.zero		1


	//   ....[56]....
        /*048c*/ 	.word	0x00003890
        /*0490*/ 	.word	0x000000ff
        /*0494*/ 	.word	0x00000008
        /*0498*/ 	.short	0x010a
        /*049a*/ 	.byte	0x05
	.zero		1


	//   ....[57]....
        /*049c*/ 	.word	0x00003a20
        /*04a0*/ 	.word	0x000000ff
        /*04a4*/ 	.word	0x00000008
        /*04a8*/ 	.short	0x010a
        /*04aa*/ 	.byte	0x05
	.zero		1


	//   ....[58]....
        /*04ac*/ 	.word	0x00003a40
        /*04b0*/ 	.word	0x000000ff
        /*04b4*/ 	.word	0x00000008
        /*04b8*/ 	.short	0x010a
        /*04ba*/ 	.byte	0x05
	.zero		1


	//   ....[59]....
        /*04bc*/ 	.word	0x00003b00
        /*04c0*/ 	.word	0x000000ff
        /*04c4*/ 	.word	0x00000000
        /*04c8*/ 	.short	0x0101
        /*04ca*/ 	.byte	0x04
	.zero		1


	//   ....[60]....
        /*04cc*/ 	.word	0x00003e60
        /*04d0*/ 	.word	0x000000ff
        /*04d4*/ 	.word	0x000000d0
        /*04d8*/ 	.short	0x010a
        /*04da*/ 	.byte	0x15
	.zero		1


	//   ....[61]....
        /*04dc*/ 	.word	0x00003f00
        /*04e0*/ 	.word	0x000000ff
        /*04e4*/ 	.word	0x00000000
        /*04e8*/ 	.short	0x0101
        /*04ea*/ 	.byte	0x24
	.zero		1


	//   ....[62]....
        /*04ec*/ 	.word	0x00003f40
        /*04f0*/ 	.word	0x000000ff
        /*04f4*/ 	.word	0x000000f0
        /*04f8*/ 	.short	0x010a
        /*04fa*/ 	.byte	0x1a
	.zero		1


	//   ....[63]....
        /*04fc*/ 	.word	0x00004010
        /*0500*/ 	.word	0x000000ff
        /*0504*/ 	.word	0x00000000
        /*0508*/ 	.short	0x010a
        /*050a*/ 	.byte	0x04
	.zero		1


	//   ....[64]....
        /*050c*/ 	.word	0x00004080
        /*0510*/ 	.word	0x000000ff
        /*0514*/ 	.word	0x00000000
        /*0518*/ 	.short	0x010a
        /*051a*/ 	.byte	0x11
	.zero		1


	//   ....[65]....
        /*051c*/ 	.word	0x000041d0
        /*0520*/ 	.word	0x000000ff
        /*0524*/ 	.word	0x00000000
        /*0528*/ 	.short	0x010a
        /*052a*/ 	.byte	0x05
	.zero		1


	//   ....[66]....
        /*052c*/ 	.word	0x000044d0
        /*0530*/ 	.word	0x000000ff
        /*0534*/ 	.word	0x00000000
        /*0538*/ 	.short	0x010a
        /*053a*/ 	.byte	0x04
	.zero		1


	//   ....[67]....
        /*053c*/ 	.word	0x00004570
        /*0540*/ 	.word	0x00000000
        /*0544*/ 	.word	0x00000000
        /*0548*/ 	.short	0x010a
        /*054a*/ 	.byte	0xff
	.zero		1


	//   ....[68]....
        /*054c*/ 	.word	0x000045b0
        /*0550*/ 	.word	0x00000000
        /*0554*/ 	.word	0x00000000
        /*0558*/ 	.short	0x010a
        /*055a*/ 	.byte	0xff
	.zero		1


	//   ....[69]....
        /*055c*/ 	.word	0x00004620
        /*0560*/ 	.word	0x000000ff
        /*0564*/ 	.word	0x00000000
        /*0568*/ 	.short	0x0101
        /*056a*/ 	.byte	0x04
	.zero		1


	//   ....[70]....
        /*056c*/ 	.word	0x00004660
        /*0570*/ 	.word	0x000000ff
        /*0574*/ 	.word	0x00000100
        /*0578*/ 	.short	0x010a
        /*057a*/ 	.byte	0x15
	.zero		1


	//   ....[71]....
        /*057c*/ 	.word	0x000046d0
        /*0580*/ 	.word	0x000000ff
        /*0584*/ 	.word	0x00000000
        /*0588*/ 	.short	0x0101
        /*058a*/ 	.byte	0x04
	.zero		1


	//   ....[72]....
        /*058c*/ 	.word	0x00004d60
        /*0590*/ 	.word	0x000000ff
        /*0594*/ 	.word	0x000000d0
        /*0598*/ 	.short	0x010a
        /*059a*/ 	.byte	0x1f
	.zero		1


	//   ....[73]....
        /*059c*/ 	.word	0x00004e00
        /*05a0*/ 	.word	0x000000ff
        /*05a4*/ 	.word	0x00000000
        /*05a8*/ 	.short	0x0101
        /*05aa*/ 	.byte	0x36
	.zero		1


	//   ....[74]....
        /*05ac*/ 	.word	0x00005320
        /*05b0*/ 	.word	0x000000ff
        /*05b4*/ 	.word	0x000000c8
        /*05b8*/ 	.short	0x010a
        /*05ba*/ 	.byte	0x1f
	.zero		1


	//   ....[75]....
        /*05bc*/ 	.word	0x000057d0
        /*05c0*/ 	.word	0x000000ff
        /*05c4*/ 	.word	0x000000a0
        /*05c8*/ 	.short	0x010a
        /*05ca*/ 	.byte	0x1f
	.zero		1


	//   ....[76]....
        /*05cc*/ 	.word	0x00005920
        /*05d0*/ 	.word	0x000000ff
        /*05d4*/ 	.word	0x00000080
        /*05d8*/ 	.short	0x010b
        /*05da*/ 	.byte	0x1f
	.zero		1


	//   ....[77]....
        /*05dc*/ 	.word	0x00005930
        /*05e0*/ 	.word	0x000000ff
        /*05e4*/ 	.word	0x00000000
        /*05e8*/ 	.short	0x0101
        /*05ea*/ 	.byte	0x3b
	.zero		1


	//   ....[78]....
        /*05ec*/ 	.word	0x00005940
        /*05f0*/ 	.word	0x000000ff
        /*05f4*/ 	.word	0x000000a8
        /*05f8*/ 	.short	0x010a
        /*05fa*/ 	.byte	0x1f
	.zero		1


	//   ....[79]....
        /*05fc*/ 	.word	0x00005aa0
        /*0600*/ 	.word	0x000000ff
        /*0604*/ 	.word	0x00000088
        /*0608*/ 	.short	0x010b
        /*060a*/ 	.byte	0x1f
	.zero		1


	//   ....[80]....
        /*060c*/ 	.word	0x00005ab0
        /*0610*/ 	.word	0x000000ff
        /*0614*/ 	.word	0x00000000
        /*0618*/ 	.short	0x0101
        /*061a*/ 	.byte	0x3a
	.zero		1


	//   ....[81]....
        /*061c*/ 	.word	0x00005ac0
        /*0620*/ 	.word	0x000000ff
        /*0624*/ 	.word	0x000000b0
        /*0628*/ 	.short	0x010a
        /*062a*/ 	.byte	0x1f
	.zero		1


	//   ....[82]....
        /*062c*/ 	.word	0x00005c40
        /*0630*/ 	.word	0x000000ff
        /*0634*/ 	.word	0x00000090
        /*0638*/ 	.short	0x010b
        /*063a*/ 	.byte	0x1f
	.zero		1


	//   ....[83]....
        /*063c*/ 	.word	0x00005c50
        /*0640*/ 	.word	0x000000ff
        /*0644*/ 	.word	0x00000000
        /*0648*/ 	.short	0x0101
        /*064a*/ 	.byte	0x39
	.zero		1


	//   ....[84]....
        /*064c*/ 	.word	0x00005c60
        /*0650*/ 	.word	0x000000ff
        /*0654*/ 	.word	0x000000b8
        /*0658*/ 	.short	0x010a
        /*065a*/ 	.byte	0x1f
	.zero		1


	//   ....[85]....
        /*065c*/ 	.word	0x00005e30
        /*0660*/ 	.word	0x000000ff
        /*0664*/ 	.word	0x00000098
        /*0668*/ 	.short	0x010b
        /*066a*/ 	.byte	0x1f
	.zero		1


	//   ....[86]....
        /*066c*/ 	.word	0x00005e40
        /*0670*/ 	.word	0x000000ff
        /*0674*/ 	.word	0x00000000
        /*0678*/ 	.short	0x0101
        /*067a*/ 	.byte	0x38
	.zero		1


	//   ....[87]....
        /*067c*/ 	.word	0x00005e70
        /*0680*/ 	.word	0x000000ff
        /*0684*/ 	.word	0x000000a0
        /*0688*/ 	.short	0x010a
        /*068a*/ 	.byte	0x1f
	.zero		1


	//   ....[88]....
        /*068c*/ 	.word	0x00005e90
        /*0690*/ 	.word	0x000000ff
        /*0694*/ 	.word	0x000000a8
        /*0698*/ 	.short	0x010a
        /*069a*/ 	.byte	0x1f
	.zero		1


	//   ....[89]....
        /*069c*/ 	.word	0x00005eb0
        /*06a0*/ 	.word	0x000000ff
        /*06a4*/ 	.word	0x000000b0
        /*06a8*/ 	.short	0x010a
        /*06aa*/ 	.byte	0x1f
	.zero		1


	//   ....[90]....
        /*06ac*/ 	.word	0x00005ef0
        /*06b0*/ 	.word	0x00000000
        /*06b4*/ 	.word	0x000000b8
        /*06b8*/ 	.short	0x010a
        /*06ba*/ 	.byte	0xff
	.zero		1


	//   ....[91]....
        /*06bc*/ 	.word	0x00006250
        /*06c0*/ 	.word	0x000000ff
        /*06c4*/ 	.word	0x000000d0
        /*06c8*/ 	.short	0x010a
        /*06ca*/ 	.byte	0x31
	.zero		1


	//   ....[92]....
        /*06cc*/ 	.word	0x00006320
        /*06d0*/ 	.word	0x000000ff
        /*06d4*/ 	.word	0x00000000
        /*06d8*/ 	.short	0x0101
        /*06da*/ 	.byte	0x04
	.zero		1


	//   ....[93]....
        /*06dc*/ 	.word	0x00007360
        /*06e0*/ 	.word	0x000000ff
        /*06e4*/ 	.word	0x00000080
        /*06e8*/ 	.short	0x010a
        /*06ea*/ 	.byte	0x31
	.zero		1


	//   ....[94]....
        /*06ec*/ 	.word	0x000073a0
        /*06f0*/ 	.word	0x00000063
        /*06f4*/ 	.word	0x000000e0
        /*06f8*/ 	.short	0x010a
        /*06fa*/ 	.byte	0xff
	.zero		1


	//   ....[95]....
        /*06fc*/ 	.word	0x00007490
        /*0700*/ 	.word	0x000000ff
        /*0704*/ 	.word	0x00000080
        /*0708*/ 	.short	0x010a
        /*070a*/ 	.byte	0x31
	.zero		1


	//   ....[96]....
        /*070c*/ 	.word	0x00007580
        /*0710*/ 	.word	0x00000063
        /*0714*/ 	.word	0x000000e0
        /*0718*/ 	.short	0x010a
        /*071a*/ 	.byte	0xff
	.zero		1


	//   ....[97]....
        /*071c*/ 	.word	0x00008050
        /*0720*/ 	.word	0x00000000
        /*0724*/ 	.word	0x00000000
        /*0728*/ 	.short	0x0101
        /*072a*/ 	.byte	0xff
	.zero		1


	//   ....[98]....
        /*072c*/ 	.word	0x00008060
        /*0730*/ 	.word	0x00000003
        /*0734*/ 	.word	0x00000080
        /*0738*/ 	.short	0x010a
        /*073a*/ 	.byte	0xff
	.zero		1


	//   ....[99]....
        /*073c*/ 	.word	0x00008140
        /*0740*/ 	.word	0x00000003
        /*0744*/ 	.word	0x00000080
        /*0748*/ 	.short	0x010a
        /*074a*/ 	.byte	0xff
	.zero		1


	//   ....[100]....
        /*074c*/ 	.word	0x00008c90
        /*0750*/ 	.word	0x00000066
        /*0754*/ 	.word	0x00000000
        /*0758*/ 	.short	0x0101
        /*075a*/ 	.byte	0xff
	.zero		1


	//   ....[101]....
        /*075c*/ 	.word	0x00008cb0
        /*0760*/ 	.word	0x0000003e
        /*0764*/ 	.word	0x00000080
        /*0768*/ 	.short	0x010a
        /*076a*/ 	.byte	0xff
	.zero		1


	//   ....[102]....
        /*076c*/ 	.word	0x00008d80
        /*0770*/ 	.word	0x0000003e
        /*0774*/ 	.word	0x00000080
        /*0778*/ 	.short	0x010a
        /*077a*/ 	.byte	0xff
	.zero		1


	//   ....[103]....
        /*077c*/ 	.word	0x000098c0
        /*0780*/ 	.word	0x0000003e
        /*0784*/ 	.word	0x00000000
        /*0788*/ 	.short	0x0101
        /*078a*/ 	.byte	0xff
	.zero		1


	//   ....[104]....
        /*078c*/ 	.word	0x000098e0
        /*0790*/ 	.word	0x0000003d
        /*0794*/ 	.word	0x00000080
        /*0798*/ 	.short	0x010a
        /*079a*/ 	.byte	0xff
	.zero		1


	//   ....[105]....
        /*079c*/ 	.word	0x000099b0
        /*07a0*/ 	.word	0x0000003d
        /*07a4*/ 	.word	0x00000080
        /*07a8*/ 	.short	0x010a
        /*07aa*/ 	.byte	0xff
	.zero		1


	//   ....[106]....
        /*07ac*/ 	.word	0x00009da0
        /*07b0*/ 	.word	0x00000063
        /*07b4*/ 	.word	0x00000000
        /*07b8*/ 	.short	0x0101
        /*07ba*/ 	.byte	0xff
	.zero		1


	//   ....[107]....
        /*07bc*/ 	.word	0x0000a540
        /*07c0*/ 	.word	0x00000002
        /*07c4*/ 	.word	0x00000000
        /*07c8*/ 	.short	0x0101
        /*07ca*/ 	.byte	0xff
	.zero		1


	//   ....[108]....
        /*07cc*/ 	.word	0x0000a7c0
        /*07d0*/ 	.word	0x000000ff
        /*07d4*/ 	.word	0x00000000
        /*07d8*/ 	.short	0x0101
        /*07da*/ 	.byte	0x04
	.zero		1


	//   ....[109]....
        /*07dc*/ 	.word	0x0000a7f0
        /*07e0*/ 	.word	0x00000000
        /*07e4*/ 	.word	0x00000040
        /*07e8*/ 	.short	0x010a
        /*07ea*/ 	.byte	0xff
	.zero		1


	//   ....[110]....
        /*07ec*/ 	.word	0x0000a850
        /*07f0*/ 	.word	0x00000000
        /*07f4*/ 	.word	0x00000040
        /*07f8*/ 	.short	0x010a
        /*07fa*/ 	.byte	0xff
	.zero		1


	//   ....[111]....
        /*07fc*/ 	.word	0x0000a8b0
        /*0800*/ 	.word	0x00000000
        /*0804*/ 	.word	0x000000d0
        /*0808*/ 	.short	0x010a
        /*080a*/ 	.byte	0xff
	.zero		1


	//   ....[112]....
        /*080c*/ 	.word	0x0000a910
        /*0810*/ 	.word	0x00000000
        /*0814*/ 	.word	0x00000000
        /*0818*/ 	.short	0x010a
        /*081a*/ 	.byte	0xff
	.zero		1


	//   ....[113]....
        /*081c*/ 	.word	0x0000a970
        /*0820*/ 	.word	0x00000000
        /*0824*/ 	.word	0x00000000
        /*0828*/ 	.short	0x010a
        /*082a*/ 	.byte	0xff
	.zero		1


	//   ....[114]....
        /*082c*/ 	.word	0x0000a9d0
        /*0830*/ 	.word	0x00000000
        /*0834*/ 	.word	0x00000000
        /*0838*/ 	.short	0x010a
        /*083a*/ 	.byte	0xff
	.zero		1


	//   ....[115]....
        /*083c*/ 	.word	0x0000aa30
        /*0840*/ 	.word	0x00000000
        /*0844*/ 	.word	0x00000000
        /*0848*/ 	.short	0x010a
        /*084a*/ 	.byte	0xff
	.zero		1


	//   ....[116]....
        /*084c*/ 	.word	0x0000aa90
        /*0850*/ 	.word	0x00000000
        /*0854*/ 	.word	0x00000000
        /*0858*/ 	.short	0x010a
        /*085a*/ 	.byte	0xff
	.zero		1


	//   ....[117]....
        /*085c*/ 	.word	0x0000aaf0
        /*0860*/ 	.word	0x00000000
        /*0864*/ 	.word	0x00000000
        /*0868*/ 	.short	0x010a
        /*086a*/ 	.byte	0xff
	.zero		1


	//   ....[118]....
        /*086c*/ 	.word	0x0000ab50
        /*0870*/ 	.word	0x00000000
        /*0874*/ 	.word	0x00000000
        /*0878*/ 	.short	0x010a
        /*087a*/ 	.byte	0xff
	.zero		1


	//   ....[119]....
        /*087c*/ 	.word	0x0000abb0
        /*0880*/ 	.word	0x00000004
        /*0884*/ 	.word	0x000000d8
        /*0888*/ 	.short	0x010a
        /*088a*/ 	.byte	0xff
	.zero		1


	//   ....[120]....
        /*088c*/ 	.word	0x0000ac10
        /*0890*/ 	.word	0x00000004
        /*0894*/ 	.word	0x000000d0
        /*0898*/ 	.short	0x010a
        /*089a*/ 	.byte	0xff
	.zero		1


	//   ....[121]....
        /*089c*/ 	.word	0x0000ac70
        /*08a0*/ 	.word	0x00000005
        /*08a4*/ 	.word	0x00000008
        /*08a8*/ 	.short	0x010a
        /*08aa*/ 	.byte	0xff
	.zero		1


	//   ....[122]....
        /*08ac*/ 	.word	0x0000ad60
        /*08b0*/ 	.word	0x00000003
        /*08b4*/ 	.word	0x00000008
        /*08b8*/ 	.short	0x010a
        /*08ba*/ 	.byte	0xff
	.zero		1


	//   ....[123]....
        /*08bc*/ 	.word	0x0000adc0
        /*08c0*/ 	.word	0x00000004
        /*08c4*/ 	.word	0x000000d0
        /*08c8*/ 	.short	0x010a
        /*08ca*/ 	.byte	0xff
	.zero		1


	//   ....[124]....
        /*08cc*/ 	.word	0x0000ae20
        /*08d0*/ 	.word	0x00000004
        /*08d4*/ 	.word	0x000000f0
        /*08d8*/ 	.short	0x010a
        /*08da*/ 	.byte	0xff
	.zero		1


	//   ....[125]....
        /*08dc*/ 	.word	0x0000ae80
        /*08e0*/ 	.word	0x00000004
        /*08e4*/ 	.word	0x00000000
        /*08e8*/ 	.short	0x010a
        /*08ea*/ 	.byte	0xff
	.zero		1


	//   ....[126]....
        /*08ec*/ 	.word	0x0000aee0
        /*08f0*/ 	.word	0x00000000
        /*08f4*/ 	.word	0x00000000
        /*08f8*/ 	.short	0x010a
        /*08fa*/ 	.byte	0xff
	.zero		1


	//   ....[127]....
        /*08fc*/ 	.word	0x0000af40
        /*0900*/ 	.word	0x00000000
        /*0904*/ 	.word	0x00000100
        /*0908*/ 	.short	0x010a
        /*090a*/ 	.byte	0xff
	.zero		1


	//   ....[128]....
        /*090c*/ 	.word	0x0000afa0
        /*0910*/ 	.word	0x00000000
        /*0914*/ 	.word	0x000000d0
        /*0918*/ 	.short	0x010a
        /*091a*/ 	.byte	0xff
	.zero		1


	//   ....[129]....
        /*091c*/ 	.word	0x0000b000
        /*0920*/ 	.word	0x00000003
        /*0924*/ 	.word	0x000000c8
        /*0928*/ 	.short	0x010a
        /*092a*/ 	.byte	0xff
	.zero		1


	//   ....[130]....
        /*092c*/ 	.word	0x0000b060
        /*0930*/ 	.word	0x00000000
        /*0934*/ 	.word	0x000000a0
        /*0938*/ 	.short	0x010a
        /*093a*/ 	.byte	0xff
	.zero		1


	//   ....[131]....
        /*093c*/ 	.word	0x0000b0c0
        /*0940*/ 	.word	0x00000000
        /*0944*/ 	.word	0x000000a8
        /*0948*/ 	.short	0x010a
        /*094a*/ 	.byte	0xff
	.zero		1


	//   ....[132]....
        /*094c*/ 	.word	0x0000b120
        /*0950*/ 	.word	0x00000000
        /*0954*/ 	.word	0x000000b0
        /*0958*/ 	.short	0x010a
        /*095a*/ 	.byte	0xff
	.zero		1


	//   ....[133]....
        /*095c*/ 	.word	0x0000b180
        /*0960*/ 	.word	0x00000000
        /*0964*/ 	.word	0x000000b8
        /*0968*/ 	.short	0x010a
        /*096a*/ 	.byte	0xff
	.zero		1


	//   ....[134]....
        /*096c*/ 	.word	0x0000b1e0
        /*0970*/ 	.word	0x00000000
        /*0974*/ 	.word	0x000000a0
        /*0978*/ 	.short	0x010a
        /*097a*/ 	.byte	0xff
	.zero		1


	//   ....[135]....
        /*097c*/ 	.word	0x0000b240
        /*0980*/ 	.word	0x00000000
        /*0984*/ 	.word	0x000000a8
        /*0988*/ 	.short	0x010a
        /*098a*/ 	.byte	0xff
	.zero		1


	//   ....[136]....
        /*098c*/ 	.word	0x0000b2a0
        /*0990*/ 	.word	0x00000000
        /*0994*/ 	.word	0x000000b0
        /*0998*/ 	.short	0x010a
        /*099a*/ 	.byte	0xff
	.zero		1


	//   ....[137]....
        /*099c*/ 	.word	0x0000b300
        /*09a0*/ 	.word	0x00000000
        /*09a4*/ 	.word	0x000000d0
        /*09a8*/ 	.short	0x010a
        /*09aa*/ 	.byte	0xff
	.zero		1


	//   ....[138]....
        /*09ac*/ 	.word	0x0000b360
        /*09b0*/ 	.word	0x00000002
        /*09b4*/ 	.word	0x00000080
        /*09b8*/ 	.short	0x010a
        /*09ba*/ 	.byte	0xff
	.zero		1


	//   ....[139]....
        /*09bc*/ 	.word	0x0000b3b0
        /*09c0*/ 	.word	0x00000063
        /*09c4*/ 	.word	0x000000e0
        /*09c8*/ 	.short	0x010a
        /*09ca*/ 	.byte	0xff
	.zero		1


	//   ....[140]....
        /*09cc*/ 	.word	0x0000b400
        /*09d0*/ 	.word	0x00000003
        /*09d4*/ 	.word	0x00000080
        /*09d8*/ 	.short	0x010a
        /*09da*/ 	.byte	0xff
	.zero		1


	//   ....[141]....
        /*09dc*/ 	.word	0x0000b450
        /*09e0*/ 	.word	0x0000003e
        /*09e4*/ 	.word	0x00000080
        /*09e8*/ 	.short	0x010a
        /*09ea*/ 	.byte	0xff
	.zero		1


	//   ....[142]....
        /*09ec*/ 	.word	0x0000b4a0
        /*09f0*/ 	.word	0x0000003d
        /*09f4*/ 	.word	0x00000080
        /*09f8*/ 	.short	0x010a
        /*09fa*/ 	.byte	0xff
	.zero		1


	//----- nvinfo : EIATTR_NUM_MBARRIERS
	.align		4
.L_47:
        /*09fc*/ 	.byte	0x03, 0x38
        /*09fe*/ 	.short	0x0021


	//----- nvinfo : EIATTR_EXIT_INSTR_OFFSETS
	.align		4
        /*0a00*/ 	.byte	0x04, 0x1c
        /*0a02*/ 	.short	(.L_49 - .L_48)


	//   ....[0]....
.L_48:
        /*0a04*/ 	.word	0x00003340


	//   ....[1]....
        /*0a08*/ 	.word	0x000035f0


	//   ....[2]....
        /*0a0c*/ 	.word	0x00003650


	//   ....[3]....
        /*0a10*/ 	.word	0x000048f0


	//   ....[4]....
        /*0a14*/ 	.word	0x00005f20


	//   ....[5]....
        /*0a18*/ 	.word	0x00005f60


	//   ....[6]....
        /*0a1c*/ 	.word	0x0000a6a0


	//   ....[7]....
        /*0a20*/ 	.word	0x0000a720


	//   ....[8]....
        /*0a24*/ 	.word	0x0000a750


	//   ....[9]....
        /*0a28*/ 	.word	0x0000a7d0


	//----- nvinfo : EIATTR_MAX_THREADS
	.align		4
.L_49:
        /*0a2c*/ 	.byte	0x04, 0x05
        /*0a2e*/ 	.short	(.L_51 - .L_50)
.L_50:
        /*0a30*/ 	.word	0x00000100
        /*0a34*/ 	.word	0x00000001
        /*0a38*/ 	.word	0x00000001


	//----- nvinfo : EIATTR_CRS_STACK_SIZE
	.align		4
.L_51:
        /*0a3c*/ 	.byte	0x04, 0x1e
        /*0a3e*/ 	.short	(.L_53 - .L_52)
.L_52:
        /*0a40*/ 	.word	0x00000000


	//----- nvinfo : EIATTR_CBANK_PARAM_SIZE
	.align		4
.L_53:
        /*0a44*/ 	.byte	0x03, 0x19
        /*0a46*/ 	.short	0x0800


	//----- nvinfo : EIATTR_PARAM_CBANK
	.align		4
        /*0a48*/ 	.byte	0x04, 0x0a
        /*0a4a*/ 	.short	(.L_55 - .L_54)
	.align		4
.L_54:
        /*0a4c*/ 	.word	index@(.nv.constant0._ZN7cutlass13device_kernelINS_4conv6kernel13ConvUniversalINS1_16ConvProblemShapeILNS1_8OperatorE2ELi2EEENS1_10collective14CollectiveConvINS1_47MainloopSm100TmaUmmaWarpSpecializedImplicitGemmILS5_2ELi8ELi2ELi1ELi2EN4cute5tupleIJNSA_1CILi2EEENSC_ILi1EEESE_EEEEENSB_IJNSC_ILi256EEENSB_IJNSC_ILi128EEEEEENSB_IJNSC_ILi64EEEEEEEEENS_10bfloat16_tESN_NSA_8TiledMMAINSA_8MMA_AtomIJNSA_26SM100_MMA_F16BF16_2x1SM_SSISN_SN_fLi256ELi128ELNSA_4UMMA5MajorE1ELSS_1ELNSR_7ScaleInE0ELST_0EEEEEENSA_6LayoutINSB_IJSE_SE_SE_EEENSB_IJNSC_ILi0EEESY_SY_EEEEENSB_IJNSA_10UnderscoreES11_S11_EEEEENS7_6detail27Sm100ImplicitGemmTileTraitsINSA_18SM100_TMA_2SM_LOADENSA_14ComposedLayoutINSA_7SwizzleILi3ELi4ELi3EEENSA_18smem_ptr_flag_bitsILi16EEENSW_INSB_IJSK_NSC_ILi8EEEEEENSB_IJSE_SK_EEEEEEEvEENS15_INSA_25SM100_TMA_2SM_LOAD_IM2COLES1G_vEEEENS_8epilogue10collective18CollectiveEpilogueINS1L_23Sm100TmaWarpSpecializedILi4ELi2ELi32ELb1ELb0EEEJNSB_IJSI_SJ_SL_EEENSB_IJNSW_ISI_SE_EENSW_INSC_ILi32EEESE_EEEEESN_NSB_IJlNSB_IJSE_llEEESY_EEESN_S1W_NS1L_6fusion15FusionCallbacksIS1P_NS1X_17LinearCombinationISN_fSN_fLNS_15FloatRoundStyleE2EEES1Q_S1U_JEEENSA_5SM1004TMEM4LOAD26SM100_TMEM_LOAD_32dp32b32xENSA_13SM90_TMA_LOADENS17_INS18_ILi2ELi4ELi3EEES1B_NSW_INSB_IJS1C_S1S_EEENSB_IJS1S_SE_EEEEEEENSA_39AutoVectorizingCopyWithAssumedAlignmentILi128EEENSA_14SM90_TMA_STOREES2C_S2E_S2E_EEEvvEEEEvNT_6ParamsE)
        /*0a50*/ 	.short	0x0380
        /*0a52*/ 	.short	0x0800


	//----- nvinfo : EIATTR_SW_WAR
	.align		4
.L_55:
        /*0a54*/ 	.byte	0x04, 0x36
        /*0a56*/ 	.short	(.L_57 - .L_56)
.L_56:
        /*0a58*/ 	.word	0x00000008
.L_57:


//--------------------- .nv.callgraph             --------------------------
	.section	.nv.callgraph,"",@"SHT_CUDA_CALLGRAPH"
	.align	4
	.sectionentsize	8
	.align		4
        /*0000*/ 	.word	0x00000000
	.align		4
        /*0004*/ 	.word	0xffffffff
	.align		4
        /*0008*/ 	.word	index@(_ZN7cutlass13device_kernelINS_4conv6kernel13ConvUniversalINS1_16ConvProblemShapeILNS1_8OperatorE2ELi2EEENS1_10collective14CollectiveConvINS1_47MainloopSm100TmaUmmaWarpSpecializedImplicitGemmILS5_2ELi8ELi2ELi1ELi2EN4cute5tupleIJNSA_1CILi2EEENSC_ILi1EEESE_EEEEENSB_IJNSC_ILi256EEENSB_IJNSC_ILi128EEEEEENSB_IJNSC_ILi64EEEEEEEEENS_10bfloat16_tESN_NSA_8TiledMMAINSA_8MMA_AtomIJNSA_26SM100_MMA_F16BF16_2x1SM_SSISN_SN_fLi256ELi128ELNSA_4UMMA5MajorE1ELSS_1ELNSR_7ScaleInE0ELST_0EEEEEENSA_6LayoutINSB_IJSE_SE_SE_EEENSB_IJNSC_ILi0EEESY_SY_EEEEENSB_IJNSA_10UnderscoreES11_S11_EEEEENS7_6detail27Sm100ImplicitGemmTileTraitsINSA_18SM100_TMA_2SM_LOADENSA_14ComposedLayoutINSA_7SwizzleILi3ELi4ELi3EEENSA_18smem_ptr_flag_bitsILi16EEENSW_INSB_IJSK_NSC_ILi8EEEEEENSB_IJSE_SK_EEEEEEEvEENS15_INSA_25SM100_TMA_2SM_LOAD_IM2COLES1G_vEEEENS_8epilogue10collective18CollectiveEpilogueINS1L_23Sm100TmaWarpSpecializedILi4ELi2ELi32ELb1ELb0EEEJNSB_IJSI_SJ_SL_EEENSB_IJNSW_ISI_SE_EENSW_INSC_ILi32EEESE_EEEEESN_NSB_IJlNSB_IJSE_llEEESY_EEESN_S1W_NS1L_6fusion15FusionCallbacksIS1P_NS1X_17LinearCombinationISN_fSN_fLNS_15FloatRoundStyleE2EEES1Q_S1U_JEEENSA_5SM1004TMEM4LOAD26SM100_TMEM_LOAD_32dp32b32xENSA_13SM90_TMA_LOADENS17_INS18_ILi2ELi4ELi3EEES1B_NSW_INSB_IJS1C_S1S_EEENSB_IJS1S_SE_EEEEEEENSA_39AutoVectorizingCopyWithAssumedAlignmentILi128EEENSA_14SM90_TMA_STOREES2C_S2E_S2E_EEEvvEEEEvNT_6ParamsE)
	.align		4
        /*000c*/ 	.word	index@(__assertfail)
	.align		4
        /*0010*/ 	.word	0x00000000
	.align		4
        /*0014*/ 	.word	0xfffffffe
	.align		4
        /*0018*/ 	.word	0x00000000
	.align		4
        /*001c*/ 	.word	0xfffffffd
	.align		4
        /*0020*/ 	.word	0x00000000
	.align		4
        /*0024*/ 	.word	0xfffffffc


//--------------------- .nv.constant4             --------------------------
	.section	.nv.constant4,"a",@progbits
	.align	8
	.align		8
.nv.constant4:
        /*0000*/ 	.dword	__assertfail
	.align		8
        /*0008*/ 	.dword	__unnamed_1
	.align		8
        /*0010*/ 	.dword	__unnamed_2
	.align		8
        /*0018*/ 	.dword	_ZN39_INTERNAL_13c9c745_4_k_cu_9f68f632_38324cuda3std3__45__cpo5beginE
	.align		8
        /*0020*/ 	.dword	_ZN39_INTERNAL_13c9c745_4_k_cu_9f68f632_38324cuda3std3__45__cpo3endE
	.align		8
        /*0028*/ 	.dword	_ZN39_INTERNAL_13c9c745_4_k_cu_9f68f632_38324cuda3std3__45__cpo6cbeginE
	.align		8
        /*0030*/ 	.dword	_ZN39_INTERNAL_13c9c745_4_k_cu_9f68f632_38324cuda3std3__45__cpo4cendE
	.align		8
        /*0038*/ 	.dword	_ZN39_INTERNAL_13c9c745_4_k_cu_9f68f632_38324cuda3std3__441_GLOBAL__N__13c9c745_4_k_cu_9f68f632_38326ignoreE
	.align		8
        /*0040*/ 	.dword	_ZN39_INTERNAL_13c9c745_4_k_cu_9f68f632_38324cuda3std3__419piecewise_constructE
	.align		8
        /*0048*/ 	.dword	_ZN39_INTERNAL_13c9c745_4_k_cu_9f68f632_38324cuda3std3__48in_placeE
	.align		8
        /*0050*/ 	.dword	_ZN39_INTERNAL_13c9c745_4_k_cu_9f68f632_38324cuda3std6ranges3__45__cpo4swapE
	.align		8
        /*0058*/ 	.dword	_ZN39_INTERNAL_13c9c745_4_k_cu_9f68f632_38324cuda3std6ranges3__45__cpo9iter_moveE
	.align		8
        /*0060*/ 	.dword	_ZN39_INTERNAL_13c9c745_4_k_cu_9f68f632_38324cute7productE
	.align		8
        /*0068*/ 	.dword	_ZN39_INTERNAL_13c9c745_4_k_cu_9f68f632_38324cute1_E
	.align		8
        /*0070*/ 	.dword	$str$27
	.align		8
        /*0078*/ 	.dword	$str$28
	.align		8
        /*0080*/ 	.dword	$str$29
	.align		8
        /*0088*/ 	.dword	$str$30


//--------------------- .text._ZN7cutlass13device_kernelINS_4conv6kernel13ConvUniversalINS1_16ConvProblemShapeILNS1_8OperatorE2ELi2EEENS1_10collective14CollectiveConvINS1_47MainloopSm100TmaUmmaWarpSpecializedImplicitGemmILS5_2ELi8ELi2ELi1ELi2EN4cute5tupleIJNSA_1CILi2EEENSC_ILi1EEESE_EEEEENSB_IJNSC_ILi256EEENSB_IJNSC_ILi128EEEEEENSB_IJNSC_ILi64EEEEEEEEENS_10bfloat16_tESN_NSA_8TiledMMAINSA_8MMA_AtomIJNSA_26SM100_MMA_F16BF16_2x1SM_SSISN_SN_fLi256ELi128ELNSA_4UMMA5MajorE1ELSS_1ELNSR_7ScaleInE0ELST_0EEEEEENSA_6LayoutINSB_IJSE_SE_SE_EEENSB_IJNSC_ILi0EEESY_SY_EEEEENSB_IJNSA_10UnderscoreES11_S11_EEEEENS7_6detail27Sm100ImplicitGemmTileTraitsINSA_18SM100_TMA_2SM_LOADENSA_14ComposedLayoutINSA_7SwizzleILi3ELi4ELi3EEENSA_18smem_ptr_flag_bitsILi16EEENSW_INSB_IJSK_NSC_ILi8EEEEEENSB_IJSE_SK_EEEEEEEvEENS15_INSA_25SM100_TMA_2SM_LOAD_IM2COLES1G_vEEEENS_8epilogue10collective18CollectiveEpilogueINS1L_23Sm100TmaWarpSpecializedILi4ELi2ELi32ELb1ELb0EEEJNSB_IJSI_SJ_SL_EEENSB_IJNSW_ISI_SE_EENSW_INSC_ILi32EEESE_EEEEESN_NSB_IJlNSB_IJSE_llEEESY_EEESN_S1W_NS1L_6fusion15FusionCallbacksIS1P_NS1X_17LinearCombinationISN_fSN_fLNS_15FloatRoundStyleE2EEES1Q_S1U_JEEENSA_5SM1004TMEM4LOAD26SM100_TMEM_LOAD_32dp32b32xENSA_13SM90_TMA_LOADENS17_INS18_ILi2ELi4ELi3EEES1B_NSW_INSB_IJS1C_S1S_EEENSB_IJS1S_SE_EEEEEEENSA_39AutoVectorizingCopyWithAssumedAlignmentILi128EEENSA_14SM90_TMA_STOREES2C_S2E_S2E_EEEvvEEEEvNT_6ParamsE --------------------------
	.section	.text._ZN7cutlass13device_kernelINS_4conv6kernel13ConvUniversalINS1_16ConvProblemShapeILNS1_8OperatorE2ELi2EEENS1_10collective14CollectiveConvINS1_47MainloopSm100TmaUmmaWarpSpecializedImplicitGemmILS5_2ELi8ELi2ELi1ELi2EN4cute5tupleIJNSA_1CILi2EEENSC_ILi1EEESE_EEEEENSB_IJNSC_ILi256EEENSB_IJNSC_ILi128EEEEEENSB_IJNSC_ILi64EEEEEEEEENS_10bfloat16_tESN_NSA_8TiledMMAINSA_8MMA_AtomIJNSA_26SM100_MMA_F16BF16_2x1SM_SSISN_SN_fLi256ELi128ELNSA_4UMMA5MajorE1ELSS_1ELNSR_7ScaleInE0ELST_0EEEEEENSA_6LayoutINSB_IJSE_SE_SE_EEENSB_IJNSC_ILi0EEESY_SY_EEEEENSB_IJNSA_10UnderscoreES11_S11_EEEEENS7_6detail27Sm100ImplicitGemmTileTraitsINSA_18SM100_TMA_2SM_LOADENSA_14ComposedLayoutINSA_7SwizzleILi3ELi4ELi3EEENSA_18smem_ptr_flag_bitsILi16EEENSW_INSB_IJSK_NSC_ILi8EEEEEENSB_IJSE_SK_EEEEEEEvEENS15_INSA_25SM100_TMA_2SM_LOAD_IM2COLES1G_vEEEENS_8epilogue10collective18CollectiveEpilogueINS1L_23Sm100TmaWarpSpecializedILi4ELi2ELi32ELb1ELb0EEEJNSB_IJSI_SJ_SL_EEENSB_IJNSW_ISI_SE_EENSW_INSC_ILi32EEESE_EEEEESN_NSB_IJlNSB_IJSE_llEEESY_EEESN_S1W_NS1L_6fusion15FusionCallbacksIS1P_NS1X_17LinearCombinationISN_fSN_fLNS_15FloatRoundStyleE2EEES1Q_S1U_JEEENSA_5SM1004TMEM4LOAD26SM100_TMEM_LOAD_32dp32b32xENSA_13SM90_TMA_LOADENS17_INS18_ILi2ELi4ELi3EEES1B_NSW_INSB_IJS1C_S1S_EEENSB_IJS1S_SE_EEEEEEENSA_39AutoVectorizingCopyWithAssumedAlignmentILi128EEENSA_14SM90_TMA_STOREES2C_S2E_S2E_EEEvvEEEEvNT_6ParamsE,"ax",@progbits
	.align	128
.text._ZN7cutlass13device_kernelINS_4conv6kernel13ConvUniversalINS1_16ConvProblemShapeILNS1_8OperatorE2ELi2EEENS1_10collective14CollectiveConvINS1_47MainloopSm100TmaUmmaWarpSpecializedImplicitGemmILS5_2ELi8ELi2ELi1ELi2EN4cute5tupleIJNSA_1CILi2EEENSC_ILi1EEESE_EEEEENSB_IJNSC_ILi256EEENSB_IJNSC_ILi128EEEEEENSB_IJNSC_ILi64EEEEEEEEENS_10bfloat16_tESN_NSA_8TiledMMAINSA_8MMA_AtomIJNSA_26SM100_MMA_F16BF16_2x1SM_SSISN_SN_fLi256ELi128ELNSA_4UMMA5MajorE1ELSS_1ELNSR_7ScaleInE0ELST_0EEEEEENSA_6LayoutINSB_IJSE_SE_SE_EEENSB_IJNSC_ILi0EEESY_SY_EEEEENSB_IJNSA_10UnderscoreES11_S11_EEEEENS7_6detail27Sm100ImplicitGemmTileTraitsINSA_18SM100_TMA_2SM_LOADENSA_14ComposedLayoutINSA_7SwizzleILi3ELi4ELi3EEENSA_18smem_ptr_flag_bitsILi16EEENSW_INSB_IJSK_NSC_ILi8EEEEEENSB_IJSE_SK_EEEEEEEvEENS15_INSA_25SM100_TMA_2SM_LOAD_IM2COLES1G_vEEEENS_8epilogue10collective18CollectiveEpilogueINS1L_23Sm100TmaWarpSpecializedILi4ELi2ELi32ELb1ELb0EEEJNSB_IJSI_SJ_SL_EEENSB_IJNSW_ISI_SE_EENSW_INSC_ILi32EEESE_EEEEESN_NSB_IJlNSB_IJSE_llEEESY_EEESN_S1W_NS1L_6fusion15FusionCallbacksIS1P_NS1X_17LinearCombinationISN_fSN_fLNS_15FloatRoundStyleE2EEES1Q_S1U_JEEENSA_5SM1004TMEM4LOAD26SM100_TMEM_LOAD_32dp32b32xENSA_13SM90_TMA_LOADENS17_INS18_ILi2ELi4ELi3EEES1B_NSW_INSB_IJS1C_S1S_EEENSB_IJS1S_SE_EEEEEEENSA_39AutoVectorizingCopyWithAssumedAlignmentILi128EEENSA_14SM90_TMA_STOREES2C_S2E_S2E_EEEvvEEEEvNT_6ParamsE:
        .type           _ZN7cutlass13device_kernelINS_4conv6kernel13ConvUniversalINS1_16ConvProblemShapeILNS1_8OperatorE2ELi2EEENS1_10collective14CollectiveConvINS1_47MainloopSm100TmaUmmaWarpSpecializedImplicitGemmILS5_2ELi8ELi2ELi1ELi2EN4cute5tupleIJNSA_1CILi2EEENSC_ILi1EEESE_EEEEENSB_IJNSC_ILi256EEENSB_IJNSC_ILi128EEEEEENSB_IJNSC_ILi64EEEEEEEEENS_10bfloat16_tESN_NSA_8TiledMMAINSA_8MMA_AtomIJNSA_26SM100_MMA_F16BF16_2x1SM_SSISN_SN_fLi256ELi128ELNSA_4UMMA5MajorE1ELSS_1ELNSR_7ScaleInE0ELST_0EEEEEENSA_6LayoutINSB_IJSE_SE_SE_EEENSB_IJNSC_ILi0EEESY_SY_EEEEENSB_IJNSA_10UnderscoreES11_S11_EEEEENS7_6detail27Sm100ImplicitGemmTileTraitsINSA_18SM100_TMA_2SM_LOADENSA_14ComposedLayoutINSA_7SwizzleILi3ELi4ELi3EEENSA_18smem_ptr_flag_bitsILi16EEENSW_INSB_IJSK_NSC_ILi8EEEEEENSB_IJSE_SK_EEEEEEEvEENS15_INSA_25SM100_TMA_2SM_LOAD_IM2COLES1G_vEEEENS_8epilogue10collective18CollectiveEpilogueINS1L_23Sm100TmaWarpSpecializedILi4ELi2ELi32ELb1ELb0EEEJNSB_IJSI_SJ_SL_EEENSB_IJNSW_ISI_SE_EENSW_INSC_ILi32EEESE_EEEEESN_NSB_IJlNSB_IJSE_llEEESY_EEESN_S1W_NS1L_6fusion15FusionCallbacksIS1P_NS1X_17LinearCombinationISN_fSN_fLNS_15FloatRoundStyleE2EEES1Q_S1U_JEEENSA_5SM1004TMEM4LOAD26SM100_TMEM_LOAD_32dp32b32xENSA_13SM90_TMA_LOADENS17_INS18_ILi2ELi4ELi3EEES1B_NSW_INSB_IJS1C_S1S_EEENSB_IJS1S_SE_EEEEEEENSA_39AutoVectorizingCopyWithAssumedAlignmentILi128EEENSA_14SM90_TMA_STOREES2C_S2E_S2E_EEEvvEEEEvNT_6ParamsE,@function
        .size           _ZN7cutlass13device_kernelINS_4conv6kernel13ConvUniversalINS1_16ConvProblemShapeILNS1_8OperatorE2ELi2EEENS1_10collective14CollectiveConvINS1_47MainloopSm100TmaUmmaWarpSpecializedImplicitGemmILS5_2ELi8ELi2ELi1ELi2EN4cute5tupleIJNSA_1CILi2EEENSC_ILi1EEESE_EEEEENSB_IJNSC_ILi256EEENSB_IJNSC_ILi128EEEEEENSB_IJNSC_ILi64EEEEEEEEENS_10bfloat16_tESN_NSA_8TiledMMAINSA_8MMA_AtomIJNSA_26SM100_MMA_F16BF16_2x1SM_SSISN_SN_fLi256ELi128ELNSA_4UMMA5MajorE1ELSS_1ELNSR_7ScaleInE0ELST_0EEEEEENSA_6LayoutINSB_IJSE_SE_SE_EEENSB_IJNSC_ILi0EEESY_SY_EEEEENSB_IJNSA_10UnderscoreES11_S11_EEEEENS7_6detail27Sm100ImplicitGemmTileTraitsINSA_18SM100_TMA_2SM_LOADENSA_14ComposedLayoutINSA_7SwizzleILi3ELi4ELi3EEENSA_18smem_ptr_flag_bitsILi16EEENSW_INSB_IJSK_NSC_ILi8EEEEEENSB_IJSE_SK_EEEEEEEvEENS15_INSA_25SM100_TMA_2SM_LOAD_IM2COLES1G_vEEEENS_8epilogue10collective18CollectiveEpilogueINS1L_23Sm100TmaWarpSpecializedILi4ELi2ELi32ELb1ELb0EEEJNSB_IJSI_SJ_SL_EEENSB_IJNSW_ISI_SE_EENSW_INSC_ILi32EEESE_EEEEESN_NSB_IJlNSB_IJSE_llEEESY_EEESN_S1W_NS1L_6fusion15FusionCallbacksIS1P_NS1X_17LinearCombinationISN_fSN_fLNS_15FloatRoundStyleE2EEES1Q_S1U_JEEENSA_5SM1004TMEM4LOAD26SM100_TMEM_LOAD_32dp32b32xENSA_13SM90_TMA_LOADENS17_INS18_ILi2ELi4ELi3EEES1B_NSW_INSB_IJS1C_S1S_EEENSB_IJS1S_SE_EEEEEEENSA_39AutoVectorizingCopyWithAssumedAlignmentILi128EEENSA_14SM90_TMA_STOREES2C_S2E_S2E_EEEvvEEEEvNT_6ParamsE,(.L_x_199 - _ZN7cutlass13device_kernelINS_4conv6kernel13ConvUniversalINS1_16ConvProblemShapeILNS1_8OperatorE2ELi2EEENS1_10collective14CollectiveConvINS1_47MainloopSm100TmaUmmaWarpSpecializedImplicitGemmILS5_2ELi8ELi2ELi1ELi2EN4cute5tupleIJNSA_1CILi2EEENSC_ILi1EEESE_EEEEENSB_IJNSC_ILi256EEENSB_IJNSC_ILi128EEEEEENSB_IJNSC_ILi64EEEEEEEEENS_10bfloat16_tESN_NSA_8TiledMMAINSA_8MMA_AtomIJNSA_26SM100_MMA_F16BF16_2x1SM_SSISN_SN_fLi256ELi128ELNSA_4UMMA5MajorE1ELSS_1ELNSR_7ScaleInE0ELST_0EEEEEENSA_6LayoutINSB_IJSE_SE_SE_EEENSB_IJNSC_ILi0EEESY_SY_EEEEENSB_IJNSA_10UnderscoreES11_S11_EEEEENS7_6detail27Sm100ImplicitGemmTileTraitsINSA_18SM100_TMA_2SM_LOADENSA_14ComposedLayoutINSA_7SwizzleILi3ELi4ELi3EEENSA_18smem_ptr_flag_bitsILi16EEENSW_INSB_IJSK_NSC_ILi8EEEEEENSB_IJSE_SK_EEEEEEEvEENS15_INSA_25SM100_TMA_2SM_LOAD_IM2COLES1G_vEEEENS_8epilogue10collective18CollectiveEpilogueINS1L_23Sm100TmaWarpSpecializedILi4ELi2ELi32ELb1ELb0EEEJNSB_IJSI_SJ_SL_EEENSB_IJNSW_ISI_SE_EENSW_INSC_ILi32EEESE_EEEEESN_NSB_IJlNSB_IJSE_llEEESY_EEESN_S1W_NS1L_6fusion15FusionCallbacksIS1P_NS1X_17LinearCombinationISN_fSN_fLNS_15FloatRoundStyleE2EEES1Q_S1U_JEEENSA_5SM1004TMEM4LOAD26SM100_TMEM_LOAD_32dp32b32xENSA_13SM90_TMA_LOADENS17_INS18_ILi2ELi4ELi3EEES1B_NSW_INSB_IJS1C_S1S_EEENSB_IJS1S_SE_EEEEEEENSA_39AutoVectorizingCopyWithAssumedAlignmentILi128EEENSA_14SM90_TMA_STOREES2C_S2E_S2E_EEEvvEEEEvNT_6ParamsE)
        .other          _ZN7cutlass13device_kernelINS_4conv6kernel13ConvUniversalINS1_16ConvProblemShapeILNS1_8OperatorE2ELi2EEENS1_10collective14CollectiveConvINS1_47MainloopSm100TmaUmmaWarpSpecializedImplicitGemmILS5_2ELi8ELi2ELi1ELi2EN4cute5tupleIJNSA_1CILi2EEENSC_ILi1EEESE_EEEEENSB_IJNSC_ILi256EEENSB_IJNSC_ILi128EEEEEENSB_IJNSC_ILi64EEEEEEEEENS_10bfloat16_tESN_NSA_8TiledMMAINSA_8MMA_AtomIJNSA_26SM100_MMA_F16BF16_2x1SM_SSISN_SN_fLi256ELi128ELNSA_4UMMA5MajorE1ELSS_1ELNSR_7ScaleInE0ELST_0EEEEEENSA_6LayoutINSB_IJSE_SE_SE_EEENSB_IJNSC_ILi0EEESY_SY_EEEEENSB_IJNSA_10UnderscoreES11_S11_EEEEENS7_6detail27Sm100ImplicitGemmTileTraitsINSA_18SM100_TMA_2SM_LOADENSA_14ComposedLayoutINSA_7SwizzleILi3ELi4ELi3EEENSA_18smem_ptr_flag_bitsILi16EEENSW_INSB_IJSK_NSC_ILi8EEEEEENSB_IJSE_SK_EEEEEEEvEENS15_INSA_25SM100_TMA_2SM_LOAD_IM2COLES1G_vEEEENS_8epilogue10collective18CollectiveEpilogueINS1L_23Sm100TmaWarpSpecializedILi4ELi2ELi32ELb1ELb0EEEJNSB_IJSI_SJ_SL_EEENSB_IJNSW_ISI_SE_EENSW_INSC_ILi32EEESE_EEEEESN_NSB_IJlNSB_IJSE_llEEESY_EEESN_S1W_NS1L_6fusion15FusionCallbacksIS1P_NS1X_17LinearCombinationISN_fSN_fLNS_15FloatRoundStyleE2EEES1Q_S1U_JEEENSA_5SM1004TMEM4LOAD26SM100_TMEM_LOAD_32dp32b32xENSA_13SM90_TMA_LOADENS17_INS18_ILi2ELi4ELi3EEES1B_NSW_INSB_IJS1C_S1S_EEENSB_IJS1S_SE_EEEEEEENSA_39AutoVectorizingCopyWithAssumedAlignmentILi128EEENSA_14SM90_TMA_STOREES2C_S2E_S2E_EEEvvEEEEvNT_6ParamsE,@"STO_CUDA_ENTRY STV_DEFAULT"
_ZN7cutlass13device_kernelINS_4conv6kernel13ConvUniversalINS1_16ConvProblemShapeILNS1_8OperatorE2ELi2EEENS1_10collective14CollectiveConvINS1_47MainloopSm100TmaUmmaWarpSpecializedImplicitGemmILS5_2ELi8ELi2ELi1ELi2EN4cute5tupleIJNSA_1CILi2EEENSC_ILi1EEESE_EEEEENSB_IJNSC_ILi256EEENSB_IJNSC_ILi128EEEEEENSB_IJNSC_ILi64EEEEEEEEENS_10bfloat16_tESN_NSA_8TiledMMAINSA_8MMA_AtomIJNSA_26SM100_MMA_F16BF16_2x1SM_SSISN_SN_fLi256ELi128ELNSA_4UMMA5MajorE1ELSS_1ELNSR_7ScaleInE0ELST_0EEEEEENSA_6LayoutINSB_IJSE_SE_SE_EEENSB_IJNSC_ILi0EEESY_SY_EEEEENSB_IJNSA_10UnderscoreES11_S11_EEEEENS7_6detail27Sm100ImplicitGemmTileTraitsINSA_18SM100_TMA_2SM_LOADENSA_14ComposedLayoutINSA_7SwizzleILi3ELi4ELi3EEENSA_18smem_ptr_flag_bitsILi16EEENSW_INSB_IJSK_NSC_ILi8EEEEEENSB_IJSE_SK_EEEEEEEvEENS15_INSA_25SM100_TMA_2SM_LOAD_IM2COLES1G_vEEEENS_8epilogue10collective18CollectiveEpilogueINS1L_23Sm100TmaWarpSpecializedILi4ELi2ELi32ELb1ELb0EEEJNSB_IJSI_SJ_SL_EEENSB_IJNSW_ISI_SE_EENSW_INSC_ILi32EEESE_EEEEESN_NSB_IJlNSB_IJSE_llEEESY_EEESN_S1W_NS1L_6fusion15FusionCallbacksIS1P_NS1X_17LinearCombinationISN_fSN_fLNS_15FloatRoundStyleE2EEES1Q_S1U_JEEENSA_5SM1004TMEM4LOAD26SM100_TMEM_LOAD_32dp32b32xENSA_13SM90_TMA_LOADENS17_INS18_ILi2ELi4ELi3EEES1B_NSW_INSB_IJS1C_S1S_EEENSB_IJS1S_SE_EEEEEEENSA_39AutoVectorizingCopyWithAssumedAlignmentILi128EEENSA_14SM90_TMA_STOREES2C_S2E_S2E_EEEvvEEEEvNT_6ParamsE:
[----:B------:R-:W1:Y:S01]  /*0000*/  LDC R1, c[0x0][0x37c] ;  /* 0x0000df00ff017b82 */ /* 0x000e620000000800 */
[----:B------:R-:W2:Y:S01]  /*0010*/  S2R R85, SR_TID.X ;  /* 0x0000000000557919 */ /* 0x000ea20000002100 */
[----:B------:R-:W3:Y:S06]  /*0020*/  LDCU.64 UR8, c[0x0][0x890] ;  /* 0x00011200ff0877ac */ /* 0x000eec0008000a00 */
[----:B------:R-:W4:Y:S01]  /*0030*/  S2UR UR4, SR_CgaCtaId ;  /* 0x00000000000479c3 */ /* 0x000f220000008800 */
[----:B-1----:R-:W-:Y:S01]  /*0040*/  VIADD R1, R1, 0xfffffff8 ;  /* 0xfffffff801017836 */ /* 0x002fe20000000000 */
[----:B------:R-:W-:-:S02]  /*0050*/  PRMT R87, RZ, 0x7610, R87 ;  /* 0x00007610ff577816 */ /* 0x000fc40000000057 */
[----:B------:R-:W-:Y:S02]  /*0060*/  ELECT P1, URZ, PT ;  /* 0x0000000000ff782f */ /* 0x000fe40003820000 */
[----:B------:R-:W-:Y:S01]  /*0070*/  R2UR UR48, R1 ;  /* 0x00000000013072ca */ /* 0x000fe200000e0000 */
[----:B---3--:R-:W-:-:S04]  /*0080*/  UISETP.NE.U32.AND UP0, UPT, UR8, URZ, UPT ;  /* 0x000000ff0800728c */ /* 0x008fc8000bf05070 */
[----:B------:R-:W-:Y:S02]  /*0090*/  UISETP.NE.AND.EX UP0, UPT, UR9, URZ, UPT, UP0 ;  /* 0x000000ff0900728c */ /* 0x000fe4000bf05300 */
[----:B----4-:R-:W-:Y:S02]  /*00a0*/  ULOP3.LUT UR41, UR4, 0x1, URZ, 0xc0, !UPT ;  /* 0x0000000104297892 */ /* 0x010fe4000f8ec0ff */
[----:B------:R-:W-:Y:S01]  /*00b0*/  ULOP3.LUT UR40, UR4, 0x1, URZ, 0x3c, !UPT ;  /* 0x0000000104287892 */ /* 0x000fe2000f8e3cff */
[----:B--2---:R-:W-:-:S05]  /*00c0*/  SHF.R.U32.HI R88, RZ, 0x5, R85 ;  /* 0x00000005ff587819 */ /* 0x004fca0000011655 */
[----:B------:R-:W1:Y:S02]  /*00d0*/  SHFL.IDX PT, R0, R88, RZ, 0x1f ;  /* 0x00001fff58007589 */ /* 0x000e6400000e0000 */
[----:B-1----:R-:W-:Y:S01]  /*00e0*/  R2UR UR18, R0 ;  /* 0x00000000001272ca */ /* 0x002fe200000e0000 */
[----:B------:R-:W-:-:S14]  /*00f0*/  BRA.U UP0, `(.L_x_0) ;  /* 0x0000000100307547 */ /* 0x000fdc000b800000 */
[----:B------:R-:W1:Y:S02]  /*0100*/  LDCU.64 UR4, c[0x0][0x888] ;  /* 0x00011100ff0477ac */ /* 0x000e640008000a00 */
[----:B-1----:R-:W-:-:S04]  /*0110*/  UISETP.NE.U32.AND UP0, UPT, UR4, URZ, UPT ;  /* 0x000000ff0400728c */ /* 0x002fc8000bf05070 */
[----:B------:R-:W-:-:S09]  /*0120*/  UISETP.NE.AND.EX UP0, UPT, UR5, URZ, UPT, UP0 ;  /* 0x000000ff0500728c */ /* 0x000fd2000bf05300 */
[----:B------:R-:W-:Y:S05]  /*0130*/  BRA.U !UP0, `(.L_x_1) ;  /* 0x0000000108147547 */ /* 0x000fea000b800000 */
[----:B------:R-:W1:Y:S01]  /*0140*/  LDC.64 R2, c[0x0][0x888] ;  /* 0x00022200ff027b82 */ /* 0x000e620000000a00 */
[----:B------:R-:W1:Y:S02]  /*0150*/  LDCU.64 UR4, c[0x0][0x358] ;  /* 0x00006b00ff0477ac */ /* 0x000e640008000a00 */
[----:B-1----:R1:W5:Y:S01]  /*0160*/  LDG.E R41, desc[UR4][R2.64] ;  /* 0x0000000402297981 */ /* 0x002362000c1e1900 */
[----:B------:R-:W-:Y:S01]  /*0170*/  HFMA2 R87, -RZ, RZ, 0, 5.9604644775390625e-08 ;  /* 0x00000001ff577431 */ /* 0x000fe200000001ff */
[----:B------:R-:W-:Y:S05]  /*0180*/  BRA `(.L_x_0) ;  /* 0x00000000000c7947 */ /* 0x000fea0003800000 */
.L_x_1:
[----:B------:R-:W1:Y:S01]  /*0190*/  LDCU UR4, c[0x0][0x880] ;  /* 0x00011000ff0477ac */ /* 0x000e620008000800 */
[----:B------:R-:W-:Y:S01]  /*01a0*/  HFMA2 R87, -RZ, RZ, 0, 5.9604644775390625e-08 ;  /* 0x00000001ff577431 */ /* 0x000fe200000001ff */
[----:B-1----:R-:W-:-:S07]  /*01b0*/  MOV R41, UR4 ;  /* 0x0000000400297c02 */ /* 0x002fce0008000f00 */
.L_x_0:
[----:B------:R-:W2:Y:S02]  /*01c0*/  LDCU.64 UR4, c[0x0][0x8b0] ;  /* 0x00011600ff0477ac */ /* 0x000ea40008000a00 */
[----:B--2---:R-:W-:-:S04]  /*01d0*/  UISETP.NE.U32.AND UP0, UPT, UR4, URZ, UPT ;  /* 0x000000ff0400728c */ /* 0x004fc8000bf05070 */
[----:B------:R-:W-:-:S09]  /*01e0*/  UISETP.NE.AND.EX UP0, UPT, UR5, URZ, UPT, UP0 ;  /* 0x000000ff0500728c */ /* 0x000fd2000bf05300 */
[----:B------:R-:W-:Y:S05]  /*01f0*/  BRA.U UP0, `(.L_x_2) ;  /* 0x0000000100287547 */ /* 0x000fea000b800000 */
[----:B------:R-:W2:Y:S02]  /*0200*/  LDCU.64 UR4, c[0x0][0x8a8] ;  /* 0x00011500ff0477ac */ /* 0x000ea40008000a00 */
[----:B--2---:R-:W-:-:S04]  /*0210*/  UISETP.NE.U32.AND UP0, UPT, UR4, URZ, UPT ;  /* 0x000000ff0400728c */ /* 0x004fc8000bf05070 */
[----:B------:R-:W-:-:S09]  /*0220*/  UISETP.NE.AND.EX UP0, UPT, UR5, URZ, UPT, UP0 ;  /* 0x000000ff0500728c */ /* 0x000fd2000bf05300 */
[----:B------:R-:W-:Y:S05]  /*0230*/  BRA.U !UP0, `(.L_x_3) ;  /* 0x0000000108107547 */ /* 0x000fea000b800000 */
[----:B------:R-:W2:Y:S01]  /*0240*/  LDC.64 R38, c[0x0][0x8a8] ;  /* 0x00022a00ff267b82 */ /* 0x000ea20000000a00 */
[----:B------:R-:W2:Y:S02]  /*0250*/  LDCU.64 UR4, c[0x0][0x358] ;  /* 0x00006b00ff0477ac */ /* 0x000ea40008000a00 */
[----:B--2---:R2:W5:Y:S01]  /*0260*/  LDG.E R38, desc[UR4][R38.64] ;  /* 0x0000000426267981 */ /* 0x004562000c1e1900 */
[----:B------:R-:W-:Y:S05]  /*0270*/  BRA `(.L_x_2) ;  /* 0x0000000000087947 */ /* 0x000fea0003800000 */
.L_x_3:
[----:B------:R-:W2:Y:S02]  /*0280*/  LDCU UR4, c[0x0][0x8a0] ;  /* 0x00011400ff0477ac */ /* 0x000ea40008000800 */
[----:B--2---:R-:W-:Y:S02]  /*0290*/  MOV R38, UR4 ;  /* 0x0000000400267c02 */ /* 0x004fe40008000f00 */
.L_x_2:
[----:B------:R-:W-:Y:S01]  /*02a0*/  IMAD.U32 R0, RZ, RZ, UR18 ;  /* 0x00000012ff007e24 */ /* 0x000fe2000f8e00ff */
[----:B------:R-:W-:Y:S04]  /*02b0*/  BSSY.RECONVERGENT B0, `(.L_x_4) ;  /* 0x000000c000007945 */ /* 0x000fe80003800200 */
[C---:B------:R-:W-:Y:S02]  /*02c0*/  ISETP.NE.OR P2, PT, R0.reuse, 0x1, !P1 ;  /* 0x000000010000780c */ /* 0x040fe40004f45670 */
[----:B------:R-:W-:-:S11]  /*02d0*/  ISETP.NE.OR P0, PT, R0, 0x3, !P1 ;  /* 0x000000030000780c */ /* 0x000fd60004f05670 */
[----:B------:R-:W-:Y:S05]  /*02e0*/  @P2 BRA `(.L_x_5) ;  /* 0x0000000000202947 */ /* 0x000fea0003800000 */
[----:B------:R-:W3:Y:S02]  /*02f0*/  LDCU.64 UR4, c[0x0][0x348] ;  /* 0x00006900ff0477ac */ /* 0x000ee40008000a00 */
[----:B---3--:R-:W-:Y:S02]  /*0300*/  UIADD3 UR6, UP1, UPT, UR4, 0x80, URZ ;  /* 0x0000008004067890 */ /* 0x008fe4000ff3e0ff */
[----:B------:R-:W-:Y:S02]  /*0310*/  UIADD3 UR4, UP0, UPT, UR4, 0x180, URZ ;  /* 0x0000018004047890 */ /* 0x000fe4000ff1e0ff */
[----:B------:R-:W-:Y:S02]  /*0320*/  UIADD3.X UR7, UPT, UPT, URZ, UR5, URZ, UP1, !UPT ;  /* 0x00000005ff077290 */ /* 0x000fe40008ffe4ff */
[----:B------:R-:W-:-:S07]  /*0330*/  UIADD3.X UR5, UPT, UPT, URZ, UR5, URZ, UP0, !UPT ;  /* 0x00000005ff057290 */ /* 0x000fce00087fe4ff */
[----:B------:R3:W-:Y:S02]  /*0340*/  UTMACCTL.PF [UR6] ;  /* 0x00000000060079b9 */ /* 0x0007e40008040000 */
[----:B------:R3:W-:Y:S02]  /*0350*/  UTMACCTL.PF [UR4] ;  /* 0x00000000040079b9 */ /* 0x0007e40008040000 */
[----:B---3--:R-:W-:Y:S01]  /*0360*/  NOP ;  /* 0x0000000000007918 */ /* 0x008fe20000000000 */
.L_x_5:
[----:B------:R-:W-:Y:S05]  /*0370*/  BSYNC.RECONVERGENT B0 ;  /* 0x0000000000007941 */ /* 0x000fea0003800200 */
.L_x_4:
[----:B------:R-:W-:Y:S04]  /*0380*/  BSSY.RECONVERGENT B0, `(.L_x_6) ;  /* 0x000000a000007945 */ /* 0x000fe80003800200 */
        /* <DEDUP_REMOVED lines=9> */
.L_x_7:
[----:B------:R-:W-:Y:S05]  /*0420*/  BSYNC.RECONVERGENT B0 ;  /* 0x0000000000007941 */ /* 0x000fea0003800200 */
.L_x_6:
[----:B------:R-:W3:Y:S01]  /*0430*/  LDCU.64 UR4, c[0x0][0x888] ;  /* 0x00011100ff0477ac */ /* 0x000ee20008000a00 */
[----:B------:R-:W-:Y:S02]  /*0440*/  UISETP.EQ.U32.AND UP2, UPT, UR8, URZ, UPT ;  /* 0x000000ff0800728c */ /* 0x000fe4000bf42070 */
[----:B------:R-:W-:Y:S02]  /*0450*/  UPLOP3.LUT UP3, UPT, UPT, UPT, UPT, 0x80, 0x8 ;  /* 0x000000000008789c */ /* 0x000fe40003f6f070 */
[----:B---3--:R-:W-:-:S04]  /*0460*/  UISETP.NE.U32.AND UP0, UPT, UR4, URZ, UPT ;  /* 0x000000ff0400728c */ /* 0x008fc8000bf05070 */
[----:B------:R-:W-:-:S04]  /*0470*/  UISETP.NE.AND.EX UP1, UPT, UR5, URZ, UPT, UP0 ;  /* 0x000000ff0500728c */ /* 0x000fc8000bf25300 */
[----:B------:R-:W-:-:S04]  /*0480*/  UISETP.EQ.OR.EX UP4, UPT, UR9, URZ, !UP1, UP2 ;  /* 0x000000ff0900728c */ /* 0x000fc8000cf82720 */
[----:B------:R-:W-:-:S06]  /*0490*/  UP2UR UR4, UPR, URZ, 0x10 ;  /* 0x00000010ff047883 */ /* 0x000fcc0008000000 */
[----:B------:R-:W-:Y:S01]  /*04a0*/  MOV R93, UR4 ;  /* 0x00000004005d7c02 */ /* 0x000fe20008000f00 */
[----:B------:R-:W-:Y:S06]  /*04b0*/  BRA.U !UP4, `(.L_x_8) ;  /* 0x000000010c207547 */ /* 0x000fec000b800000 */
[----:B------:R-:W-:Y:S01]  /*04c0*/  UISETP.NE.U32.AND UP2, UPT, UR8, URZ, UPT ;  /* 0x000000ff0800728c */ /* 0x000fe2000bf45070 */
[----:B-----5:R-:W-:Y:S01]  /*04d0*/  FSETP.NEU.AND P0, PT, R41, RZ, PT ;  /* 0x000000ff2900720b */ /* 0x020fe20003f0d000 */
[----:B------:R-:W-:Y:S02]  /*04e0*/  USEL UR4, URZ, 0xffffffff, UP1 ;  /* 0xffffffffff047887 */ /* 0x000fe40008800000 */
[----:B------:R-:W-:-:S10]  /*04f0*/  UISETP.NE.AND.EX UP2, UPT, UR9, URZ, UPT, UP2 ;  /* 0x000000ff0900728c */ /* 0x000fd4000bf45320 */
[----:B------:R-:W-:Y:S01]  /*0500*/  VOTEU.ANY UP0, P0 ;  /* 0x0000000000ff7886 */ /* 0x000fe20000000100 */
[----:B------:R-:W-:-:S04]  /*0510*/  @!UP2 USEL UR4, URZ, 0xffffffff, UP0 ;  /* 0xffffffffff04a887 */ /* 0x000fc80008000000 */
[----:B------:R-:W-:-:S04]  /*0520*/  ULOP3.LUT UR4, UR4, 0x1, URZ, 0xc0, !UPT ;  /* 0x0000000104047892 */ /* 0x000fc8000f8ec0ff */
[----:B------:R-:W-:-:S11]  /*0530*/  UISETP.NE.U32.AND UP3, UPT, UR4, 0x1, UPT ;  /* 0x000000010400788c */ /* 0x000fd6000bf65070 */
.L_x_8:
[----:B------:R-:W3:Y:S01]  /*0540*/  SHFL.IDX PT, R0, R88, RZ, 0x1f ;  /* 0x00001fff58007589 */ /* 0x000ee200000e0000 */
[----:B------:R-:W-:Y:S02]  /*0550*/  UISETP.NE.AND UP5, UPT, UR18, 0x2, UPT ;  /* 0x000000021200788c */ /* 0x000fe4000bfa5270 */
[----:B------:R-:W-:Y:S02]  /*0560*/  UISETP.NE.AND UP0, UPT, UR18, 0x2, UPT ;  /* 0x000000021200788c */ /* 0x000fe4000bf05270 */
[----:B------:R-:W-:Y:S02]  /*0570*/  UISETP.NE.OR UP2, UPT, UR41, URZ, UP5 ;  /* 0x000000ff2900728c */ /* 0x000fe4000af45670 */
[----:B------:R-:W-:-:S04]  /*0580*/  USEL UR61, URZ, 0x1, UP0 ;  /* 0x00000001ff3d7887 */ /* 0x000fc80008000000 */
[----:B------:R-:W-:Y:S02]  /*0590*/  PLOP3.LUT P3, PT, P1, PT, UP2, 0xae, 0xea ;  /* 0x0000000000ea781c */ /* 0x000fe40000f6f52e */
[----:B---3--:R-:W-:-:S13]  /*05a0*/  ISETP.NE.AND P0, PT, R0, RZ, PT ;  /* 0x000000ff0000720c */ /* 0x008fda0003f05270 */
[----:B------:R-:W-:Y:S05]  /*05b0*/  @P0 BRA `(.L_x_9) ;  /* 0x0000000000680947 */ /* 0x000fea0003800000 */
[----:B------:R-:W3:Y:S01]  /*05c0*/  S2UR UR5, SR_CgaCtaId ;  /* 0x00000000000579c3 */ /* 0x000ee20000008800 */
[----:B------:R-:W-:Y:S01]  /*05d0*/  UMOV UR4, 0x400 ;  /* 0x0000040000047882 */ /* 0x000fe20000000000 */
[----:B------:R-:W-:Y:S01]  /*05e0*/  UMOV UR6, 0x1 ;  /* 0x0000000100067882 */ /* 0x000fe20000000000 */
[----:B------:R-:W-:Y:S01]  /*05f0*/  ELECT P0, URZ, PT ;  /* 0x0000000000ff782f */ /* 0x000fe20003800000 */
[----:B------:R-:W-:-:S04]  /*0600*/  UIADD3 UR6, UPT, UPT, -UR6, 0x100000, URZ ;  /* 0x0010000006067890 */ /* 0x000fc8000fffe1ff */
[----:B------:R-:W-:Y:S02]  /*0610*/  USHF.L.U32 UR7, UR6, 0xb, URZ ;  /* 0x0000000b06077899 */ /* 0x000fe400080006ff */
[----:B------:R-:W-:Y:S02]  /*0620*/  USHF.L.U32 UR6, UR6, 0x1, URZ ;  /* 0x0000000106067899 */ /* 0x000fe400080006ff */
[----:B---3--:R-:W-:Y:S01]  /*0630*/  ULEA UR4, UR5, UR4, 0x18 ;  /* 0x0000000405047291 */ /* 0x008fe2000f8ec0ff */
[----:B------:R-:W3:Y:S11]  /*0640*/  FENCE.VIEW.ASYNC.S ;  /* 0x00000000000073c6 */ /* 0x000ef60000000000 */
[----:B---3--:R3:W4:Y:S01]  /*0650*/  SYNCS.EXCH.64 URZ, [UR4], UR6 ;  /* 0x0000000604ff75b2 */ /* 0x0087220008000100 */
[----:B------:R3:W1:Y:S01]  /*0660*/  SYNCS.EXCH.64 URZ, [UR4+0x40], UR6 ;  /* 0x0000400604ff75b2 */ /* 0x0006620008000100 */
        /* <DEDUP_REMOVED lines=13> */
[----:B------:R3:W1:Y:S02]  /*0740*/  SYNCS.EXCH.64 URZ, [UR4+0x78], UR6 ;  /* 0x0000780604ff75b2 */ /* 0x0006640008000100 */
[----:B---3--:R-:W-:Y:S01]  /*0750*/  NOP ;  /* 0x0000000000007918 */ /* 0x008fe20000000000 */
.L_x_9:
[----:B------:R-:W3:Y:S01]  /*0760*/  SHFL.IDX PT, R0, R88, RZ, 0x1f ;  /* 0x00001fff58007589 */ /* 0x000ee200000e0000 */
[----:B------:R-:W-:Y:S01]  /*0770*/  NOP ;  /* 0x0000000000007918 */ /* 0x000fe20000000000 */
[----:B---3--:R-:W-:-:S13]  /*0780*/  ISETP.NE.AND P0, PT, R0, 0x1, PT ;  /* 0x000000010000780c */ /* 0x008fda0003f05270 */
[----:B------:R-:W-:Y:S05]  /*0790*/  @P0 BRA `(.L_x_10) ;  /* 0x0000000000580947 */ /* 0x000fea0003800000 */
[----:B------:R-:W3:Y:S01]  /*07a0*/  S2UR UR5, SR_CgaCtaId ;  /* 0x00000000000579c3 */ /* 0x000ee20000008800 */
[----:B------:R-:W-:Y:S01]  /*07b0*/  UMOV UR4, 0x400 ;  /* 0x0000040000047882 */ /* 0x000fe20000000000 */
[----:B------:R-:W-:Y:S01]  /*07c0*/  UMOV UR8, 0x20 ;  /* 0x0000002000087882 */ /* 0x000fe20000000000 */
[----:B------:R-:W-:Y:S01]  /*07d0*/  UMOV UR6, 0x80 ;  /* 0x0000008000067882 */ /* 0x000fe20000000000 */
[----:B------:R-:W-:-:S04]  /*07e0*/  UIADD3 UR8, UPT, UPT, -UR8, 0x100000, URZ ;  /* 0x0010000008087890 */ /* 0x000fc8000fffe1ff */
[----:B------:R-:W-:Y:S02]  /*07f0*/  USHF.L.U32 UR9, UR8, 0xb, URZ ;  /* 0x0000000b08097899 */ /* 0x000fe400080006ff */
[----:B------:R-:W-:Y:S02]  /*0800*/  USHF.L.U32 UR8, UR8, 0x1, URZ ;  /* 0x0000000108087899 */ /* 0x000fe400080006ff */
[----:B------:R-:W-:-:S04]  /*0810*/  UIADD3 UR6, UPT, UPT, -UR6, 0x100000, URZ ;  /* 0x0010000006067890 */ /* 0x000fc8000fffe1ff */
[----:B------:R-:W-:Y:S02]  /*0820*/  USHF.L.U32 UR7, UR6, 0xb, URZ ;  /* 0x0000000b06077899 */ /* 0x000fe400080006ff */
[----:B------:R-:W-:Y:S01]  /*0830*/  USHF.L.U32 UR6, UR6, 0x1, URZ ;  /* 0x0000000106067899 */ /* 0x000fe200080006ff */
[----:B------:R-:W-:Y:S01]  /*0840*/  ELECT P0, URZ, PT ;  /* 0x0000000000ff782f */ /* 0x000fe20003800000 */
[----:B---3--:R-:W-:Y:S01]  /*0850*/  ULEA UR4, UR5, UR4, 0x18 ;  /* 0x0000000405047291 */ /* 0x008fe2000f8ec0ff */
[----:B------:R-:W3:Y:S11]  /*0860*/  FENCE.VIEW.ASYNC.S ;  /* 0x00000000000073c6 */ /* 0x000ef60000000000 */
[----:B---3--:R3:W1:Y:S01]  /*0870*/  SYNCS.EXCH.64 URZ, [UR4+0x80], UR8 ;  /* 0x0000800804ff75b2 */ /* 0x0086620008000100 */
[----:B------:R3:W1:Y:S01]  /*0880*/  SYNCS.EXCH.64 URZ, [UR4+0xa0], UR6 ;  /* 0x0000a00604ff75b2 */ /* 0x0006620008000100 */
[----:B------:R3:W1:Y:S01]  /*0890*/  SYNCS.EXCH.64 URZ, [UR4+0x88], UR8 ;  /* 0x0000880804ff75b2 */ /* 0x0006620008000100 */
[----:B------:R3:W1:Y:S01]  /*08a0*/  SYNCS.EXCH.64 URZ, [UR4+0xa8], UR6 ;  /* 0x0000a80604ff75b2 */ /* 0x0006620008000100 */
[----:B------:R3:W1:Y:S01]  /*08b0*/  SYNCS.EXCH.64 URZ, [UR4+0x90], UR8 ;  /* 0x0000900804ff75b2 */ /* 0x0006620008000100 */
[----:B------:R3:W1:Y:S01]  /*08c0*/  SYNCS.EXCH.64 URZ, [UR4+0xb0], UR6 ;  /* 0x0000b00604ff75b2 */ /* 0x0006620008000100 */
[----:B------:R3:W1:Y:S01]  /*08d0*/  SYNCS.EXCH.64 URZ, [UR4+0x98], UR8 ;  /* 0x0000980804ff75b2 */ /* 0x0006620008000100 */
[----:B------:R3:W1:Y:S01]  /*08e0*/  SYNCS.EXCH.64 URZ, [UR4+0xb8], UR6 ;  /* 0x0000b80604ff75b2 */ /* 0x0006620008000100 */
[----:B------:R-:W-:Y:S01]  /*08f0*/  NOP ;  /* 0x0000000000007918 */ /* 0x000fe20000000000 */
.L_x_10:
[----:B------:R-:W2:Y:S01]  /*0900*/  SHFL.IDX PT, R0, R88, RZ, 0x1f ;  /* 0x00001fff58007589 */ /* 0x000ea200000e0000 */
[----:B------:R-:W-:Y:S01]  /*0910*/  NOP ;  /* 0x0000000000007918 */ /* 0x000fe20000000000 */
[----:B--2---:R-:W-:-:S13]  /*0920*/  ISETP.NE.AND P0, PT, R0, 0x3, PT ;  /* 0x000000030000780c */ /* 0x004fda0003f05270 */
[----:B------:R-:W-:Y:S05]  /*0930*/  @P0 BRA `(.L_x_11) ;  /* 0x0000000000300947 */ /* 0x000fea0003800000 */
[----:B------:R-:W2:Y:S01]  /*0940*/  S2UR UR5, SR_CgaCtaId ;  /* 0x00000000000579c3 */ /* 0x000ea20000008800 */
[----:B---3--:R-:W-:Y:S01]  /*0950*/  UMOV UR4, 0x400 ;  /* 0x0000040000047882 */ /* 0x008fe20000000000 */
[----:B------:R-:W-:Y:S01]  /*0960*/  UMOV UR6, 0x20 ;  /* 0x0000002000067882 */ /* 0x000fe20000000000 */
[----:B------:R-:W-:Y:S01]  /*0970*/  ELECT P0, URZ, PT ;  /* 0x0000000000ff782f */ /* 0x000fe20003800000 */
[----:B------:R-:W-:-:S04]  /*0980*/  UIADD3 UR6, UPT, UPT, -UR6, 0x100000, URZ ;  /* 0x0010000006067890 */ /* 0x000fc8000fffe1ff */
[----:B------:R-:W-:Y:S02]  /*0990*/  USHF.L.U32 UR7, UR6, 0xb, URZ ;  /* 0x0000000b06077899 */ /* 0x000fe400080006ff */
[----:B------:R-:W-:Y:S02]  /*09a0*/  USHF.L.U32 UR6, UR6, 0x1, URZ ;  /* 0x0000000106067899 */ /* 0x000fe400080006ff */
[----:B--2---:R-:W-:Y:S01]  /*09b0*/  ULEA UR4, UR5, UR4, 0x18 ;  /* 0x0000000405047291 */ /* 0x004fe2000f8ec0ff */
[----:B------:R-:W2:Y:S11]  /*09c0*/  FENCE.VIEW.ASYNC.S ;  /* 0x00000000000073c6 */ /* 0x000eb60000000000 */
[----:B--2---:R2:W3:Y:S01]  /*09d0*/  SYNCS.EXCH.64 URZ, [UR4+0xc0], UR6 ;  /* 0x0000c00604ff75b2 */ /* 0x0044e20008000100 */
[----:B------:R2:W1:Y:S01]  /*09e0*/  SYNCS.EXCH.64 URZ, [UR4+0xc8], UR6 ;  /* 0x0000c80604ff75b2 */ /* 0x0004620008000100 */
[----:B------:R-:W-:Y:S01]  /*09f0*/  NOP ;  /* 0x0000000000007918 */ /* 0x000fe20000000000 */
.L_x_11:
[----:B------:R-:W4:Y:S01]  /*0a00*/  SHFL.IDX PT, R0, R88, RZ, 0x1f ;  /* 0x00001fff58007589 */ /* 0x000f2200000e0000 */
[----:B------:R-:W-:Y:S01]  /*0a10*/  NOP ;  /* 0x0000000000007918 */ /* 0x000fe20000000000 */
[----:B----4-:R-:W-:-:S13]  /*0a20*/  ISETP.NE.AND P0, PT, R0, 0x4, PT ;  /* 0x000000040000780c */ /* 0x010fda0003f05270 */
[----:B------:R-:W-:Y:S05]  /*0a30*/  @P0 BRA `(.L_x_12) ;  /* 0x0000000000440947 */ /* 0x000fea0003800000 */
[----:B------:R-:W4:Y:S01]  /*0a40*/  S2UR UR5, SR_CgaCtaId ;  /* 0x00000000000579c3 */ /* 0x000f220000008800 */
[----:B--23--:R-:W-:Y:S01]  /*0a50*/  UMOV UR4, 0x1e0 ;  /* 0x000001e000047882 */ /* 0x00cfe20000000000 */
[----:B------:R-:W-:Y:S01]  /*0a60*/  UMOV UR6, 0x400 ;  /* 0x0000040000067882 */ /* 0x000fe20000000000 */
[----:B------:R-:W-:Y:S01]  /*0a70*/  USEL UR4, UR4, 0x1a0, UP3 ;  /* 0x000001a004047887 */ /* 0x000fe20009800000 */
[----:B------:R-:W-:Y:S01]  /*0a80*/  UMOV UR8, 0x1 ;  /* 0x0000000100087882 */ /* 0x000fe20000000000 */
[----:B------:R-:W-:Y:S01]  /*0a90*/  ELECT P0, URZ, PT ;  /* 0x0000000000ff782f */ /* 0x000fe20003800000 */
[----:B------:R-:W-:-:S04]  /*0aa0*/  UIADD3 UR8, UPT, UPT, -UR8, 0x100000, URZ ;  /* 0x0010000008087890 */ /* 0x000fc8000fffe1ff */
[----:B------:R-:W-:Y:S02]  /*0ab0*/  USHF.L.U32 UR9, UR8, 0xb, URZ ;  /* 0x0000000b08097899 */ /* 0x000fe400080006ff */
[----:B------:R-:W-:Y:S02]  /*0ac0*/  USHF.L.U32 UR8, UR8, 0x1, URZ ;  /* 0x0000000108087899 */ /* 0x000fe400080006ff */
[----:B----4-:R-:W-:Y:S02]  /*0ad0*/  ULEA UR6, UR5, UR6, 0x18 ;  /* 0x0000000605067291 */ /* 0x010fe4000f8ec0ff */
[----:B------:R-:W-:-:S04]  /*0ae0*/  UIADD3 UR4, UPT, UPT, -UR4, 0x100000, URZ ;  /* 0x0010000004047890 */ /* 0x000fc8000fffe1ff */
[----:B------:R-:W-:Y:S02]  /*0af0*/  USHF.L.U32 UR5, UR4, 0xb, URZ ;  /* 0x0000000b04057899 */ /* 0x000fe400080006ff */
[----:B------:R-:W-:Y:S01]  /*0b00*/  USHF.L.U32 UR4, UR4, 0x1, URZ ;  /* 0x0000000104047899 */ /* 0x000fe200080006ff */
[----:B------:R-:W2:Y:S03]  /*0b10*/  FENCE.VIEW.ASYNC.S ;  /* 0x00000000000073c6 */ /* 0x000ea60000000000 */
[----:B--2---:R4:W2:Y:S08]  /*0b20*/  SYNCS.EXCH.64 URZ, [UR6+0xd0], UR8 ;  /* 0x0000d00806ff75b2 */ /* 0x0048b00008000100 */
[----:B------:R4:W3:Y:S02]  /*0b30*/  SYNCS.EXCH.64 URZ, [UR6+0xd8], UR4 ;  /* 0x0000d80406ff75b2 */ /* 0x0008e40008000100 */
[----:B----4-:R-:W-:Y:S01]  /*0b40*/  NOP ;  /* 0x0000000000007918 */ /* 0x010fe20000000000 */
.L_x_12:
[----:B------:R-:W4:Y:S01]  /*0b50*/  SHFL.IDX PT, R0, R88, RZ, 0x1f ;  /* 0x00001fff58007589 */ /* 0x000f2200000e0000 */
[----:B------:R-:W-:Y:S01]  /*0b60*/  ISETP.NE.OR P1, PT, RZ, UR18, !P1 ;  /* 0x00000012ff007c0c */ /* 0x000fe2000cf25670 */
[----:B------:R-:W-:Y:S01]  /*0b70*/  NOP ;  /* 0x0000000000007918 */ /* 0x000fe20000000000 */
[----:B----4-:R-:W-:-:S13]  /*0b80*/  ISETP.NE.AND P0, PT, R0, 0x5, PT ;  /* 0x000000050000780c */ /* 0x010fda0003f05270 */
[----:B------:R-:W-:Y:S05]  /*0b90*/  @P0 BRA `(.L_x_13) ;  /* 0x0000000000480947 */ /* 0x000fea0003800000 */
[----:B------:R-:W4:Y:S01]  /*0ba0*/  S2UR UR5, SR_CgaCtaId ;  /* 0x00000000000579c3 */ /* 0x000f220000008800 */
[----:B--23--:R-:W-:Y:S01]  /*0bb0*/  UMOV UR4, 0x400 ;  /* 0x0000040000047882 */ /* 0x00cfe20000000000 */
        /* <DEDUP_REMOVED lines=9> */
[----:B----4-:R-:W-:Y:S01]  /*0c50*/  ULEA UR4, UR5, UR4, 0x18 ;  /* 0x0000000405047291 */ /* 0x010fe2000f8ec0ff */
[----:B------:R-:W2:Y:S11]  /*0c60*/  FENCE.VIEW.ASYNC.S ;  /* 0x00000000000073c6 */ /* 0x000eb60000000000 */
[----:B--2---:R4:W2:Y:S01]  /*0c70*/  SYNCS.EXCH.64 URZ, [UR4+0xe0], UR6 ;  /* 0x0000e00604ff75b2 */ /* 0x0048a20008000100 */
[----:B------:R4:W3:Y:S01]  /*0c80*/  SYNCS.EXCH.64 URZ, [UR4+0xf0], UR8 ;  /* 0x0000f00804ff75b2 */ /* 0x0008e20008000100 */
[----:B------:R4:W1:Y:S01]  /*0c90*/  SYNCS.EXCH.64 URZ, [UR4+0xe8], UR6 ;  /* 0x0000e80604ff75b2 */ /* 0x0008620008000100 */
[----:B------:R4:W1:Y:S02]  /*0ca0*/  SYNCS.EXCH.64 URZ, [UR4+0xf8], UR8 ;  /* 0x0000f80804ff75b2 */ /* 0x0008640008000100 */
[----:B----4-:R-:W-:Y:S01]  /*0cb0*/  NOP ;  /* 0x0000000000007918 */ /* 0x010fe20000000000 */
.L_x_13:
[----:B--23--:R-:W2:Y:S01]  /*0cc0*/  S2UR UR7, SR_CgaCtaId ;  /* 0x00000000000779c3 */ /* 0x00cea20000008800 */
[----:B------:R-:W-:Y:S01]  /*0cd0*/  VOTEU.ALL UP0, P1 ;  /* 0x0000000000ff7886 */ /* 0x000fe20000800000 */
[----:B------:R-:W-:Y:S01]  /*0ce0*/  UMOV UR4, 0x20 ;  /* 0x0000002000047882 */ /* 0x000fe20000000000 */
[----:B------:R-:W-:Y:S01]  /*0cf0*/  NOP ;  /* 0x0000000000007918 */ /* 0x000fe20000000000 */
[----:B-1----:R-:W-:Y:S01]  /*0d00*/  LOP3.LUT R3, R85, 0x1f, RZ, 0xc0, !PT ;  /* 0x0000001f55037812 */ /* 0x002fe200078ec0ff */
[----:B------:R-:W-:Y:S01]  /*0d10*/  UISETP.NE.AND UP4, UPT, UR18, URZ, UPT ;  /* 0x000000ff1200728c */ /* 0x000fe2000bf85270 */
[----:B------:R-:W-:Y:S01]  /*0d20*/  @!UP0 UMOV UR6, 0x400 ;  /* 0x0000040000068882 */ /* 0x000fe20000000000 */
[----:B------:R-:W-:-:S04]  /*0d30*/  @!UP0 UIADD3 UR4, UPT, UPT, -UR4, 0x100000, URZ ;  /* 0x0010000004048890 */ /* 0x000fc8000fffe1ff */
[----:B------:R-:W-:Y:S02]  /*0d40*/  @!UP0 USHF.L.U32 UR5, UR4, 0xb, URZ ;  /* 0x0000000b04058899 */ /* 0x000fe400080006ff */
[----:B------:R-:W-:Y:S02]  /*0d50*/  @!UP0 USHF.L.U32 UR4, UR4, 0x1, URZ ;  /* 0x0000000104048899 */ /* 0x000fe400080006ff */
[----:B--2---:R-:W-:Y:S01]  /*0d60*/  @!UP0 ULEA UR6, UR7, UR6, 0x18 ;  /* 0x0000000607068291 */ /* 0x004fe2000f8ec0ff */
[----:B------:R-:W1:Y:S01]  /*0d70*/  LDCU UR7, c[0x0][0x36c] ;  /* 0x00006d80ff0777ac */ /* 0x000e620008000800 */
[----:B------:R-:W-:Y:S01]  /*0d80*/  VOTEU.ALL UP0, P1 ;  /* 0x0000000000ff7886 */ /* 0x000fe20000800000 */
[----:B------:R-:W2:Y:S09]  /*0d90*/  FENCE.VIEW.ASYNC.S ;  /* 0x00000000000073c6 */ /* 0x000eb20000000000 */
[----:B--2---:R2:W3:Y:S01]  /*0da0*/  @!UP0 SYNCS.EXCH.64 URZ, [UR6+0x100], UR4 ;  /* 0x0001000406ff85b2 */ /* 0x0044e20008000100 */
[----:B-1----:R-:W-:-:S09]  /*0db0*/  UISETP.EQ.U32.AND UP6, UPT, UR7, 0x1, UPT ;  /* 0x000000010700788c */ /* 0x002fd2000bfc2070 */
[----:B--2---:R-:W-:Y:S05]  /*0dc0*/  BRA.U !UP6, `(.L_x_14) ;  /* 0x000000010e087547 */ /* 0x004fea000b800000 */
[----:B---3--:R-:W-:Y:S01]  /*0dd0*/  UCGABAR_ARV ;  /* 0x00000000000079c7 */ /* 0x008fe20008000000 */
[----:B------:R-:W-:Y:S05]  /*0de0*/  BRA `(.L_x_15) ;  /* 0x0000000000047947 */ /* 0x000fea0003800000 */
.L_x_14:
[----:B---3--:R-:W-:Y:S01]  /*0df0*/  NOP ;  /* 0x0000000000007918 */ /* 0x008fe20000000000 */
.L_x_15:
[----:B------:R-:W1:Y:S01]  /*0e00*/  S2UR UR21, SR_CTAID.X ;  /* 0x00000000001579c3 */ /* 0x000e620000002500 */
[----:B------:R-:W-:-:S05]  /*0e10*/  CS2R.32 R92, SR_CgaSize ;  /* 0x00000000005c7805 */ /* 0x000fca0000008a00 */
[----:B------:R-:W-:-:S05]  /*0e20*/  IMAD R92, R92, -0xa0, RZ ;  /* 0xffffff605c5c7824 */ /* 0x000fca00078e02ff */
[----:B------:R-:W-:-:S14]  /*0e30*/  R2UR UR5, R92 ;  /* 0x000000005c0572ca */ /* 0x000fdc00000e0000 */
[----:B------:R-:W2:Y:S01]  /*0e40*/  LDCU UR5, c[0x0][UR5+0x2b0] ;  /* 0x00005600050577ac */ /* 0x000ea20008000800 */
[----:B------:R-:W-:-:S05]  /*0e50*/  CS2R.32 R92, SR_CgaSize ;  /* 0x00000000005c7805 */ /* 0x000fca0000008a00 */
[----:B------:R-:W-:-:S05]  /*0e60*/  IMAD R92, R92, -0xa0, RZ ;  /* 0xffffff605c5c7824 */ /* 0x000fca00078e02ff */
[----:B------:R-:W-:-:S14]  /*0e70*/  R2UR UR4, R92 ;  /* 0x000000005c0472ca */ /* 0x000fdc00000e0000 */
[----:B------:R-:W3:Y:S01]  /*0e80*/  LDCU UR4, c[0x0][UR4+0x2b4] ;  /* 0x00005680040477ac */ /* 0x000ee20008000800 */
[----:B------:R-:W4:Y:S01]  /*0e90*/  S2UR UR20, SR_CTAID.Y ;  /* 0x00000000001479c3 */ /* 0x000f220000002600 */
[----:B------:R-:W-:-:S05]  /*0ea0*/  CS2R.32 R92, SR_CgaSize ;  /* 0x00000000005c7805 */ /* 0x000fca0000008a00 */
[----:B------:R-:W-:-:S05]  /*0eb0*/  IMAD R92, R92, -0xa0, RZ ;  /* 0xffffff605c5c7824 */ /* 0x000fca00078e02ff */
[----:B------:R-:W-:-:S14]  /*0ec0*/  R2UR UR7, R92 ;  /* 0x000000005c0772ca */ /* 0x000fdc00000e0000 */
[----:B------:R-:W3:Y:S01]  /*0ed0*/  LDCU UR7, c[0x0][UR7+0x2a0] ;  /* 0x00005400070777ac */ /* 0x000ee20008000800 */
[----:B------:R-:W-:-:S05]  /*0ee0*/  CS2R.32 R92, SR_CgaSize ;  /* 0x00000000005c7805 */ /* 0x000fca0000008a00 */
[----:B------:R-:W-:-:S05]  /*0ef0*/  IMAD R92, R92, -0xa0, RZ ;  /* 0xffffff605c5c7824 */ /* 0x000fca00078e02ff */
[----:B------:R-:W-:-:S14]  /*0f00*/  R2UR UR8, R92 ;  /* 0x000000005c0872ca */ /* 0x000fdc00000e0000 */
[----:B------:R-:W3:Y:S01]  /*0f10*/  LDCU UR8, c[0x0][UR8+0x2a4] ;  /* 0x00005480080877ac */ /* 0x000ee20008000800 */
[----:B------:R-:W3:Y:S01]  /*0f20*/  LDCU UR19, c[0x0][0xb24] ;  /* 0x00016480ff1377ac */ /* 0x000ee20008000800 */
[----:B------:R-:W3:Y:S01]  /*0f30*/  LDCU UR39, c[0x0][0xb24] ;  /* 0x00016480ff2777ac */ /* 0x000ee20008000800 */
[----:B-1----:R-:W-:Y:S01]  /*0f40*/  I2FP.F32.U32 R2, UR21 ;  /* 0x0000001500027c45 */ /* 0x002fe20008201000 */
[----:B------:R-:W1:Y:S04]  /*0f50*/  LDCU UR25, c[0x0][0xb30] ;  /* 0x00016600ff1977ac */ /* 0x000e680008000800 */
[----:B--2---:R-:W-:Y:S01]  /*0f60*/  FMUL R2, R2, UR5 ;  /* 0x0000000502027c20 */ /* 0x004fe20008400000 */
[----:B----4-:R-:W-:-:S05]  /*0f70*/  I2FP.F32.U32 R0, UR20 ;  /* 0x0000001400007c45 */ /* 0x010fca0008201000 */
[----:B------:R-:W2:Y:S01]  /*0f80*/  F2I.U32.TRUNC.NTZ R2, R2 ;  /* 0x0000000200027305 */ /* 0x000ea2000020f000 */
[----:B---3--:R-:W-:-:S07]  /*0f90*/  FMUL R0, R0, UR4 ;  /* 0x0000000400007c20 */ /* 0x008fce0008400000 */
[----:B------:R-:W3:Y:S01]  /*0fa0*/  F2I.U32.TRUNC.NTZ R0, R0 ;  /* 0x0000000000007305 */ /* 0x000ee2000020f000 */
[----:B--2---:R-:W-:Y:S02]  /*0fb0*/  R2UR UR4, R2 ;  /* 0x00000000020472ca */ /* 0x004fe400000e0000 */
[----:B------:R-:W-:Y:S02]  /*0fc0*/  PRMT R2, RZ, 0x7610, R2 ;  /* 0x00007610ff027816 */ /* 0x000fe40000000002 */
[----:B---3--:R-:W-:Y:S02]  /*0fd0*/  R2UR UR6, R0 ;  /* 0x00000000000672ca */ /* 0x008fe400000e0000 */
[----:B------:R-:W-:-:S07]  /*0fe0*/  PRMT R0, RZ, 0x7610, R0 ;  /* 0x00007610ff007816 */ /* 0x000fce0000000000 */
[----:B------:R-:W-:-:S04]  /*0ff0*/  UIADD3 UR5, UPT, UPT, -UR4, URZ, URZ ;  /* 0x000000ff04057290 */ /* 0x000fc8000fffe1ff */
[----:B------:R-:W-:Y:S02]  /*1000*/  UIMAD UR5, UR7, UR5, UR21 ;  /* 0x00000005070572a4 */ /* 0x000fe4000f8e0215 */
[----:B------:R-:W-:-:S04]  /*1010*/  UIADD3 UR4, UPT, UPT, -UR6, URZ, URZ ;  /* 0x000000ff06047290 */ /* 0x000fc8000fffe1ff */
[----:B------:R-:W-:Y:S01]  /*1020*/  IMAD.U32 R92, RZ, RZ, UR5 ;  /* 0x00000005ff5c7e24 */ /* 0x000fe2000f8e00ff */
[----:B------:R-:W-:-:S06]  /*1030*/  UIMAD UR4, UR8, UR4, UR20 ;  /* 0x00000004080472a4 */ /* 0x000fcc000f8e0214 */
[----:B------:R-:W-:Y:S01]  /*1040*/  IMAD.U32 R91, RZ, RZ, UR4 ;  /* 0x00000004ff5b7e24 */ /* 0x000fe2000f8e00ff */
[----:B-1----:R-:W-:Y:S06]  /*1050*/  BRA.U UP4, `(.L_x_16) ;  /* 0x0000000104307547 */ /* 0x002fec000b800000 */
[----:B------:R-:W-:Y:S01]  /*1060*/  R2UR UR5, R91 ;  /* 0x000000005b0572ca */ /* 0x000fe200000e0000 */
[----:B------:R-:W-:Y:S01]  /*1070*/  UMOV UR7, 0x3 ;  /* 0x0000000300077882 */ /* 0x000fe20000000000 */
[----:B------:R-:W-:-:S11]  /*1080*/  R2UR UR4, R92 ;  /* 0x000000005c0472ca */ /* 0x000fd600000e0000 */
[----:B------:R-:W-:-:S04]  /*1090*/  UISETP.NE.AND UP0, UPT, UR5, URZ, UPT ;  /* 0x000000ff0500728c */ /* 0x000fc8000bf05270 */
[----:B------:R-:W-:Y:S02]  /*10a0*/  UISETP.LT.U32.OR UP0, UPT, UR4, 0x2, !UP0 ;  /* 0x000000020400788c */ /* 0x000fe4000c701470 */
[----:B------:R-:W-:Y:S02]  /*10b0*/  ULOP3.LUT UR4, UR4, 0xfffffffe, URZ, 0xc0, !UPT ;  /* 0xfffffffe04047892 */ /* 0x000fe4000f8ec0ff */
[----:B------:R-:W-:Y:S02]  /*10c0*/  USEL UR6, URZ, 0x1, !UP0 ;  /* 0x00000001ff067887 */ /* 0x000fe4000c000000 */
[----:B------:R-:W-:Y:S02]  /*10d0*/  USEL UR5, URZ, 0x2, !UP0 ;  /* 0x00000002ff057887 */ /* 0x000fe4000c000000 */
[----:B------:R-:W-:Y:S02]  /*10e0*/  USHF.L.U32 UR4, UR7, UR4, URZ ;  /* 0x0000000407047299 */ /* 0x000fe400080006ff */
[----:B------:R-:W-:-:S04]  /*10f0*/  UIADD3 UR5, UPT, UPT, UR6, UR5, URZ ;  /* 0x0000000506057290 */ /* 0x000fc8000fffe0ff */
[----:B------:R-:W-:Y:S02]  /*1100*/  IMAD.U32 R0, RZ, RZ, UR4 ;  /* 0x00000004ff007e24 */ /* 0x000fe4000f8e00ff */
[----:B------:R-:W-:-:S07]  /*1110*/  IMAD.U32 R2, RZ, RZ, UR5 ;  /* 0x00000005ff027e24 */ /* 0x000fce000f8e00ff */
.L_x_16:
[----:B------:R-:W1:Y:S01]  /*1120*/  S2UR UR50, SR_CTAID.Z ;  /* 0x00000000003279c3 */ /* 0x000e620000002700 */
[----:B------:R-:W-:Y:S01]  /*1130*/  UISETP.GE.AND UP0, UPT, UR19, 0x1, UPT ;  /* 0x000000011300788c */ /* 0x000fe2000bf06270 */
[----:B------:R-:W-:-:S08]  /*1140*/  UMOV UR24, UR21 ;  /* 0x0000001500187c82 */ /* 0x000fd00008000000 */
[----:B------:R-:W-:Y:S05]  /*1150*/  BRA.U !UP0, `(.L_x_17) ;  /* 0x0000000108d47547 */ /* 0x000fea000b800000 */
[----:B------:R-:W2:Y:S01]  /*1160*/  LDCU.128 UR12, c[0x0][0xb10] ;  /* 0x00016200ff0c77ac */ /* 0x000ea20008000c00 */
[----:B------:R-:W3:Y:S01]  /*1170*/  LDCU UR22, c[0x0][0xb0c] ;  /* 0x00016180ff1677ac */ /* 0x000ee20008000800 */
[----:B------:R-:W4:Y:S01]  /*1180*/  LDCU UR6, c[0x0][0x370] ;  /* 0x00006e00ff0677ac */ /* 0x000f220008000800 */
[----:B------:R-:W1:Y:S01]  /*1190*/  LDCU UR7, c[0x0][0x374] ;  /* 0x00006e80ff0777ac */ /* 0x000e620008000800 */
[----:B------:R-:W1:Y:S01]  /*11a0*/  LDCU UR23, c[0x0][0xb20] ;  /* 0x00016400ff1777ac */ /* 0x000e620008000800 */
[----:B--2---:R-:W-:Y:S02]  /*11b0*/  UIMAD.WIDE.U32 UR4, UR21, UR12, URZ ;  /* 0x0000000c150472a5 */ /* 0x004fe4000f8e00ff */
[----:B---3--:R-:W-:Y:S01]  /*11c0*/  UISETP.NE.AND UP0, UPT, UR22, 0x1, UPT ;  /* 0x000000011600788c */ /* 0x008fe2000bf05270 */
[----:B------:R-:W2:Y:S01]  /*11d0*/  LDCU.64 UR8, c[0x0][0xb28] ;  /* 0x00016500ff0877ac */ /* 0x000ea20008000a00 */
[----:B----4-:R-:W-:-:S03]  /*11e0*/  UIMAD.WIDE.U32 UR10, UR6, UR12, URZ ;  /* 0x0000000c060a72a5 */ /* 0x010fc6000f8e00ff */
[----:B------:R-:W-:Y:S01]  /*11f0*/  UMOV UR4, UR5 ;  /* 0x0000000500047c82 */ /* 0x000fe20008000000 */
[----:B------:R-:W-:Y:S02]  /*1200*/  UISETP.NE.AND UP2, UPT, UR19, 0x1, UPT ;  /* 0x000000011300788c */ /* 0x000fe4000bf45270 */
[----:B------:R-:W-:Y:S01]  /*1210*/  USHF.R.U32.HI UR4, URZ, UR13, UR4 ;  /* 0x0000000dff047299 */ /* 0x000fe20008011604 */
[----:B------:R-:W-:Y:S01]  /*1220*/  UMOV UR10, UR11 ;  /* 0x0000000b000a7c82 */ /* 0x000fe20008000000 */
[----:B------:R-:W-:Y:S02]  /*1230*/  UIMAD.WIDE.U32 UR16, UR20, UR15, URZ ;  /* 0x0000000f141072a5 */ /* 0x000fe4000f8e00ff */
[----:B------:R-:W-:Y:S02]  /*1240*/  USEL UR5, UR21, UR4, !UP0 ;  /* 0x0000000415057287 */ /* 0x000fe4000c000000 */
[----:B------:R-:W-:Y:S02]  /*1250*/  @UP0 USHF.R.U32.HI UR6, URZ, UR13, UR10 ;  /* 0x0000000dff060299 */ /* 0x000fe4000801160a */
[----:B------:R-:W-:-:S02]  /*1260*/  UISETP.NE.AND UP0, UPT, UR14, 0x1, UPT ;  /* 0x000000010e00788c */ /* 0x000fc4000bf05270 */
[----:B-1----:R-:W-:Y:S02]  /*1270*/  UIMAD.WIDE.U32 UR10, UR7, UR15, URZ ;  /* 0x0000000f070a72a5 */ /* 0x002fe4000f8e00ff */
[----:B--2---:R-:W-:Y:S01]  /*1280*/  UIMAD.WIDE.U32 UR12, UR6, UR8, URZ ;  /* 0x00000008060c72a5 */ /* 0x004fe2000f8e00ff */
[----:B------:R-:W-:Y:S01]  /*1290*/  UMOV UR4, UR17 ;  /* 0x0000001100047c82 */ /* 0x000fe20008000000 */
[----:B------:R-:W-:-:S03]  /*12a0*/  UIADD3 UR24, UPT, UPT, -UR5, URZ, URZ ;  /* 0x000000ff05187290 */ /* 0x000fc6000fffe1ff */
[----:B------:R-:W-:Y:S01]  /*12b0*/  UMOV UR10, UR11 ;  /* 0x0000000b000a7c82 */ /* 0x000fe20008000000 */
[----:B------:R-:W-:Y:S02]  /*12c0*/  USHF.R.U32.HI UR4, URZ, UR23, UR4 ;  /* 0x00000017ff047299 */ /* 0x000fe40008011604 */
[----:B------:R-:W-:Y:S01]  /*12d0*/  @UP0 USHF.R.U32.HI UR7, URZ, UR23, UR10 ;  /* 0x00000017ff070299 */ /* 0x000fe2000801160a */
[----:B------:R-:W-:Y:S01]  /*12e0*/  UMOV UR12, UR13 ;  /* 0x0000000d000c7c82 */ /* 0x000fe20008000000 */
[----:B------:R-:W-:Y:S02]  /*12f0*/  USEL UR4, UR20, UR4, !UP0 ;  /* 0x0000000414047287 */ /* 0x000fe4000c000000 */
[----:B------:R-:W-:Y:S02]  /*1300*/  UIMAD.WIDE.U32 UR10, UR7, UR8, URZ ;  /* 0x00000008070a72a5 */ /* 0x000fe4000f8e00ff */
[----:B------:R-:W-:Y:S02]  /*1310*/  @UP2 USHF.R.U32.HI UR6, URZ, UR9, UR12 ;  /* 0x00000009ff062299 */ /* 0x000fe4000801160c */
[----:B------:R-:W-:-:S02]  /*1320*/  UIMAD.WIDE.U32 UR12, UR4, UR8, URZ ;  /* 0x00000008040c72a5 */ /* 0x000fc4000f8e00ff */
[----:B------:R-:W-:Y:S01]  /*1330*/  UIMAD UR24, UR22, UR24, UR21 ;  /* 0x00000018161872a4 */ /* 0x000fe2000f8e0215 */
[----:B------:R-:W-:Y:S02]  /*1340*/  UMOV UR10, UR11 ;  /* 0x0000000b000a7c82 */ /* 0x000fe40008000000 */
[----:B------:R-:W-:Y:S02]  /*1350*/  @UP2 USHF.R.U32.HI UR7, URZ, UR9, UR10 ;  /* 0x00000009ff072299 */ /* 0x000fe4000801160a */
[----:B------:R-:W-:Y:S02]  /*1360*/  UIMAD UR10, UR6, UR19, URZ ;  /* 0x00000013060a72a4 */ /* 0x000fe4000f8e02ff */
[----:B------:R-:W-:-:S04]  /*1370*/  UIMAD UR7, UR7, UR19, URZ ;  /* 0x00000013070772a4 */ /* 0x000fc8000f8e02ff */
[----:B------:R-:W-:-:S03]  /*1380*/  UISETP.GE.AND UP0, UPT, UR4, UR7, UPT ;  /* 0x000000070400728c */ /* 0x000fc6000bf06270 */
[----:B------:R-:W-:Y:S01]  /*1390*/  UMOV UR7, UR13 ;  /* 0x0000000d00077c82 */ /* 0x000fe20008000000 */
[----:B------:R-:W-:Y:S02]  /*13a0*/  UISETP.GE.OR UP0, UPT, UR5, UR10, UP0 ;  /* 0x0000000a0500728c */ /* 0x000fe40008706670 */
[----:B------:R-:W-:Y:S02]  /*13b0*/  UIMAD.WIDE.U32 UR10, UR5, UR8, URZ ;  /* 0x00000008050a72a5 */ /* 0x000fe4000f8e00ff */
[----:B------:R-:W-:Y:S02]  /*13c0*/  USHF.R.U32.HI UR7, URZ, UR9, UR7 ;  /* 0x00000009ff077299 */ /* 0x000fe40008011607 */
[----:B------:R-:W-:Y:S02]  /*13d0*/  UIADD3 UR10, UPT, UPT, -UR4, URZ, URZ ;  /* 0x000000ff040a7290 */ /* 0x000fe4000fffe1ff */
[----:B------:R-:W-:Y:S02]  /*13e0*/  USEL UR7, UR4, UR7, !UP2 ;  /* 0x0000000704077287 */ /* 0x000fe4000d000000 */
[----:B------:R-:W-:Y:S01]  /*13f0*/  UIMAD UR10, UR14, UR10, UR20 ;  /* 0x0000000a0e0a72a4 */ /* 0x000fe2000f8e0214 */
[----:B------:R-:W-:-:S02]  /*1400*/  @!UP0 UMOV UR8, UR11 ;  /* 0x0000000b00088c82 */ /* 0x000fc40008000000 */
[----:B------:R-:W-:Y:S02]  /*1410*/  @!UP0 USHF.R.U32.HI UR8, URZ, UR9, UR8 ;  /* 0x00000009ff088299 */ /* 0x000fe40008011608 */
[----:B------:R-:W-:Y:S02]  /*1420*/  UIADD3 UR9, UPT, UPT, -UR7, URZ, URZ ;  /* 0x000000ff07097290 */ /* 0x000fe4000fffe1ff */
[----:B------:R-:W-:Y:S02]  /*1430*/  @!UP0 USEL UR8, UR5, UR8, !UP2 ;  /* 0x0000000805088287 */ /* 0x000fe4000d000000 */
[----:B------:R-:W-:Y:S02]  /*1440*/  UIMAD UR9, UR19, UR9, UR4 ;  /* 0x00000009130972a4 */ /* 0x000fe4000f8e0204 */
[----:B------:R-:W-:Y:S02]  /*1450*/  @!UP0 UIADD3 UR7, UPT, UPT, UR7, -UR8, URZ ;  /* 0x8000000807078290 */ /* 0x000fe4000fffe0ff */
[----:B------:R-:W-:-:S02]  /*1460*/  @!UP0 UIMAD UR6, UR9, UR6, UR8 ;  /* 0x00000006090682a4 */ /* 0x000fc4000f8e0208 */
[----:B------:R-:W-:-:S04]  /*1470*/  @!UP0 UIMAD UR4, UR7, UR19, UR5 ;  /* 0x00000013070482a4 */ /* 0x000fc8000f8e0205 */
[----:B------:R-:W-:Y:S01]  /*1480*/  UIMAD UR20, UR4, UR14, UR10 ;  /* 0x0000000e041472a4 */ /* 0x000fe2000f8e020a */
[----:B------:R-:W-:Y:S02]  /*1490*/  @!UP0 UMOV UR5, UR6 ;  /* 0x0000000600058c82 */ /* 0x000fe40008000000 */
[----:B------:R-:W-:-:S12]  /*14a0*/  UIMAD UR24, UR5, UR22, UR24 ;  /* 0x00000016051872a4 */ /* 0x000fd8000f8e0218 */
.L_x_17:
[----:B------:R-:W-:-:S09]  /*14b0*/  UISETP.NE.AND UP0, UPT, UR25, 0x1, UPT ;  /* 0x000000011900788c */ /* 0x000fd2000bf05270 */
[----:B------:R-:W-:Y:S05]  /*14c0*/  BRA.U UP0, `(.L_x_18) ;  /* 0x0000000100407547 */ /* 0x000fea000b800000 */
[----:B------:R-:W2:Y:S01]  /*14d0*/  LDCU.128 UR8, c[0x0][0xb10] ;  /* 0x00016200ff0877ac */ /* 0x000ea20008000c00 */
[----:B------:R-:W3:Y:S01]  /*14e0*/  LDCU UR12, c[0x0][0xb0c] ;  /* 0x00016180ff0c77ac */ /* 0x000ee20008000800 */
[----:B------:R-:W4:Y:S01]  /*14f0*/  LDCU UR13, c[0x0][0xb20] ;  /* 0x00016400ff0d77ac */ /* 0x000f220008000800 */
[----:B--2---:R-:W-:Y:S02]  /*1500*/  UIMAD.WIDE.U32 UR4, UR24, UR8, URZ ;  /* 0x00000008180472a5 */ /* 0x004fe4000f8e00ff */
[----:B------:R-:W-:Y:S02]  /*1510*/  UIMAD.WIDE.U32 UR6, UR20, UR11, URZ ;  /* 0x0000000b140672a5 */ /* 0x000fe4000f8e00ff */
[----:B---3--:R-:W-:Y:S02]  /*1520*/  UISETP.NE.AND UP0, UPT, UR12, 0x1, UPT ;  /* 0x000000010c00788c */ /* 0x008fe4000bf05270 */
[----:B------:R-:W-:-:S03]  /*1530*/  USHF.R.U32.HI UR5, URZ, UR9, UR5 ;  /* 0x00000009ff057299 */ /* 0x000fc60008011605 */
[----:B------:R-:W-:Y:S01]  /*1540*/  UMOV UR4, UR7 ;  /* 0x0000000700047c82 */ /* 0x000fe20008000000 */
[----:B------:R-:W-:Y:S02]  /*1550*/  USEL UR5, UR24, UR5, !UP0 ;  /* 0x0000000518057287 */ /* 0x000fe4000c000000 */
[----:B------:R-:W-:Y:S02]  /*1560*/  UISETP.NE.AND UP0, UPT, UR10, 0x1, UPT ;  /* 0x000000010a00788c */ /* 0x000fe4000bf05270 */
[----:B----4-:R-:W-:-:S04]  /*1570*/  USHF.R.U32.HI UR4, URZ, UR13, UR4 ;  /* 0x0000000dff047299 */ /* 0x010fc80008011604 */
[----:B------:R-:W-:-:S04]  /*1580*/  USEL UR4, UR20, UR4, !UP0 ;  /* 0x0000000414047287 */ /* 0x000fc8000c000000 */
[----:B------:R-:W-:Y:S02]  /*1590*/  UIADD3 UR6, UPT, UPT, -UR4, UR5, URZ ;  /* 0x0000000504067290 */ /* 0x000fe4000fffe1ff */
[----:B------:R-:W-:Y:S02]  /*15a0*/  UIADD3 UR4, UPT, UPT, UR4, -UR5, URZ ;  /* 0x8000000504047290 */ /* 0x000fe4000fffe0ff */
[----:B------:R-:W-:Y:S02]  /*15b0*/  UIMAD UR20, UR6, UR10, UR20 ;  /* 0x0000000a061472a4 */ /* 0x000fe4000f8e0214 */
[----:B------:R-:W-:-:S12]  /*15c0*/  UIMAD UR24, UR4, UR12, UR24 ;  /* 0x0000000c041872a4 */ /* 0x000fd8000f8e0218 */
.L_x_18:
[----:B------:R-:W-:Y:S05]  /*15d0*/  BRA.U !UP6, `(.L_x_19) ;  /* 0x000000010e0c7547 */ /* 0x000fea000b800000 */
[----:B------:R-:W-:Y:S01]  /*15e0*/  UCGABAR_WAIT ;  /* 0x0000000000007dc7 */ /* 0x000fe20008000000 */
[----:B------:R-:W-:Y:S01]  /*15f0*/  CCTL.IVALL ;  /* 0x00000000ff00798f */ /* 0x000fe20002000000 */
[----:B------:R-:W-:Y:S05]  /*1600*/  BRA `(.L_x_20) ;  /* 0x0000000000047947 */ /* 0x000fea0003800000 */
.L_x_19:
[----:B------:R-:W-:Y:S06]  /*1610*/  BAR.SYNC.DEFER_BLOCKING 0x0 ;  /* 0x0000000000007b1d */ /* 0x000fec0000010000 */
.L_x_20:
[----:B------:R-:W-:Y:S05]  /*1620*/  BRA.U UP5, `(.L_x_21) ;  /* 0x0000001d054c7547 */ /* 0x000fea000b800000 */
[----:B------:R-:W2:Y:S01]  /*1630*/  LDCU UR7, c[0x0][0x390] ;  /* 0x00007200ff0777ac */ /* 0x000ea20008000800 */
[----:B------:R-:W-:Y:S01]  /*1640*/  PLOP3.LUT P1, PT, PT, PT, UP3, 0x80, 0x8 ;  /* 0x000000000008781c */ /* 0x000fe20003f2f038 */
[----:B------:R-:W-:Y:S01]  /*1650*/  IMAD.MOV.U32 R2, RZ, RZ, RZ ;  /* 0x000000ffff027224 */ /* 0x000fe200078e00ff */
[----:B------:R-:W-:Y:S01]  /*1660*/  ISETP.EQ.OR P2, PT, R3, RZ, P3 ;  /* 0x000000ff0300720c */ /* 0x000fe20001f42670 */
[----:B------:R-:W3:Y:S01]  /*1670*/  LDCU UR6, c[0x0][0x5c0] ;  /* 0x0000b800ff0677ac */ /* 0x000ee20008000800 */
[----:B------:R-:W-:Y:S01]  /*1680*/  PLOP3.LUT P1, PT, P1, PT, PT, 0x8, 0x80 ;  /* 0x000000000080781c */ /* 0x000fe20000f2e170 */
[----:B------:R-:W-:Y:S02]  /*1690*/  UISETP.NE.AND UP0, UPT, UR18, URZ, UPT ;  /* 0x000000ff1200728c */ /* 0x000fe4000bf05270 */
[----:B------:R-:W-:Y:S02]  /*16a0*/  USHF.L.U32 UR8, UR21, 0x6, URZ ;  /* 0x0000000615087899 */ /* 0x000fe400080006ff */
[----:B------:R-:W-:Y:S01]  /*16b0*/  USEL UR46, UR61, 0x2, UP0 ;  /* 0x000000023d2e7887 */ /* 0x000fe20008000000 */
[----:B------:R-:W4:Y:S01]  /*16c0*/  LDCU UR55, c[0x0][0x370] ;  /* 0x00006e00ff3777ac */ /* 0x000f220008000800 */
[----:B--2---:R-:W-:Y:S01]  /*16d0*/  UIADD3 UR5, UPT, UPT, UR7, 0x3f, URZ ;  /* 0x0000003f07057890 */ /* 0x004fe2000fffe0ff */
[----:B------:R-:W2:Y:S03]  /*16e0*/  LDCU.64 UR48, c[0x0][0x348] ;  /* 0x00006900ff3077ac */ /* 0x000ea60008000a00 */
[----:B------:R-:W-:-:S02]  /*16f0*/  USHF.R.S32.HI UR4, URZ, 0x1f, UR5 ;  /* 0x0000001fff047899 */ /* 0x000fc40008011405 */
[----:B---3--:R-:W-:Y:S02]  /*1700*/  UIADD3 UR6, UPT, UPT, UR6, 0x7f, URZ ;  /* 0x0000007f06067890 */ /* 0x008fe4000fffe0ff */
[----:B------:R-:W-:Y:S02]  /*1710*/  ULEA.HI UR4, UR4, UR5, URZ, 0x6 ;  /* 0x0000000504047291 */ /* 0x000fe4000f8f30ff */
[----:B------:R-:W-:Y:S02]  /*1720*/  UIADD3 UR5, UPT, UPT, UR7, -0x1, URZ ;  /* 0xffffffff07057890 */ /* 0x000fe4000fffe0ff */
[----:B------:R-:W-:Y:S02]  /*1730*/  USHF.R.S32.HI UR57, URZ, 0x6, UR4 ;  /* 0x00000006ff397899 */ /* 0x000fe40008011404 */
[----:B------:R-:W-:Y:S02]  /*1740*/  UISETP.GE.U32.AND UP1, UPT, UR5, -0x7f, UPT ;  /* 0xffffff810500788c */ /* 0x000fe4000bf26070 */
[----:B------:R-:W-:-:S02]  /*1750*/  UISETP.LT.U32.AND UP0, UPT, UR57, 0x8, UPT ;  /* 0x000000083900788c */ /* 0x000fc4000bf01070 */
[----:B------:R-:W-:Y:S02]  /*1760*/  USHF.R.S32.HI UR4, URZ, 0x1f, UR6 ;  /* 0x0000001fff047899 */ /* 0x000fe40008011406 */
[----:B------:R-:W-:Y:S02]  /*1770*/  USEL UR56, UR57, 0x8, UP0 ;  /* 0x0000000839387887 */ /* 0x000fe40008000000 */
[----:B------:R-:W-:Y:S02]  /*1780*/  ULEA.HI UR4, UR4, UR6, URZ, 0x7 ;  /* 0x0000000604047291 */ /* 0x000fe4000f8f38ff */
[----:B------:R-:W-:Y:S02]  /*1790*/  UIADD3 UR38, UPT, UPT, UR56, -0x1, URZ ;  /* 0xffffffff38267890 */ /* 0x000fe4000fffe0ff */
[----:B------:R-:W-:Y:S02]  /*17a0*/  @UP1 UIADD3 UR38, UPT, UPT, UR56, URZ, URZ ;  /* 0x000000ff38261290 */ /* 0x000fe4000fffe0ff */
[----:B------:R-:W-:-:S02]  /*17b0*/  USHF.L.U32 UR62, UR21, 0x7, URZ ;  /* 0x00000007153e7899 */ /* 0x000fc400080006ff */
[----:B------:R-:W-:Y:S01]  /*17c0*/  UIADD3 UR60, UPT, UPT, UR7, 0x7e, URZ ;  /* 0x0000007e073c7890 */ /* 0x000fe2000fffe0ff */
[----:B------:R-:W3:Y:S01]  /*17d0*/  LDCU UR54, c[0x0][0x374] ;  /* 0x00006e80ff3677ac */ /* 0x000ee20008000800 */
[----:B------:R-:W-:Y:S02]  /*17e0*/  ULOP3.LUT UR59, UR8, 0x40, URZ, 0xc0, !UPT ;  /* 0x00000040083b7892 */ /* 0x000fe4000f8ec0ff */
[----:B------:R-:W-:Y:S02]  /*17f0*/  USHF.R.S32.HI UR53, URZ, 0x7, UR4 ;  /* 0x00000007ff357899 */ /* 0x000fe40008011404 */
[----:B------:R-:W-:Y:S02]  /*1800*/  UIADD3 UR58, UPT, UPT, UR57, -UR56, URZ ;  /* 0x80000038393a7290 */ /* 0x000fe4000fffe0ff */
[----:B------:R-:W-:Y:S01]  /*1810*/  UIADD3 UR38, UPT, UPT, UR38, 0x1, URZ ;  /* 0x0000000126267890 */ /* 0x000fe2000fffe0ff */
[----:B------:R-:W-:Y:S01]  /*1820*/  UMOV UR26, 0x1 ;  /* 0x00000001001a7882 */ /* 0x000fe20000000000 */
[----:B--2-4-:R-:W-:-:S10]  /*1830*/  UMOV UR30, URZ ;  /* 0x000000ff001e7c82 */ /* 0x014fd40008000000 */
.L_x_39:
[----:B------:R-:W-:Y:S01]  /*1840*/  IMAD.U32 R4, RZ, RZ, UR53 ;  /* 0x00000035ff047e24 */ /* 0x000fe2000f8e00ff */
[----:B------:R-:W2:Y:S04]  /*1850*/  LDCU UR52, c[0x0][0x5c4] ;  /* 0x0000b880ff3477ac */ /* 0x000ea80008000800 */
[-C--:B------:R-:W-:Y:S01]  /*1860*/  IABS R0, R4.reuse ;  /* 0x0000000400007213 */ /* 0x080fe20000000000 */
[----:B------:R-:W-:Y:S01]  /*1870*/  UMOV UR27, 0x400 ;  /* 0x00000400001b7882 */ /* 0x000fe20000000000 */
[----:B------:R-:W-:Y:S01]  /*1880*/  IABS R4, R4 ;  /* 0x0000000400047213 */ /* 0x000fe20000000000 */
[----:B------:R-:W-:Y:S01]  /*1890*/  UMOV UR15, URZ ;  /* 0x000000ff000f7c82 */ /* 0x000fe20008000000 */
[----:B------:R-:W-:Y:S01]  /*18a0*/  R2UR UR6, R0 ;  /* 0x00000000000672ca */ /* 0x000fe200000e0000 */
[----:B--2---:R-:W-:-:S12]  /*18b0*/  IMAD.U32 R3, RZ, RZ, UR52 ;  /* 0x00000034ff037e24 */ /* 0x004fd8000f8e00ff */
[----:B------:R-:W2:Y:S08]  /*18c0*/  I2F.RP R6, UR6 ;  /* 0x0000000600067d06 */ /* 0x000eb00008209400 */
[----:B--2---:R-:W2:Y:S02]  /*18d0*/  MUFU.RCP R5, R6 ;  /* 0x0000000600057308 */ /* 0x004ea40000001000 */
[----:B--2---:R-:W-:-:S06]  /*18e0*/  VIADD R5, R5, 0xffffffe ;  /* 0x0ffffffe05057836 */ /* 0x004fcc0000000000 */
[----:B------:R-:W2:Y:S02]  /*18f0*/  F2I.FTZ.U32.TRUNC.NTZ R0, R5 ;  /* 0x0000000500007305 */ /* 0x000ea4000021f000 */
[----:B--2---:R-:W-:Y:S02]  /*1900*/  R2UR UR5, R0 ;  /* 0x00000000000572ca */ /* 0x004fe400000e0000 */
[----:B------:R-:W-:Y:S01]  /*1910*/  IABS R0, R3 ;  /* 0x0000000300007213 */ /* 0x000fe20000000000 */
[----:B------:R-:W-:-:S03]  /*1920*/  IMAD.U32 R3, RZ, RZ, UR20 ;  /* 0x00000014ff037e24 */ /* 0x000fc6000f8e00ff */
[----:B------:R-:W-:Y:S01]  /*1930*/  R2UR UR8, R0 ;  /* 0x00000000000872ca */ /* 0x000fe200000e0000 */
[----:B------:R-:W-:Y:S01]  /*1940*/  IMAD.MOV R0, RZ, RZ, -R4 ;  /* 0x000000ffff007224 */ /* 0x000fe200078e0a04 */
[----:B------:R-:W-:-:S04]  /*1950*/  IABS R3, R3 ;  /* 0x0000000300037213 */ /* 0x000fc80000000000 */
[----:B------:R-:W-:Y:S01]  /*1960*/  R2UR UR9, R3 ;  /* 0x00000000030972ca */ /* 0x000fe200000e0000 */
[----:B------:R-:W-:-:S04]  /*1970*/  UIADD3 UR4, UPT, UPT, URZ, -UR5, URZ ;  /* 0x80000005ff047290 */ /* 0x000fc8000fffe0ff */
[----:B------:R-:W-:Y:S02]  /*1980*/  UIMAD UR7, UR4, UR6, URZ ;  /* 0x00000006040772a4 */ /* 0x000fe4000f8e02ff */
[----:B------:R-:W2:Y:S01]  /*1990*/  I2F.RP R3, UR8 ;  /* 0x0000000800037d06 */ /* 0x000ea20008209400 */
[----:B------:R-:W-:Y:S02]  /*19a0*/  UMOV UR4, URZ ;  /* 0x000000ff00047c82 */ /* 0x000fe40008000000 */
[----:B------:R-:W-:Y:S02]  /*19b0*/  UIMAD.WIDE.U32 UR4, UR5, UR7, UR4 ;  /* 0x00000007050472a5 */ /* 0x000fe4000f8e0004 */
[----:B------:R-:W-:-:S05]  /*19c0*/  R2UR UR7, R0 ;  /* 0x00000000000772ca */ /* 0x000fca00000e0000 */
[----:B------:R-:W-:Y:S02]  /*19d0*/  UMOV UR4, UR5 ;  /* 0x0000000500047c82 */ /* 0x000fe40008000000 */
[----:B------:R-:W-:Y:S01]  /*19e0*/  UIMAD.WIDE.U32 UR4, UR4, UR9, URZ ;  /* 0x00000009040472a5 */ /* 0x000fe2000f8e00ff */
[----:B--2---:R-:W2:Y:S06]  /*19f0*/  MUFU.RCP R0, R3 ;  /* 0x0000000300007308 */ /* 0x004eac0000001000 */
[----:B------:R-:W-:Y:S02]  /*1a00*/  UMOV UR4, UR5 ;  /* 0x0000000500047c82 */ /* 0x000fe40008000000 */
[----:B------:R-:W-:-:S04]  /*1a10*/  UIMAD UR5, UR4, UR7, UR9 ;  /* 0x00000007040572a4 */ /* 0x000fc8000f8e0209 */
[----:B------:R-:W-:Y:S01]  /*1a20*/  UISETP.GT.U32.AND UP0, UPT, UR6, UR5, UPT ;  /* 0x000000050600728c */ /* 0x000fe2000bf04070 */
[----:B--2---:R-:W-:Y:S02]  /*1a30*/  VIADD R0, R0, 0xffffffe ;  /* 0x0ffffffe00007836 */ /* 0x004fe40000000000 */
[----:B------:R-:W-:-:S08]  /*1a40*/  IMAD.U32 R3, RZ, RZ, UR26 ;  /* 0x0000001aff037e24 */ /* 0x000fd0000f8e00ff */
[----:B------:R-:W-:Y:S01]  /*1a50*/  @!UP0 UIADD3 UR5, UPT, UPT, UR5, -UR6, URZ ;  /* 0x8000000605058290 */ /* 0x000fe2000fffe0ff */
[----:B------:R-:W2:Y:S01]  /*1a60*/  F2I.FTZ.U32.TRUNC.NTZ R0, R0 ;  /* 0x0000000000007305 */ /* 0x000ea2000021f000 */
[----:B------:R-:W-:Y:S01]  /*1a70*/  @!UP0 UIADD3 UR4, UPT, UPT, UR4, 0x1, URZ ;  /* 0x0000000104048890 */ /* 0x000fe2000fffe0ff */
[----:B------:R-:W-:Y:S01]  /*1a80*/  SHF.L.U32 R3, R3, 0x1f, RZ ;  /* 0x0000001f03037819 */ /* 0x000fe200000006ff */
[----:B------:R-:W-:Y:S01]  /*1a90*/  UISETP.GE.U32.AND UP1, UPT, UR5, UR6, UPT ;  /* 0x000000060500728c */ /* 0x000fe2000bf26070 */
[----:B------:R-:W4:Y:S01]  /*1aa0*/  S2UR UR6, SR_CgaCtaId ;  /* 0x00000000000679c3 */ /* 0x000f220000008800 */
[----:B------:R-:W-:-:S04]  /*1ab0*/  ULOP3.LUT UR5, UR20, UR53, URZ, 0x3c, !UPT ;  /* 0x0000003514057292 */ /* 0x000fc8000f8e3cff */
[----:B------:R-:W-:-:S05]  /*1ac0*/  UISETP.GE.AND UP0, UPT, UR5, URZ, UPT ;  /* 0x000000ff0500728c */ /* 0x000fca000bf06270 */
[----:B------:R-:W-:Y:S01]  /*1ad0*/  @UP1 UIADD3 UR4, UPT, UPT, UR4, 0x1, URZ ;  /* 0x0000000104041890 */ /* 0x000fe2000fffe0ff */
[----:B--2---:R-:W-:Y:S01]  /*1ae0*/  R2UR UR7, R0 ;  /* 0x00000000000772ca */ /* 0x004fe200000e0000 */
[----:B------:R-:W-:-:S05]  /*1af0*/  UISETP.NE.AND UP1, UPT, UR53, URZ, UPT ;  /* 0x000000ff3500728c */ /* 0x000fca000bf25270 */
[----:B------:R-:W-:Y:S02]  /*1b00*/  UMOV UR5, UR4 ;  /* 0x0000000400057c82 */ /* 0x000fe40008000000 */
[----:B------:R-:W-:-:S04]  /*1b10*/  @!UP0 UIADD3 UR5, UPT, UPT, -UR5, URZ, URZ ;  /* 0x000000ff05058290 */ /* 0x000fc8000fffe1ff */
[----:B------:R-:W-:Y:S02]  /*1b20*/  @!UP1 ULOP3.LUT UR5, URZ, UR53, URZ, 0x33, !UPT ;  /* 0x00000035ff059292 */ /* 0x000fe4000f8e33ff */
[----:B----4-:R-:W-:Y:S02]  /*1b30*/  ULEA UR27, UR6, UR27, 0x18 ;  /* 0x0000001b061b7291 */ /* 0x010fe4000f8ec0ff */
[----:B------:R-:W-:Y:S02]  /*1b40*/  UIADD3 UR4, UPT, UPT, URZ, -UR7, URZ ;  /* 0x80000007ff047290 */ /* 0x000fe4000fffe0ff */
[----:B------:R-:W-:Y:S01]  /*1b50*/  IMAD.U32 R0, RZ, RZ, UR5 ;  /* 0x00000005ff007e24 */ /* 0x000fe2000f8e00ff */
[----:B------:R-:W-:Y:S02]  /*1b60*/  ULEA UR6, UR30, UR27, 0x3 ;  /* 0x0000001b1e067291 */ /* 0x000fe4000f8e18ff */
[----:B------:R-:W-:Y:S02]  /*1b70*/  UIMAD UR4, UR4, UR8, URZ ;  /* 0x00000008040472a4 */ /* 0x000fe4000f8e02ff */
[----:B------:R-:W-:-:S04]  /*1b80*/  IABS R0, R0 ;  /* 0x0000000000007213 */ /* 0x000fc80000000000 */
[----:B------:R-:W-:Y:S01]  /*1b90*/  R2UR UR9, R0 ;  /* 0x00000000000972ca */ /* 0x000fe200000e0000 */
[----:B------:R2:W4:Y:S01]  /*1ba0*/  SYNCS.PHASECHK.TRANS64.TRYWAIT P0, [UR6+0x40], R3 ;  /* 0x00004003ff0075a7 */ /* 0x0005220008001106 */
[----:B------:R-:W-:Y:S02]  /*1bb0*/  UMOV UR6, URZ ;  /* 0x000000ff00067c82 */ /* 0x000fe40008000000 */
[----:B------:R-:W-:-:S07]  /*1bc0*/  UIMAD.WIDE.U32 UR6, UR7, UR4, UR6 ;  /* 0x00000004070672a5 */ /* 0x000fce000f8e0006 */
[----:B------:R-:W-:Y:S02]  /*1bd0*/  UMOV UR6, UR7 ;  /* 0x0000000700067c82 */ /* 0x000fe40008000000 */
[----:B------:R-:W-:-:S07]  /*1be0*/  UIMAD.WIDE.U32 UR6, UR6, UR9, URZ ;  /* 0x00000009060672a5 */ /* 0x000fce000f8e00ff */
[----:B------:R-:W-:Y:S02]  /*1bf0*/  UMOV UR4, UR7 ;  /* 0x0000000700047c82 */ /* 0x000fe40008000000 */
[----:B------:R-:W-:-:S04]  /*1c00*/  UIADD3 UR6, UPT, UPT, -UR4, URZ, URZ ;  /* 0x000000ff04067290 */ /* 0x000fc8000fffe1ff */
[----:B------:R-:W-:-:S04]  /*1c10*/  UIMAD UR6, UR8, UR6, UR9 ;  /* 0x00000006080672a4 */ /* 0x000fc8000f8e0209 */
[----:B------:R-:W-:-:S11]  /*1c20*/  UISETP.GT.U32.AND UP0, UPT, UR8, UR6, UPT ;  /* 0x000000060800728c */ /* 0x000fd6000bf04070 */
[----:B------:R-:W-:Y:S02]  /*1c30*/  @!UP0 UIADD3 UR6, UPT, UPT, UR6, -UR8, URZ ;  /* 0x8000000806068290 */ /* 0x000fe4000fffe0ff */
[----:B------:R-:W-:Y:S02]  /*1c40*/  @!UP0 UIADD3 UR4, UPT, UPT, UR4, 0x1, URZ ;  /* 0x0000000104048890 */ /* 0x000fe4000fffe0ff */
[----:B------:R-:W-:Y:S02]  /*1c50*/  UISETP.GE.U32.AND UP1, UPT, UR6, UR8, UPT ;  /* 0x000000080600728c */ /* 0x000fe4000bf26070 */
[----:B------:R-:W-:-:S04]  /*1c60*/  ULOP3.LUT UR6, UR5, UR52, URZ, 0x3c, !UPT ;  /* 0x0000003405067292 */ /* 0x000fc8000f8e3cff */
[----:B------:R-:W-:Y:S02]  /*1c70*/  UISETP.GE.AND UP0, UPT, UR6, URZ, UPT ;  /* 0x000000ff0600728c */ /* 0x000fe4000bf06270 */
[----:B------:R-:W-:-:S03]  /*1c80*/  ULEA.HI UR6, UR24, UR24, URZ, 0x1 ;  /* 0x0000001818067291 */ /* 0x000fc6000f8f08ff */
[----:B------:R-:W-:Y:S02]  /*1c90*/  @UP1 UIADD3 UR4, UPT, UPT, UR4, 0x1, URZ ;  /* 0x0000000104041890 */ /* 0x000fe4000fffe0ff */
[----:B------:R-:W-:Y:S02]  /*1ca0*/  UISETP.NE.AND UP1, UPT, UR52, URZ, UPT ;  /* 0x000000ff3400728c */ /* 0x000fe4000bf25270 */
[----:B------:R-:W-:-:S03]  /*1cb0*/  USHF.L.U32 UR6, UR6, 0x7, URZ ;  /* 0x0000000706067899 */ /* 0x000fc600080006ff */
[----:B------:R-:W-:Y:S01]  /*1cc0*/  UMOV UR47, UR4 ;  /* 0x00000004002f7c82 */ /* 0x000fe20008000000 */
[----:B------:R-:W-:Y:S02]  /*1cd0*/  UIADD3 UR4, UPT, UPT, -UR5, URZ, URZ ;  /* 0x000000ff05047290 */ /* 0x000fe4000fffe1ff */
[----:B------:R-:W-:Y:S02]  /*1ce0*/  @!UP0 UIADD3 UR47, UPT, UPT, -UR47, URZ, URZ ;  /* 0x000000ff2f2f8290 */ /* 0x000fe4000fffe1ff */
[----:B------:R-:W-:Y:S02]  /*1cf0*/  UISETP.GE.U32.AND UP0, UPT, UR60, 0x7f, UPT ;  /* 0x0000007f3c00788c */ /* 0x000fe4000bf06070 */
[----:B------:R-:W-:Y:S02]  /*1d00*/  @!UP1 ULOP3.LUT UR47, URZ, UR52, URZ, 0x33, !UPT ;  /* 0x00000034ff2f9292 */ /* 0x000fe4000f8e33ff */
[----:B------:R-:W-:Y:S02]  /*1d10*/  ULOP3.LUT UR34, UR6, 0xffffff00, URZ, 0xc0, !UPT ;  /* 0xffffff0006227892 */ /* 0x000fe4000f8ec0ff */
[----:B------:R-:W-:-:S02]  /*1d20*/  UIMAD UR4, UR53, UR4, UR20 ;  /* 0x00000004350472a4 */ /* 0x000fc4000f8e0214 */
[----:B------:R-:W-:Y:S02]  /*1d30*/  UIADD3 UR6, UPT, UPT, -UR47, URZ, URZ ;  /* 0x000000ff2f067290 */ /* 0x000fe4000fffe1ff */
[----:B------:R-:W-:Y:S02]  /*1d40*/  ULOP3.LUT UR34, UR34, 0x80, UR62, 0xf8, !UPT ;  /* 0x0000008022227892 */ /* 0x000fe4000f8ef83e */
[----:B------:R-:W-:Y:S02]  /*1d50*/  ULEA UR10, UR4, UR59, 0x7 ;  /* 0x0000003b040a7291 */ /* 0x000fe4000f8e38ff */
[----:B------:R-:W-:Y:S01]  /*1d60*/  UIMAD UR52, UR52, UR6, UR5 ;  /* 0x00000006343472a4 */ /* 0x000fe2000f8e0205 */
[----:B--2---:R-:W-:Y:S11]  /*1d70*/  BRA.U !UP0, `(.L_x_22) ;  /* 0x00000005083c7547 */ /* 0x004ff6000b800000 */
[----:B------:R-:W2:Y:S01]  /*1d80*/  LDCU.64 UR8, c[0x0][0x5b0] ;  /* 0x0000b600ff0877ac */ /* 0x000ea20008000a00 */
[----:B------:R-:W2:Y:S01]  /*1d90*/  LDCU.64 UR36, c[0x0][0x5d8] ;  /* 0x0000bb00ff2477ac */ /* 0x000ea20008000a00 */
[----:B------:R-:W1:Y:S01]  /*1da0*/  LDCU UR19, c[0x0][0x598] ;  /* 0x0000b300ff1377ac */ /* 0x000e620008000800 */
[----:B------:R-:W1:Y:S01]  /*1db0*/  LDCU UR18, c[0x0][0x58c] ;  /* 0x0000b180ff1277ac */ /* 0x000e620008000800 */
[----:B------:R-:W1:Y:S01]  /*1dc0*/  LDCU UR21, c[0x0][0x59c] ;  /* 0x0000b380ff1577ac */ /* 0x000e620008000800 */
[----:B------:R-:W1:Y:S01]  /*1dd0*/  LDCU UR20, c[0x0][0x5a0] ;  /* 0x0000b400ff1477ac */ /* 0x000e620008000800 */
[----:B------:R-:W1:Y:S01]  /*1de0*/  LDCU.64 UR16, c[0x0][0x590] ;  /* 0x0000b200ff1077ac */ /* 0x000e620008000a00 */
[----:B------:R-:W1:Y:S01]  /*1df0*/  LDCU.64 UR6, c[0x0][0x5b8] ;  /* 0x0000b700ff0677ac */ /* 0x000e620008000a00 */
[----:B------:R-:W1:Y:S01]  /*1e00*/  LDCU.64 UR4, c[0x0][0x5d0] ;  /* 0x0000ba00ff0477ac */ /* 0x000e620008000a00 */
[----:B--2---:R-:W-:Y:S02]  /*1e10*/  UIMAD UR36, UR52, UR8, UR36 ;  /* 0x00000008342472a4 */ /* 0x004fe4000f8e0224 */
[----:B------:R-:W-:-:S02]  /*1e20*/  UIMAD UR31, UR47, UR9, UR37 ;  /* 0x000000092f1f72a4 */ /* 0x000fc4000f8e0225 */
[----:B------:R-:W-:Y:S01]  /*1e30*/  UIADD3 UR42, UPT, UPT, UR34, 0x40, URZ ;  /* 0x00000040222a7890 */ /* 0x000fe2000fffe0ff */
[----:B------:R-:W-:Y:S01]  /*1e40*/  UMOV UR14, URZ ;  /* 0x000000ff000e7c82 */ /* 0x000fe20008000000 */
[----:B------:R-:W-:-:S10]  /*1e50*/  UMOV UR22, UR30 ;  /* 0x0000001e00167c82 */ /* 0x000fd40008000000 */
.L_x_28:
[----:B------:R-:W-:Y:S01]  /*1e60*/  @!P3 MOV R3, 0xc000 ;  /* 0x0000c0000003b802 */ /* 0x000fe20000000f00 */
[----:B------:R-:W-:Y:S01]  /*1e70*/  ULEA UR11, UR22, UR27, 0x3 ;  /* 0x0000001b160b7291 */ /* 0x000fe2000f8e18ff */
[----:B-1--4-:R-:W-:Y:S11]  /*1e80*/  @P0 BRA `(.L_x_23) ;  /* 0x0000000000100947 */ /* 0x012ff60003800000 */
[----:B------:R-:W-:Y:S04]  /*1e90*/  MOV R0, UR26 ;  /* 0x0000001a00007c02 */ /* 0x000fe80008000f00 */
[----:B------:R-:W-:Y:S04]  /*1ea0*/  SHF.L.U32 R5, R0, 0x1f, RZ ;  /* 0x0000001f00057819 */ /* 0x000fe800000006ff */
[----:B------:R-:W2:Y:S02]  /*1eb0*/  SYNCS.PHASECHK.TRANS64.TRYWAIT P0, [UR11+0x40], R5 ;  /* 0x00004005ff0075a7 */ /* 0x000ea4000800110b */
[----:B--2---:R-:W-:Y:S05]  /*1ec0*/  @!P0 BRA `(.L_x_24) ;  /* 0x0000008800448947 */ /* 0x004fea0003800000 */
.L_x_23:
[----:B------:R4:W-:Y:S01]  /*1ed0*/  @!P3 SYNCS.ARRIVE.TRANS64 RZ, [UR11], R3 ;  /* 0x00000003ffffb9a7 */ /* 0x0009e2000800000b */
[----:B------:R-:W-:Y:S04]  /*1ee0*/  ULOP3.LUT UR8, UR46, 0x2, URZ, 0xfc, !UPT ;  /* 0x000000022e087892 */ /* 0x000fe8000f8efcff */
[----:B------:R-:W-:Y:S09]  /*1ef0*/  UISETP.NE.AND UP0, UPT, UR8, 0x2, UPT ;  /* 0x000000020800788c */ /* 0x000ff2000bf05270 */
[----:B------:R-:W-:Y:S05]  /*1f00*/  BRA.U UP0, `(.L_x_25) ;  /* 0x0000000100047547 */ /* 0x000fea000b800000 */
[----:B-1-3--:R-:W-:Y:S05]  /*1f10*/  BPT.TRAP 0x1 ;  /* 0x000000040000795c */ /* 0x00afea0000300000 */
.L_x_25:
[----:B------:R-:W-:Y:S04]  /*1f20*/  BSSY.RECONVERGENT B0, `(.L_x_26) ;  /* 0x0000003000007945 */ /* 0x000fe80003800200 */
[----:B------:R-:W-:Y:S05]  /*1f30*/  @P2 BRA `(.L_x_27) ;  /* 0x0000000000042947 */ /* 0x000fea0003800000 */
[----:B-1-3--:R-:W-:Y:S05]  /*1f40*/  BPT.TRAP 0x1 ;  /* 0x000000040000795c */ /* 0x00afea0000300000 */
.L_x_27:
[----:B-1-3--:R-:W-:Y:S05]  /*1f50*/  BSYNC.RECONVERGENT B0 ;  /* 0x0000000000007941 */ /* 0x00afea0003800200 */
.L_x_26:
[----:B------:R-:W-:Y:S02]  /*1f60*/  UIADD3 UR8, UPT, UPT, UR22, 0x1, URZ ;  /* 0x0000000116087890 */ /* 0x000fe4000fffe0ff */
[----:B------:R-:W-:Y:S02]  /*1f70*/  USHF.L.U32 UR35, UR14, 0x6, URZ ;  /* 0x000000060e237899 */ /* 0x000fe400080006ff */
[----:B------:R-:W-:Y:S02]  /*1f80*/  UISETP.NE.AND UP0, UPT, UR8, 0x8, UPT ;  /* 0x000000080800788c */ /* 0x000fe4000bf05270 */
[----:B------:R-:W-:Y:S02]  /*1f90*/  UISETP.NE.AND UP2, UPT, UR18, 0x1, UPT ;  /* 0x000000011200788c */ /* 0x000fe4000bf45270 */
[----:B------:R-:W-:Y:S02]  /*1fa0*/  USEL UR9, URZ, 0x1, UP0 ;  /* 0x00000001ff097887 */ /* 0x000fe40008000000 */
[----:B------:R-:W-:Y:S02]  /*1fb0*/  USEL UR30, UR8, URZ, UP0 ;  /* 0x000000ff081e7287 */ /* 0x000fe40008000000 */
[----:B------:R-:W-:Y:S02]  /*1fc0*/  ULOP3.LUT UR26, UR26, UR9, URZ, 0x3c, !UPT ;  /* 0x000000091a1a7292 */ /* 0x000fe4000f8e3cff */
[----:B------:R-:W-:Y:S02]  /*1fd0*/  ULEA UR8, UR30, UR27, 0x3 ;  /* 0x0000001b1e087291 */ /* 0x000fe4000f8e18ff */
[----:B------:R-:W-:Y:S02]  /*1fe0*/  UIADD3 UR24, UP1, UPT, UR48, 0x80, URZ ;  /* 0x0000008030187890 */ /* 0x000fe4000ff3e0ff */
[----:B------:R-:W-:Y:S01]  /*1ff0*/  ULEA UR15, UR22, UR27, 0xe ;  /* 0x0000001b160f7291 */ /* 0x000fe2000f8e70ff */
[----:B--2---:R-:W-:Y:S01]  /*2000*/  MOV R0, UR26 ;  /* 0x0000001a00007c02 */ /* 0x004fe20008000f00 */
[----:B------:R-:W-:Y:S02]  /*2010*/  ULOP3.LUT UR33, UR11, 0xfefffff8, URZ, 0xc0, !UPT ;  /* 0xfefffff80b217892 */ /* 0x000fe4000f8ec0ff */
[----:B------:R-:W-:Y:S01]  /*2020*/  UIADD3.X UR25, UPT, UPT, URZ, UR49, URZ, UP1, !UPT ;  /* 0x00000031ff197290 */ /* 0x000fe20008ffe4ff */
[----:B----4-:R-:W-:Y:S01]  /*2030*/  SHF.L.U32 R3, R0, 0x1f, RZ ;  /* 0x0000001f00037819 */ /* 0x010fe200000006ff */
[----:B------:R-:W-:Y:S02]  /*2040*/  UIADD3 UR32, UPT, UPT, UR15, 0x8400, URZ ;  /* 0x000084000f207890 */ /* 0x000fe4000fffe0ff */
[----:B------:R-:W-:Y:S01]  /*2050*/  UIADD3 UR40, UPT, UPT, UR15, 0xa400, URZ ;  /* 0x0000a4000f287890 */ /* 0x000fe2000fffe0ff */
[----:B------:R2:W1:Y:S01]  /*2060*/  SYNCS.PHASECHK.TRANS64.TRYWAIT P0, [UR8+0x40], R3 ;  /* 0x00004003ff0075a7 */ /* 0x0004620008001108 */
[----:B------:R-:W-:Y:S02]  /*2070*/  UIMAD.WIDE.U32 UR8, UR35, UR16, URZ ;  /* 0x00000010230872a5 */ /* 0x000fe4000f8e00ff */
[----:B------:R-:W-:Y:S02]  /*2080*/  UIADD3 UR28, UP0, UPT, UR48, 0x180, URZ ;  /* 0x00000180301c7890 */ /* 0x000fe4000ff1e0ff */
[----:B------:R-:W-:Y:S02]  /*2090*/  USHF.R.U32.HI UR9, URZ, UR17, UR9 ;  /* 0x00000011ff097299 */ /* 0x000fe40008011609 */
[----:B------:R-:W-:Y:S02]  /*20a0*/  ULEA UR22, UR22, UR27, 0xd ;  /* 0x0000001b16167291 */ /* 0x000fe4000f8e68ff */
[----:B------:R-:W-:Y:S02]  /*20b0*/  USEL UR9, UR35, UR9, !UP2 ;  /* 0x0000000923097287 */ /* 0x000fe4000d000000 */
[----:B------:R-:W-:Y:S02]  /*20c0*/  UISETP.NE.AND UP2, UPT, UR19, 0x1, UPT ;  /* 0x000000011300788c */ /* 0x000fe4000bf45270 */
[----:B------:R-:W-:Y:S02]  /*20d0*/  UIMAD.WIDE.U32 UR12, UR9, UR21, URZ ;  /* 0x00000015090c72a5 */ /* 0x000fe4000f8e00ff */
[----:B------:R-:W-:Y:S02]  /*20e0*/  UIADD3 UR11, UPT, UPT, -UR9, URZ, URZ ;  /* 0x000000ff090b7290 */ /* 0x000fe4000fffe1ff */
[----:B------:R-:W-:Y:S02]  /*20f0*/  USHF.R.U32.HI UR13, URZ, UR20, UR13 ;  /* 0x00000014ff0d7299 */ /* 0x000fe4000801160d */
[----:B------:R-:W-:Y:S02]  /*2100*/  UIMAD UR11, UR18, UR11, UR35 ;  /* 0x0000000b120b72a4 */ /* 0x000fe4000f8e0223 */
[----:B------:R-:W-:Y:S02]  /*2110*/  USEL UR13, UR9, UR13, !UP2 ;  /* 0x0000000d090d7287 */ /* 0x000fe4000d000000 */
[----:B------:R-:W-:Y:S02]  /*2120*/  UPRMT UR23, UR36, 0x40, UR31 ;  /* 0x0000004024177896 */ /* 0x000fe4000800001f */
[----:B------:R-:W-:Y:S01]  /*2130*/  UIADD3 UR8, UPT, UPT, -UR13, URZ, URZ ;  /* 0x000000ff0d087290 */ /* 0x000fe2000fffe1ff */
[----:B------:R-:W-:Y:S01]  /*2140*/  UMOV UR44, 0x0 ;  /* 0x00000000002c7882 */ /* 0x000fe20000000000 */
[----:B------:R-:W-:Y:S01]  /*2150*/  UMOV UR45, 0x10000000 ;  /* 0x10000000002d7882 */ /* 0x000fe20000000000 */
[----:B------:R-:W-:Y:S01]  /*2160*/  UIMAD UR11, UR11, UR6, UR4 ;  /* 0x000000060b0b72a4 */ /* 0x000fe2000f8e0204 */
[----:B------:R-:W-:Y:S01]  /*2170*/  UTMALDG.2D.2CTA [UR32], [UR24], desc[UR44] ;  /* 0x00002c20180075b4 */ /* 0x000fe20008209000 */
[----:B------:R-:W-:Y:S02]  /*2180*/  UIMAD UR9, UR19, UR8, UR9 ;  /* 0x00000008130972a4 */ /* 0x000fe4000f8e0209 */
[----:B------:R-:W-:Y:S01]  /*2190*/  UIADD3.X UR29, UPT, UPT, URZ, UR49, URZ, UP0, !UPT ;  /* 0x00000031ff1d7290 */ /* 0x000fe200087fe4ff */
[----:B------:R-:W-:Y:S01]  /*21a0*/  UMOV UR41, UR33 ;  /* 0x0000002100297c82 */ /* 0x000fe20008000000 */
[----:B------:R-:W-:Y:S01]  /*21b0*/  UMOV UR43, UR35 ;  /* 0x00000023002b7c82 */ /* 0x000fe20008000000 */
[----:B------:R-:W-:Y:S01]  /*21c0*/  UIADD3 UR8, UPT, UPT, UR22, 0x28400, URZ ;  /* 0x0002840016087890 */ /* 0x000fe2000fffe0ff */
[----:B------:R-:W-:Y:S01]  /*21d0*/  UTMALDG.2D.2CTA [UR40], [UR24], desc[UR44] ;  /* 0x00002c28180075b4 */ /* 0x000fe20008209000 */
[----:B------:R-:W-:Y:S02]  /*21e0*/  UIMAD UR12, UR9, UR7, UR5 ;  /* 0x00000007090c72a4 */ /* 0x000fe4000f8e0205 */
[----:B------:R-:W-:Y:S01]  /*21f0*/  UPRMT UR15, UR23, 0x5410, URZ ;  /* 0x00005410170f7896 */ /* 0x000fe200080000ff */
[----:B------:R-:W-:Y:S01]  /*2200*/  UMOV UR9, UR33 ;  /* 0x0000002100097c82 */ /* 0x000fe20008000000 */
[----:B------:R-:W-:Y:S01]  /*2210*/  UIADD3 UR14, UPT, UPT, UR14, 0x1, URZ ;  /* 0x000000010e0e7890 */ /* 0x000fe2000fffe0ff */
[----:B------:R-:W-:Y:S03]  /*2220*/  UMOV UR22, UR30 ;  /* 0x0000001e00167c82 */ /* 0x000fe60008000000 */
[----:B------:R-:W-:Y:S03]  /*2230*/  UISETP.NE.AND UP0, UPT, UR14, UR38, UPT ;  /* 0x000000260e00728c */ /* 0x000fe6000bf05270 */
[----:B------:R3:W-:Y:S02]  /*2240*/  UTMALDG.4D.IM2COL.2CTA [UR8], [UR28], UR15, desc[UR44] ;  /* 0x00002c081c0073b4 */ /* 0x0007e4000825900f */
[----:B---3--:R-:W-:Y:S04]  /*2250*/  UMOV UR15, UR38 ;  /* 0x00000026000f7c82 */ /* 0x008fe80008000000 */
[----:B--2---:R-:W-:Y:S05]  /*2260*/  BRA.U UP0, `(.L_x_28) ;  /* 0xfffffff900fc7547 */ /* 0x004fea000b83ffff */
.L_x_22:
[----:B------:R-:W-:Y:S01]  /*2270*/  ULEA UR4, UR30, UR27, 0x3 ;  /* 0x0000001b1e047291 */ /* 0x000fe2000f8e18ff */
[----:B------:R-:W-:Y:S01]  /*2280*/  MOV R0, UR26 ;  /* 0x0000001a00007c02 */ /* 0x000fe20008000f00 */
[----:B------:R-:W-:Y:S01]  /*2290*/  @!P1 SYNCS.ARRIVE.TRANS64.A1T0 RZ, [UR27+0xc8], RZ ;  /* 0x0000c8ffffff99a7 */ /* 0x000fe2000810001b */
[----:B------:R-:W-:Y:S02]  /*22a0*/  UISETP.GT.AND UP0, UPT, UR57, UR56, UPT ;  /* 0x000000383900728c */ /* 0x000fe4000bf04270 */
[----:B------:R-:W-:-:S04]  /*22b0*/  SHF.L.U32 R0, R0, 0x1f, RZ ;  /* 0x0000001f00007819 */ /* 0x000fc800000006ff */
[----:B-1--4-:R1:W2:Y:S03]  /*22c0*/  SYNCS.PHASECHK.TRANS64.TRYWAIT P0, [UR4+0x40], R0 ;  /* 0x00004000ff0075a7 */ /* 0x0122a60008001104 */
[----:B------:R-:W-:Y:S05]  /*22d0*/  BRA.U !UP0, `(.L_x_29) ;  /* 0x00000005083c7547 */ /* 0x000fea000b800000 */
[----:B------:R-:W4:Y:S01]  /*22e0*/  LDCU.64 UR8, c[0x0][0x5b0] ;  /* 0x0000b600ff0877ac */ /* 0x000f220008000a00 */
[----:B------:R-:W4:Y:S01]  /*22f0*/  LDCU.64 UR36, c[0x0][0x5d8] ;  /* 0x0000bb00ff2477ac */ /* 0x000f220008000a00 */
[----:B------:R-:W1:Y:S01]  /*2300*/  LDCU UR18, c[0x0][0x598] ;  /* 0x0000b300ff1277ac */ /* 0x000e620008000800 */
[----:B------:R-:W1:Y:S01]  /*2310*/  LDCU UR14, c[0x0][0x58c] ;  /* 0x0000b180ff0e77ac */ /* 0x000e620008000800 */
[----:B------:R-:W1:Y:S01]  /*2320*/  LDCU UR20, c[0x0][0x59c] ;  /* 0x0000b380ff1477ac */ /* 0x000e620008000800 */
[----:B------:R-:W1:Y:S01]  /*2330*/  LDCU UR19, c[0x0][0x5a0] ;  /* 0x0000b400ff1377ac */ /* 0x000e620008000800 */
[----:B----4-:R-:W-:Y:S01]  /*2340*/  UIMAD UR31, UR47, UR9, UR37 ;  /* 0x000000092f1f72a4 */ /* 0x010fe2000f8e0225 */
[----:B------:R-:W4:Y:S01]  /*2350*/  LDCU.64 UR16, c[0x0][0x590] ;  /* 0x0000b200ff1077ac */ /* 0x000f220008000a00 */
[----:B------:R-:W1:Y:S01]  /*2360*/  LDCU.64 UR6, c[0x0][0x5b8] ;  /* 0x0000b700ff0677ac */ /* 0x000e620008000a00 */
[----:B------:R-:W1:Y:S01]  /*2370*/  LDCU.64 UR4, c[0x0][0x5d0] ;  /* 0x0000ba00ff0477ac */ /* 0x000e620008000a00 */
[----:B------:R-:W-:-:S02]  /*2380*/  UIMAD UR36, UR52, UR8, UR36 ;  /* 0x00000008342472a4 */ /* 0x000fc4000f8e0224 */
[----:B------:R-:W-:Y:S02]  /*2390*/  UIADD3 UR37, UPT, UPT, UR58, UR15, URZ ;  /* 0x0000000f3a257290 */ /* 0x000fe4000fffe0ff */
[----:B------:R-:W-:Y:S01]  /*23a0*/  UIADD3 UR42, UPT, UPT, UR34, 0x40, URZ ;  /* 0x00000040222a7890 */ /* 0x000fe2000fffe0ff */
[----:B------:R-:W-:-:S11]  /*23b0*/  UMOV UR11, UR30 ;  /* 0x0000001e000b7c82 */ /* 0x000fd60008000000 */
.L_x_35:
[----:B------:R-:W-:Y:S01]  /*23c0*/  @!P3 MOV R3, 0xc000 ;  /* 0x0000c0000003b802 */ /* 0x000fe20000000f00 */
[----:B------:R-:W-:Y:S01]  /*23d0*/  ULEA UR21, UR11, UR27, 0x3 ;  /* 0x0000001b0b157291 */ /* 0x000fe2000f8e18ff */
[----:B--2---:R-:W-:Y:S11]  /*23e0*/  @P0 BRA `(.L_x_30) ;  /* 0x0000000000100947 */ /* 0x004ff60003800000 */
[----:B-1----:R-:W-:Y:S04]  /*23f0*/  MOV R0, UR26 ;  /* 0x0000001a00007c02 */ /* 0x002fe80008000f00 */
[----:B------:R-:W-:Y:S04]  /*2400*/  SHF.L.U32 R5, R0, 0x1f, RZ ;  /* 0x0000001f00057819 */ /* 0x000fe800000006ff */
[----:B------:R-:W1:Y:S02]  /*2410*/  SYNCS.PHASECHK.TRANS64.TRYWAIT P0, [UR21+0x40], R5 ;  /* 0x00004005ff0075a7 */ /* 0x000e640008001115 */
[----:B-1----:R-:W-:Y:S05]  /*2420*/  @!P0 BRA `(.L_x_31) ;  /* 0x0000008400048947 */ /* 0x002fea0003800000 */
.L_x_30:
[----:B------:R2:W-:Y:S01]  /*2430*/  @!P3 SYNCS.ARRIVE.TRANS64 RZ, [UR21], R3 ;  /* 0x00000003ffffb9a7 */ /* 0x0005e20008000015 */
[----:B------:R-:W-:Y:S04]  /*2440*/  ULOP3.LUT UR8, UR46, 0x2, URZ, 0xfc, !UPT ;  /* 0x000000022e087892 */ /* 0x000fe8000f8efcff */
[----:B------:R-:W-:Y:S09]  /*2450*/  UISETP.NE.AND UP0, UPT, UR8, 0x2, UPT ;  /* 0x000000020800788c */ /* 0x000ff2000bf05270 */
[----:B------:R-:W-:Y:S05]  /*2460*/  BRA.U UP0, `(.L_x_32) ;  /* 0x0000000100047547 */ /* 0x000fea000b800000 */
[----:B-1-34-:R-:W-:Y:S05]  /*2470*/  BPT.TRAP 0x1 ;  /* 0x000000040000795c */ /* 0x01afea0000300000 */
.L_x_32:
[----:B------:R-:W-:Y:S04]  /*2480*/  BSSY.RECONVERGENT B0, `(.L_x_33) ;  /* 0x0000003000007945 */ /* 0x000fe80003800200 */
[----:B------:R-:W-:Y:S05]  /*2490*/  @P2 BRA `(.L_x_34) ;  /* 0x0000000000042947 */ /* 0x000fea0003800000 */
[----:B-1-34-:R-:W-:Y:S05]  /*24a0*/  BPT.TRAP 0x1 ;  /* 0x000000040000795c */ /* 0x01afea0000300000 */
.L_x_34:
[----:B-1-34-:R-:W-:Y:S05]  /*24b0*/  BSYNC.RECONVERGENT B0 ;  /* 0x0000000000007941 */ /* 0x01afea0003800200 */
.L_x_33:
[----:B------:R-:W-:Y:S02]  /*24c0*/  UIADD3 UR8, UPT, UPT, UR11, 0x1, URZ ;  /* 0x000000010b087890 */ /* 0x000fe4000fffe0ff */
[----:B------:R-:W-:Y:S02]  /*24d0*/  USHF.L.U32 UR35, UR15, 0x6, URZ ;  /* 0x000000060f237899 */ /* 0x000fe400080006ff */
[----:B------:R-:W-:Y:S02]  /*24e0*/  UISETP.NE.AND UP0, UPT, UR8, 0x8, UPT ;  /* 0x000000080800788c */ /* 0x000fe4000bf05270 */
[----:B------:R-:W-:Y:S02]  /*24f0*/  UIADD3 UR22, UP1, UPT, UR48, 0x80, URZ ;  /* 0x0000008030167890 */ /* 0x000fe4000ff3e0ff */
[----:B------:R-:W-:Y:S02]  /*2500*/  USEL UR9, URZ, 0x1, UP0 ;  /* 0x00000001ff097887 */ /* 0x000fe40008000000 */
[----:B------:R-:W-:Y:S02]  /*2510*/  USEL UR30, UR8, URZ, UP0 ;  /* 0x000000ff081e7287 */ /* 0x000fe40008000000 */
[----:B------:R-:W-:Y:S02]  /*2520*/  ULOP3.LUT UR26, UR26, UR9, URZ, 0x3c, !UPT ;  /* 0x000000091a1a7292 */ /* 0x000fe4000f8e3cff */
[----:B------:R-:W-:Y:S02]  /*2530*/  ULEA UR8, UR30, UR27, 0x3 ;  /* 0x0000001b1e087291 */ /* 0x000fe4000f8e18ff */
[----:B------:R-:W-:Y:S02]  /*2540*/  UISETP.NE.AND UP0, UPT, UR14, 0x1, UPT ;  /* 0x000000010e00788c */ /* 0x000fe4000bf05270 */
[----:B------:R-:W-:Y:S01]  /*2550*/  ULEA UR24, UR11, UR27, 0xe ;  /* 0x0000001b0b187291 */ /* 0x000fe2000f8e70ff */
[----:B------:R-:W-:Y:S01]  /*2560*/  MOV R0, UR26 ;  /* 0x0000001a00007c02 */ /* 0x000fe20008000f00 */
[----:B------:R-:W-:Y:S02]  /*2570*/  UISETP.NE.AND UP2, UPT, UR18, 0x1, UPT ;  /* 0x000000011200788c */ /* 0x000fe4000bf45270 */
[----:B------:R-:W-:Y:S01]  /*2580*/  ULOP3.LUT UR33, UR21, 0xfefffff8, URZ, 0xc0, !UPT ;  /* 0xfefffff815217892 */ /* 0x000fe2000f8ec0ff */
[----:B--2---:R-:W-:Y:S01]  /*2590*/  SHF.L.U32 R3, R0, 0x1f, RZ ;  /* 0x0000001f00037819 */ /* 0x004fe200000006ff */
[----:B------:R-:W-:Y:S02]  /*25a0*/  UIADD3.X UR23, UPT, UPT, URZ, UR49, URZ, UP1, !UPT ;  /* 0x00000031ff177290 */ /* 0x000fe40008ffe4ff */
[----:B------:R-:W-:Y:S01]  /*25b0*/  UIADD3 UR32, UPT, UPT, UR24, 0x8400, URZ ;  /* 0x0000840018207890 */ /* 0x000fe2000fffe0ff */
[----:B------:R1:W2:Y:S01]  /*25c0*/  SYNCS.PHASECHK.TRANS64.TRYWAIT P0, [UR8+0x40], R3 ;  /* 0x00004003ff0075a7 */ /* 0x0002a20008001108 */
[----:B------:R-:W-:Y:S02]  /*25d0*/  UIMAD.WIDE.U32 UR8, UR35, UR16, URZ ;  /* 0x00000010230872a5 */ /* 0x000fe4000f8e00ff */
[----:B------:R-:W-:Y:S02]  /*25e0*/  ULEA UR25, UR11, UR27, 0xd ;  /* 0x0000001b0b197291 */ /* 0x000fe4000f8e68ff */
[----:B------:R-:W-:Y:S02]  /*25f0*/  USHF.R.U32.HI UR9, URZ, UR17, UR9 ;  /* 0x00000011ff097299 */ /* 0x000fe40008011609 */
[----:B------:R-:W-:Y:S02]  /*2600*/  UIADD3 UR40, UPT, UPT, UR24, 0xa400, URZ ;  /* 0x0000a40018287890 */ /* 0x000fe4000fffe0ff */
[----:B------:R-:W-:Y:S02]  /*2610*/  USEL UR9, UR35, UR9, !UP0 ;  /* 0x0000000923097287 */ /* 0x000fe4000c000000 */
[----:B------:R-:W-:Y:S02]  /*2620*/  UIADD3 UR28, UP0, UPT, UR48, 0x180, URZ ;  /* 0x00000180301c7890 */ /* 0x000fe4000ff1e0ff */
[----:B------:R-:W-:Y:S02]  /*2630*/  UIMAD.WIDE.U32 UR12, UR9, UR20, URZ ;  /* 0x00000014090c72a5 */ /* 0x000fe4000f8e00ff */
[----:B------:R-:W-:Y:S02]  /*2640*/  UIADD3 UR11, UPT, UPT, -UR9, URZ, URZ ;  /* 0x000000ff090b7290 */ /* 0x000fe4000fffe1ff */
[----:B------:R-:W-:Y:S02]  /*2650*/  UPRMT UR21, UR36, 0x40, UR31 ;  /* 0x0000004024157896 */ /* 0x000fe4000800001f */
[----:B------:R-:W-:Y:S02]  /*2660*/  UIMAD UR11, UR14, UR11, UR35 ;  /* 0x0000000b0e0b72a4 */ /* 0x000fe4000f8e0223 */
[----:B------:R-:W-:Y:S02]  /*2670*/  UIADD3.X UR29, UPT, UPT, URZ, UR49, URZ, UP0, !UPT ;  /* 0x00000031ff1d7290 */ /* 0x000fe400087fe4ff */
[----:B------:R-:W-:Y:S02]  /*2680*/  UIMAD UR11, UR11, UR6, UR4 ;  /* 0x000000060b0b72a4 */ /* 0x000fe4000f8e0204 */
[----:B------:R-:W-:Y:S01]  /*2690*/  UPRMT UR21, UR21, 0x5410, URZ ;  /* 0x0000541015157896 */ /* 0x000fe200080000ff */
[----:B------:R-:W-:Y:S01]  /*26a0*/  UMOV UR8, UR13 ;  /* 0x0000000d00087c82 */ /* 0x000fe20008000000 */
[----:B------:R-:W-:Y:S01]  /*26b0*/  UMOV UR44, 0x0 ;  /* 0x00000000002c7882 */ /* 0x000fe20000000000 */
[----:B------:R-:W-:Y:S01]  /*26c0*/  USHF.R.U32.HI UR8, URZ, UR19, UR8 ;  /* 0x00000013ff087299 */ /* 0x000fe20008011608 */
[----:B------:R-:W-:Y:S01]  /*26d0*/  UMOV UR45, 0x10000000 ;  /* 0x10000000002d7882 */ /* 0x000fe20000000000 */
[----:B------:R-:W-:Y:S01]  /*26e0*/  UMOV UR41, UR33 ;  /* 0x0000002100297c82 */ /* 0x000fe20008000000 */
[----:B------:R-:W-:Y:S01]  /*26f0*/  UTMALDG.2D.2CTA [UR32], [UR22], desc[UR44] ;  /* 0x00002c20160075b4 */ /* 0x000fe20008209000 */
[----:B------:R-:W-:Y:S01]  /*2700*/  USEL UR13, UR9, UR8, !UP2 ;  /* 0x00000008090d7287 */ /* 0x000fe2000d000000 */
[----:B------:R-:W-:Y:S01]  /*2710*/  UMOV UR43, UR35 ;  /* 0x00000023002b7c82 */ /* 0x000fe20008000000 */
[----:B------:R-:W-:Y:S02]  /*2720*/  UIADD3 UR15, UPT, UPT, UR15, 0x1, URZ ;  /* 0x000000010f0f7890 */ /* 0x000fe4000fffe0ff */
[----:B------:R-:W-:Y:S01]  /*2730*/  UIADD3 UR8, UPT, UPT, -UR13, URZ, URZ ;  /* 0x000000ff0d087290 */ /* 0x000fe2000fffe1ff */
[----:B------:R-:W-:Y:S01]  /*2740*/  UTMALDG.2D.2CTA [UR40], [UR22], desc[UR44] ;  /* 0x00002c28160075b4 */ /* 0x000fe20008209000 */
[----:B------:R-:W-:Y:S02]  /*2750*/  UISETP.NE.AND UP0, UPT, UR15, UR37, UPT ;  /* 0x000000250f00728c */ /* 0x000fe4000bf05270 */
[----:B------:R-:W-:Y:S02]  /*2760*/  UIMAD UR9, UR18, UR8, UR9 ;  /* 0x00000008120972a4 */ /* 0x000fe4000f8e0209 */
[----:B------:R-:W-:Y:S02]  /*2770*/  UIADD3 UR8, UPT, UPT, UR25, 0x28400, URZ ;  /* 0x0002840019087890 */ /* 0x000fe4000fffe0ff */
[----:B------:R-:W-:Y:S03]  /*2780*/  UIMAD UR12, UR9, UR7, UR5 ;  /* 0x00000007090c72a4 */ /* 0x000fe6000f8e0205 */
[----:B------:R-:W-:Y:S06]  /*2790*/  UMOV UR9, UR33 ;  /* 0x0000002100097c82 */ /* 0x000fec0008000000 */
[----:B------:R3:W-:Y:S02]  /*27a0*/  UTMALDG.4D.IM2COL.2CTA [UR8], [UR28], UR21, desc[UR44] ;  /* 0x00002c081c0073b4 */ /* 0x0007e40008259015 */
[----:B---3--:R-:W-:Y:S01]  /*27b0*/  UMOV UR11, UR30 ;  /* 0x0000001e000b7c82 */ /* 0x008fe20008000000 */
[----:B-1----:R-:W-:Y:S05]  /*27c0*/  BRA.U UP0, `(.L_x_35) ;  /* 0xfffffff900fc7547 */ /* 0x002fea000b83ffff */
.L_x_29:
[----:B------:R-:W-:Y:S01]  /*27d0*/  SHF.L.U32 R3, R2, 0x1f, RZ ;  /* 0x0000001f02037819 */ /* 0x000fe200000006ff */
[----:B------:R-:W-:-:S03]  /*27e0*/  NOP ;  /* 0x0000000000007918 */ /* 0x000fc60000000000 */
[----:B--2---:R-:W2:Y:S02]  /*27f0*/  SYNCS.PHASECHK.TRANS64.TRYWAIT P0, [UR27+0xd0], R3 ;  /* 0x0000d003ff0075a7 */ /* 0x004ea4000800111b */
[----:B--2---:R-:W-:Y:S05]  /*2800*/  @!P0 BRA `(.L_x_36) ;  /* 0x0000008000248947 */ /* 0x004fea0003800000 */
.L_x_149:
[----:B------:R-:W2:Y:S01]  /*2810*/  LDS.128 R4, [UR27+0x110] ;  /* 0x0001101bff047984 */ /* 0x000ea20008000c00 */
[----:B------:R-:W-:Y:S02]  /*2820*/  UIADD3 UR4, UPT, UPT, UR27, 0xd8, URZ ;  /* 0x000000d81b047890 */ /* 0x000fe4000fffe0ff */
[----:B------:R-:W-:Y:S01]  /*2830*/  UISETP.GE.AND UP0, UPT, UR39, 0x1, UPT ;  /* 0x000000012700788c */ /* 0x000fe2000bf06270 */
[----:B------:R-:W-:Y:S01]  /*2840*/  @!PT LDS RZ, [RZ] ;  /* 0x00000000fffff984 */ /* 0x000fe20000000800 */
[----:B------:R-:W-:Y:S01]  /*2850*/  @!PT LDS RZ, [RZ] ;  /* 0x00000000fffff984 */ /* 0x000fe20000000800 */
[----:B------:R-:W-:Y:S01]  /*2860*/  @!PT LDS RZ, [RZ] ;  /* 0x00000000fffff984 */ /* 0x000fe20000000800 */
[----:B------:R-:W-:Y:S01]  /*2870*/  @!PT LDS RZ, [RZ] ;  /* 0x00000000fffff984 */ /* 0x000fe20000000800 */
[----:B------:R4:W-:Y:S06]  /*2880*/  MEMBAR.ALL.CTA ;  /* 0x0000000000007992 */ /* 0x0009ec0000008000 */
[----:B----4-:R-:W4:Y:S01]  /*2890*/  FENCE.VIEW.ASYNC.S ;  /* 0x00000000000073c6 */ /* 0x010f220000000000 */
[----:B------:R-:W-:-:S09]  /*28a0*/  UPRMT UR4, URZ, 0x654, UR4 ;  /* 0x00000654ff047896 */ /* 0x000fd20008000004 */
[----:B----4-:R-:W-:Y:S01]  /*28b0*/  SYNCS.ARRIVE.TRANS64.RED.A1T0 RZ, [UR4], RZ ;  /* 0x000000ffffff79a7 */ /* 0x010fe20008100404 */
[----:B--2---:R-:W-:-:S13]  /*28c0*/  LOP3.LUT P0, RZ, R6, 0x1, RZ, 0xc0, !PT ;  /* 0x0000000106ff7812 */ /* 0x004fda000780c0ff */
[----:B------:R-:W-:Y:S01]  /*28d0*/  VOTEU.ANY UP1, P0 ;  /* 0x0000000000ff7886 */ /* 0x000fe20000020100 */
[----:B------:R-:W-:-:S13]  /*28e0*/  PLOP3.LUT P0, PT, PT, PT, UP1, 0x80, 0x8 ;  /* 0x000000000008781c */ /* 0x000fda0003f0f018 */
[----:B-1----:R-:W-:Y:S02]  /*28f0*/  @P0 MOV R0, R4 ;  /* 0x0000000400000202 */ /* 0x002fe40000000f00 */
[----:B------:R-:W-:Y:S02]  /*2900*/  @P0 LOP3.LUT R4, R5, 0xffff, RZ, 0xc0, !PT ;  /* 0x0000ffff05040812 */ /* 0x000fe400078ec0ff */
[----:B------:R-:W-:Y:S02]  /*2910*/  @P0 R2UR UR6, R0 ;  /* 0x00000000000602ca */ /* 0x000fe400000e0000 */
[----:B------:R-:W-:-:S11]  /*2920*/  @P0 R2UR UR5, R4 ;  /* 0x00000000040502ca */ /* 0x000fd600000e0000 */
[----:B------:R-:W-:Y:S02]  /*2930*/  @UP1 UMOV UR51, UR6 ;  /* 0x0000000600331c82 */ /* 0x000fe40008000000 */
[----:B------:R-:W-:Y:S01]  /*2940*/  @UP1 UMOV UR50, UR5 ;  /* 0x0000000500321c82 */ /* 0x000fe20008000000 */
[----:B------:R-:W-:Y:S05]  /*2950*/  BRA.U !UP0, `(.L_x_37) ;  /* 0x0000000108d47547 */ /* 0x000fea000b800000 */
[----:B------:R-:W3:Y:S01]  /*2960*/  LDCU.128 UR16, c[0x0][0xb10] ;  /* 0x00016200ff1077ac */ /* 0x000ee20008000c00 */
[----:B------:R-:W1:Y:S01]  /*2970*/  LDCU UR21, c[0x0][0xb20] ;  /* 0x00016400ff1577ac */ /* 0x000e620008000800 */
[----:B------:R-:W2:Y:S01]  /*2980*/  LDCU UR20, c[0x0][0xb0c] ;  /* 0x00016180ff1477ac */ /* 0x000ea20008000800 */
[----:B------:R-:W4:Y:S01]  /*2990*/  LDCU.64 UR12, c[0x0][0xb28] ;  /* 0x00016500ff0c77ac */ /* 0x000f220008000a00 */
[----:B------:R-:W-:Y:S02]  /*29a0*/  UISETP.NE.AND UP3, UPT, UR39, 0x1, UPT ;  /* 0x000000012700788c */ /* 0x000fe4000bf65270 */
[----:B---3--:R-:W-:Y:S02]  /*29b0*/  UIMAD.WIDE.U32 UR4, UR54, UR19, URZ ;  /* 0x00000013360472a5 */ /* 0x008fe4000f8e00ff */
[----:B------:R-:W-:Y:S02]  /*29c0*/  UIMAD.WIDE.U32 UR6, UR55, UR16, URZ ;  /* 0x00000010370672a5 */ /* 0x000fe4000f8e00ff */
[----:B------:R-:W-:-:S02]  /*29d0*/  UISETP.NE.AND UP0, UPT, UR18, 0x1, UPT ;  /* 0x000000011200788c */ /* 0x000fc4000bf05270 */
[----:B------:R-:W-:Y:S01]  /*29e0*/  UIMAD.WIDE.U32 UR14, UR50, UR19, URZ ;  /* 0x00000013320e72a5 */ /* 0x000fe2000f8e00ff */
[----:B------:R-:W-:Y:S01]  /*29f0*/  UMOV UR4, UR5 ;  /* 0x0000000500047c82 */ /* 0x000fe20008000000 */
[----:B--2---:R-:W-:Y:S02]  /*2a00*/  UISETP.NE.AND UP2, UPT, UR20, 0x1, UPT ;  /* 0x000000011400788c */ /* 0x004fe4000bf45270 */
[----:B-1----:R-:W-:Y:S02]  /*2a10*/  USHF.R.U32.HI UR5, URZ, UR21, UR4 ;  /* 0x00000015ff057299 */ /* 0x002fe40008011604 */
[----:B------:R-:W-:Y:S01]  /*2a20*/  UIMAD.WIDE.U32 UR10, UR51, UR16, URZ ;  /* 0x00000010330a72a5 */ /* 0x000fe2000f8e00ff */
[----:B------:R-:W-:Y:S01]  /*2a30*/  UMOV UR4, UR7 ;  /* 0x0000000700047c82 */ /* 0x000fe20008000000 */
[----:B------:R-:W-:Y:S02]  /*2a40*/  USEL UR5, UR54, UR5, !UP0 ;  /* 0x0000000536057287 */ /* 0x000fe4000c000000 */
[----:B------:R-:W-:-:S02]  /*2a50*/  USHF.R.U32.HI UR4, URZ, UR17, UR4 ;  /* 0x00000011ff047299 */ /* 0x000fc40008011604 */
[----:B----4-:R-:W-:Y:S02]  /*2a60*/  UIMAD.WIDE.U32 UR8, UR5, UR12, URZ ;  /* 0x0000000c050872a5 */ /* 0x010fe4000f8e00ff */
[----:B------:R-:W-:Y:S01]  /*2a70*/  USEL UR6, UR55, UR4, !UP2 ;  /* 0x0000000437067287 */ /* 0x000fe2000d000000 */
[----:B------:R-:W-:Y:S02]  /*2a80*/  UMOV UR10, UR11 ;  /* 0x0000000b000a7c82 */ /* 0x000fe40008000000 */
[----:B------:R-:W-:Y:S01]  /*2a90*/  UMOV UR4, UR15 ;  /* 0x0000000f00047c82 */ /* 0x000fe20008000000 */
[----:B------:R-:W-:Y:S01]  /*2aa0*/  UIMAD.WIDE.U32 UR14, UR6, UR12, URZ ;  /* 0x0000000c060e72a5 */ /* 0x000fe2000f8e00ff */
[----:B------:R-:W-:Y:S01]  /*2ab0*/  UMOV UR8, UR9 ;  /* 0x0000000900087c82 */ /* 0x000fe20008000000 */
[----:B------:R-:W-:Y:S02]  /*2ac0*/  USHF.R.U32.HI UR4, URZ, UR21, UR4 ;  /* 0x00000015ff047299 */ /* 0x000fe40008011604 */
[----:B------:R-:W-:-:S03]  /*2ad0*/  @UP3 USHF.R.U32.HI UR5, URZ, UR13, UR8 ;  /* 0x0000000dff053299 */ /* 0x000fc60008011608 */
[----:B------:R-:W-:Y:S01]  /*2ae0*/  UMOV UR7, UR15 ;  /* 0x0000000f00077c82 */ /* 0x000fe20008000000 */
[----:B------:R-:W-:Y:S02]  /*2af0*/  USHF.R.U32.HI UR17, URZ, UR17, UR10 ;  /* 0x00000011ff117299 */ /* 0x000fe4000801160a */
[----:B------:R-:W-:Y:S02]  /*2b00*/  @UP3 USHF.R.U32.HI UR6, URZ, UR13, UR7 ;  /* 0x0000000dff063299 */ /* 0x000fe40008011607 */
[----:B------:R-:W-:Y:S02]  /*2b10*/  USEL UR4, UR50, UR4, !UP0 ;  /* 0x0000000432047287 */ /* 0x000fe4000c000000 */
[----:B------:R-:W-:Y:S02]  /*2b20*/  UIMAD UR7, UR39, UR5, URZ ;  /* 0x00000005270772a4 */ /* 0x000fe4000f8e02ff */
[----:B------:R-:W-:Y:S02]  /*2b30*/  USEL UR5, UR51, UR17, !UP2 ;  /* 0x0000001133057287 */ /* 0x000fe4000d000000 */
[----:B------:R-:W-:-:S02]  /*2b40*/  UIMAD UR10, UR39, UR6, URZ ;  /* 0x00000006270a72a4 */ /* 0x000fc4000f8e02ff */
[----:B------:R-:W-:Y:S02]  /*2b50*/  UISETP.GE.AND UP0, UPT, UR4, UR7, UPT ;  /* 0x000000070400728c */ /* 0x000fe4000bf06270 */
[----:B------:R-:W-:Y:S02]  /*2b60*/  UIMAD.WIDE.U32 UR8, UR4, UR12, URZ ;  /* 0x0000000c040872a5 */ /* 0x000fe4000f8e00ff */
[----:B------:R-:W-:Y:S02]  /*2b70*/  UISETP.GE.OR UP0, UPT, UR5, UR10, UP0 ;  /* 0x0000000a0500728c */ /* 0x000fe40008706670 */
[----:B------:R-:W-:-:S03]  /*2b80*/  UIMAD.WIDE.U32 UR10, UR5, UR12, URZ ;  /* 0x0000000c050a72a5 */ /* 0x000fc6000f8e00ff */
[----:B------:R-:W-:Y:S01]  /*2b90*/  UMOV UR7, UR9 ;  /* 0x0000000900077c82 */ /* 0x000fe20008000000 */
[----:B------:R-:W-:Y:S02]  /*2ba0*/  UIADD3 UR9, UPT, UPT, -UR4, URZ, URZ ;  /* 0x000000ff04097290 */ /* 0x000fe4000fffe1ff */
[----:B------:R-:W-:Y:S02]  /*2bb0*/  USHF.R.U32.HI UR7, URZ, UR13, UR7 ;  /* 0x0000000dff077299 */ /* 0x000fe40008011607 */
[----:B------:R-:W-:Y:S02]  /*2bc0*/  UIMAD UR10, UR18, UR9, UR50 ;  /* 0x00000009120a72a4 */ /* 0x000fe4000f8e0232 */
[----:B------:R-:W-:Y:S01]  /*2bd0*/  USEL UR7, UR4, UR7, !UP3 ;  /* 0x0000000704077287 */ /* 0x000fe2000d800000 */
[----:B------:R-:W-:Y:S01]  /*2be0*/  @!UP0 UMOV UR8, UR11 ;  /* 0x0000000b00088c82 */ /* 0x000fe20008000000 */
[----:B------:R-:W-:Y:S02]  /*2bf0*/  UIADD3 UR11, UPT, UPT, -UR5, URZ, URZ ;  /* 0x000000ff050b7290 */ /* 0x000fe4000fffe1ff */
[----:B------:R-:W-:-:S02]  /*2c00*/  @!UP0 USHF.R.U32.HI UR8, URZ, UR13, UR8 ;  /* 0x0000000dff088299 */ /* 0x000fc40008011608 */
[----:B------:R-:W-:Y:S02]  /*2c10*/  UIADD3 UR9, UPT, UPT, -UR7, URZ, URZ ;  /* 0x000000ff07097290 */ /* 0x000fe4000fffe1ff */
[----:B------:R-:W-:Y:S02]  /*2c20*/  @!UP0 USEL UR8, UR5, UR8, !UP3 ;  /* 0x0000000805088287 */ /* 0x000fe4000d800000 */
[----:B------:R-:W-:Y:S02]  /*2c30*/  UIMAD UR9, UR39, UR9, UR4 ;  /* 0x00000009270972a4 */ /* 0x000fe4000f8e0204 */
[----:B------:R-:W-:Y:S02]  /*2c40*/  @!UP0 UIADD3 UR7, UPT, UPT, UR7, -UR8, URZ ;  /* 0x8000000807078290 */ /* 0x000fe4000fffe0ff */
[----:B------:R-:W-:Y:S02]  /*2c50*/  @!UP0 UIMAD UR8, UR9, UR6, UR8 ;  /* 0x00000006090882a4 */ /* 0x000fe4000f8e0208 */
[----:B------:R-:W-:-:S02]  /*2c60*/  @!UP0 UIMAD UR4, UR39, UR7, UR5 ;  /* 0x00000007270482a4 */ /* 0x000fc4000f8e0205 */
[----:B------:R-:W-:Y:S02]  /*2c70*/  UIMAD UR6, UR20, UR11, UR51 ;  /* 0x0000000b140672a4 */ /* 0x000fe4000f8e0233 */
[----:B------:R-:W-:Y:S01]  /*2c80*/  UIMAD UR50, UR4, UR18, UR10 ;  /* 0x00000012043272a4 */ /* 0x000fe2000f8e020a */
[----:B------:R-:W-:Y:S02]  /*2c90*/  @!UP0 UMOV UR5, UR8 ;  /* 0x0000000800058c82 */ /* 0x000fe40008000000 */
[----:B------:R-:W-:-:S12]  /*2ca0*/  UIMAD UR51, UR5, UR20, UR6 ;  /* 0x00000014053372a4 */ /* 0x000fd8000f8e0206 */
.L_x_37:
[----:B------:R-:W1:Y:S02]  /*2cb0*/  LDCU UR4, c[0x0][0xb30] ;  /* 0x00016600ff0477ac */ /* 0x000e640008000800 */
[----:B-1----:R-:W-:-:S09]  /*2cc0*/  UISETP.NE.AND UP0, UPT, UR4, 0x1, UPT ;  /* 0x000000010400788c */ /* 0x002fd2000bf05270 */
[----:B------:R-:W-:Y:S05]  /*2cd0*/  BRA.U UP0, `(.L_x_38) ;  /* 0x0000000100447547 */ /* 0x000fea000b800000 */
[----:B------:R-:W1:Y:S01]  /*2ce0*/  LDCU.128 UR8, c[0x0][0xb10] ;  /* 0x00016200ff0877ac */ /* 0x000e620008000c00 */
[----:B------:R-:W2:Y:S01]  /*2cf0*/  LDCU UR12, c[0x0][0xb0c] ;  /* 0x00016180ff0c77ac */ /* 0x000ea20008000800 */
[----:B------:R-:W4:Y:S01]  /*2d00*/  LDCU UR13, c[0x0][0xb20] ;  /* 0x00016400ff0d77ac */ /* 0x000f220008000800 */
[----:B-1----:R-:W-:Y:S02]  /*2d10*/  UIMAD.WIDE.U32 UR6, UR51, UR8, URZ ;  /* 0x00000008330672a5 */ /* 0x002fe4000f8e00ff */
[----:B------:R-:W-:Y:S02]  /*2d20*/  UIMAD.WIDE.U32 UR4, UR50, UR11, URZ ;  /* 0x0000000b320472a5 */ /* 0x000fe4000f8e00ff */
[----:B--2---:R-:W-:Y:S02]  /*2d30*/  UISETP.NE.AND UP2, UPT, UR12, 0x1, UPT ;  /* 0x000000010c00788c */ /* 0x004fe4000bf45270 */
[----:B------:R-:W-:Y:S01]  /*2d40*/  UISETP.NE.AND UP0, UPT, UR10, 0x1, UPT ;  /* 0x000000010a00788c */ /* 0x000fe2000bf05270 */
[----:B------:R-:W-:-:S02]  /*2d50*/  UMOV UR6, UR7 ;  /* 0x0000000700067c82 */ /* 0x000fc40008000000 */
[----:B------:R-:W-:Y:S01]  /*2d60*/  UMOV UR4, UR5 ;  /* 0x0000000500047c82 */ /* 0x000fe20008000000 */
[----:B------:R-:W-:Y:S02]  /*2d70*/  USHF.R.U32.HI UR6, URZ, UR9, UR6 ;  /* 0x00000009ff067299 */ /* 0x000fe40008011606 */
[----:B----4-:R-:W-:Y:S02]  /*2d80*/  USHF.R.U32.HI UR4, URZ, UR13, UR4 ;  /* 0x0000000dff047299 */ /* 0x010fe40008011604 */
[----:B------:R-:W-:Y:S02]  /*2d90*/  USEL UR5, UR51, UR6, !UP2 ;  /* 0x0000000633057287 */ /* 0x000fe4000d000000 */
[----:B------:R-:W-:-:S04]  /*2da0*/  USEL UR4, UR50, UR4, !UP0 ;  /* 0x0000000432047287 */ /* 0x000fc8000c000000 */
[----:B------:R-:W-:Y:S02]  /*2db0*/  UIADD3 UR6, UPT, UPT, UR5, -UR4, URZ ;  /* 0x8000000405067290 */ /* 0x000fe4000fffe0ff */
[----:B------:R-:W-:Y:S02]  /*2dc0*/  UIADD3 UR4, UPT, UPT, -UR5, UR4, URZ ;  /* 0x0000000405047290 */ /* 0x000fe4000fffe1ff */
[----:B------:R-:W-:Y:S02]  /*2dd0*/  UIMAD UR50, UR6, UR10, UR50 ;  /* 0x0000000a063272a4 */ /* 0x000fe4000f8e0232 */
[----:B------:R-:W-:-:S12]  /*2de0*/  UIMAD UR51, UR4, UR12, UR51 ;  /* 0x0000000c043372a4 */ /* 0x000fd8000f8e0233 */
.L_x_38:
[----:B------:R-:W-:Y:S02]  /*2df0*/  R2UR UR5, R92 ;  /* 0x000000005c0572ca */ /* 0x000fe400000e0000 */
[----:B------:R-:W-:Y:S02]  /*2e00*/  R2UR UR4, R91 ;  /* 0x000000005b0472ca */ /* 0x000fe400000e0000 */
[----:B------:R-:W-:Y:S02]  /*2e10*/  PLOP3.LUT P1, PT, PT, PT, PT, 0x80, 0x8 ;  /* 0x000000000008781c */ /* 0x000fe40003f2f070 */
[----:B------:R-:W-:-:S07]  /*2e20*/  LOP3.LUT R2, R2, 0x1, RZ, 0x3c, !PT ;  /* 0x0000000102027812 */ /* 0x000fce00078e3cff */
[----:B------:R-:W-:Y:S02]  /*2e30*/  UIADD3 UR24, UPT, UPT, UR51, UR5, URZ ;  /* 0x0000000533187290 */ /* 0x000fe4000fffe0ff */
[----:B------:R-:W-:Y:S01]  /*2e40*/  UIADD3 UR20, UPT, UPT, UR50, UR4, URZ ;  /* 0x0000000432147290 */ /* 0x000fe2000fffe0ff */
[----:B------:R-:W-:Y:S11]  /*2e50*/  BRA.U UP1, `(.L_x_39) ;  /* 0xffffffe901787547 */ /* 0x000ff6000b83ffff */
[----:B------:R-:W-:Y:S01]  /*2e60*/  UIADD3 UR27, UPT, UPT, UR27, 0x40, URZ ;  /* 0x000000401b1b7890 */ /* 0x000fe2000fffe0ff */
[----:B------:R-:W-:-:S03]  /*2e70*/  MOV R3, UR26 ;  /* 0x0000001a00037c02 */ /* 0x000fc60008000f00 */
[----:B------:R-:W-:Y:S01]  /*2e80*/  ULEA UR4, UR30, UR27, 0x3 ;  /* 0x0000001b1e047291 */ /* 0x000fe2000f8e18ff */
[----:B------:R-:W-:-:S08]  /*2e90*/  SHF.L.U32 R3, R3, 0x1f, RZ ;  /* 0x0000001f03037819 */ /* 0x000fd000000006ff */
[----:B------:R-:W1:Y:S02]  /*2ea0*/  SYNCS.PHASECHK.TRANS64.TRYWAIT P0, [UR4], R3 ;  /* 0x00000003ff0075a7 */ /* 0x000e640008001104 */
[----:B-1----:R-:W-:Y:S05]  /*2eb0*/  @!P0 BRA `(.L_x_40) ;  /* 0x0000007800908947 */ /* 0x002fea0003800000 */
.L_x_151:
[----:B------:R-:W-:-:S04]  /*2ec0*/  UIADD3 UR4, UPT, UPT, UR30, 0x1, URZ ;  /* 0x000000011e047890 */ /* 0x000fc8000fffe0ff */
[----:B------:R-:W-:-:S04]  /*2ed0*/  UISETP.NE.AND UP0, UPT, UR4, 0x8, UPT ;  /* 0x000000080400788c */ /* 0x000fc8000bf05270 */
[----:B------:R-:W-:Y:S02]  /*2ee0*/  USEL UR5, URZ, 0x1, UP0 ;  /* 0x00000001ff057887 */ /* 0x000fe40008000000 */
[----:B------:R-:W-:Y:S02]  /*2ef0*/  USEL UR4, UR4, URZ, UP0 ;  /* 0x000000ff04047287 */ /* 0x000fe40008000000 */
[----:B------:R-:W-:Y:S02]  /*2f00*/  ULOP3.LUT UR6, UR26, UR5, URZ, 0x3c, !UPT ;  /* 0x000000051a067292 */ /* 0x000fe4000f8e3cff */
[----:B------:R-:W-:-:S04]  /*2f10*/  ULEA UR5, UR4, UR27, 0x3 ;  /* 0x0000001b04057291 */ /* 0x000fc8000f8e18ff */
[----:B-1----:R-:W-:-:S04]  /*2f20*/  MOV R3, UR6 ;  /* 0x0000000600037c02 */ /* 0x002fc80008000f00 */
[----:B------:R-:W-:-:S04]  /*2f30*/  SHF.L.U32 R3, R3, 0x1f, RZ ;  /* 0x0000001f03037819 */ /* 0x000fc800000006ff */
[----:B------:R-:W1:Y:S02]  /*2f40*/  SYNCS.PHASECHK.TRANS64.TRYWAIT P0, [UR5], R3 ;  /* 0x00000003ff0075a7 */ /* 0x000e640008001105 */
[----:B-1----:R-:W-:Y:S05]  /*2f50*/  @!P0 BRA `(.L_x_41) ;  /* 0x0000007800808947 */ /* 0x002fea0003800000 */
.L_x_153:
        /* <DEDUP_REMOVED lines=10> */
.L_x_155:
        /* <DEDUP_REMOVED lines=10> */
.L_x_157:
        /* <DEDUP_REMOVED lines=10> */
.L_x_159:
        /* <DEDUP_REMOVED lines=10> */
.L_x_161:
        /* <DEDUP_REMOVED lines=10> */
.L_x_163:
[----:B------:R-:W-:-:S04]  /*3280*/  UIADD3 UR4, UPT, UPT, UR4, 0x1, URZ ;  /* 0x0000000104047890 */ /* 0x000fc8000fffe0ff */
[----:B------:R-:W-:-:S04]  /*3290*/  UISETP.NE.AND UP0, UPT, UR4, 0x8, UPT ;  /* 0x000000080400788c */ /* 0x000fc8000bf05270 */
[----:B------:R-:W-:Y:S02]  /*32a0*/  USEL UR5, URZ, 0x1, UP0 ;  /* 0x00000001ff057887 */ /* 0x000fe40008000000 */
[----:B------:R-:W-:Y:S02]  /*32b0*/  USEL UR4, UR4, URZ, UP0 ;  /* 0x000000ff04047287 */ /* 0x000fe40008000000 */
[----:B------:R-:W-:Y:S02]  /*32c0*/  ULOP3.LUT UR5, UR6, UR5, URZ, 0x3c, !UPT ;  /* 0x0000000506057292 */ /* 0x000fe4000f8e3cff */
[----:B------:R-:W-:-:S04]  /*32d0*/  ULEA UR4, UR4, UR27, 0x3 ;  /* 0x0000001b04047291 */ /* 0x000fc8000f8e18ff */
[----:B------:R-:W-:Y:S02]  /*32e0*/  IMAD.U32 R2, RZ, RZ, UR5 ;  /* 0x00000005ff027e24 */ /* 0x000fe4000f8e00ff */
[----:B-1----:R-:W-:-:S03]  /*32f0*/  MOV R0, UR4 ;  /* 0x0000000400007c02 */ /* 0x002fc60008000f00 */
[----:B------:R-:W-:-:S07]  /*3300*/  SHF.L.U32 R3, R2, 0x1f, RZ ;  /* 0x0000001f02037819 */ /* 0x000fce00000006ff */
.L_x_47:
[----:B-1----:R1:W2:Y:S02]  /*3310*/  SYNCS.PHASECHK.TRANS64.TRYWAIT P0, [R0+URZ], R3 ;  /* 0x00000003000075a7 */ /* 0x0022a400080011ff */
[----:B--2---:R-:W-:Y:S05]  /*3320*/  @!P0 NANOSLEEP.SYNCS 0x989680 ;  /* 0x009896800000895d */ /* 0x004fea0003900000 */
[----:B------:R-:W2:Y:S02]  /*3330*/  @!P0 SYNCS.PHASECHK.TRANS64 P0, [R0+URZ], R3 ;  /* 0x00000003000085a7 */ /* 0x000ea400080010ff */
[----:B--23--:R-:W-:Y:S05]  /*3340*/  @P0 EXIT ;  /* 0x000000000000094d */ /* 0x00cfea0003800000 */
[----:B------:R-:W-:Y:S05]  /*3350*/  BRA `(.L_x_47) ;  /* 0xfffffffc00ec7947 */ /* 0x000fea000383ffff */
.L_x_21:
[----:B------:R-:W2:Y:S02]  /*3360*/  S2UR UR4, SR_CgaCtaId ;  /* 0x00000000000479c3 */ /* 0x000ea40000008800 */
[----:B--2---:R-:W-:-:S04]  /*3370*/  UISETP.NE.AND UP0, UPT, UR4, URZ, UPT ;  /* 0x000000ff0400728c */ /* 0x004fc8000bf05270 */
[----:B------:R-:W-:-:S09]  /*3380*/  UISETP.NE.OR UP0, UPT, UR18, 0x1, UP0 ;  /* 0x000000011200788c */ /* 0x000fd20008705670 */
[----:B------:R-:W-:Y:S05]  /*3390*/  BRA.U UP0, `(.L_x_48) ;  /* 0x0000000100b47547 */ /* 0x000fea000b800000 */
[----:B------:R-:W2:Y:S01]  /*33a0*/  S2UR UR5, SR_CgaCtaId ;  /* 0x00000000000579c3 */ /* 0x000ea20000008800 */
[----:B------:R-:W-:Y:S01]  /*33b0*/  UMOV UR4, 0x400 ;  /* 0x0000040000047882 */ /* 0x000fe20000000000 */
[----:B------:R-:W-:Y:S01]  /*33c0*/  HFMA2 R2, -RZ, RZ, 0, 5.9604644775390625e-08 ;  /* 0x00000001ff027431 */ /* 0x000fe200000001ff */
[----:B------:R-:W-:Y:S01]  /*33d0*/  ISETP.GE.U32.AND P0, PT, R3, 0x2, PT ;  /* 0x000000020300780c */ /* 0x000fe20003f06070 */
[----:B------:R-:W-:Y:S01]  /*33e0*/  IMAD.MOV.U32 R8, RZ, RZ, RZ ;  /* 0x000000ffff087224 */ /* 0x000fe200078e00ff */
[----:B--2---:R-:W-:-:S04]  /*33f0*/  ULEA UR4, UR5, UR4, 0x18 ;  /* 0x0000000405047291 */ /* 0x004fc8000f8ec0ff */
[----:B------:R-:W-:Y:S02]  /*3400*/  UIADD3 UR5, UPT, UPT, UR4, 0xd8, URZ ;  /* 0x000000d804057890 */ /* 0x000fe4000fffe0ff */
[----:B------:R-:W-:Y:S02]  /*3410*/  UIADD3 UR8, UPT, UPT, UR4, 0xd0, URZ ;  /* 0x000000d004087890 */ /* 0x000fe4000fffe0ff */
[----:B------:R-:W-:-:S12]  /*3420*/  UPRMT UR5, URZ, 0x654, UR5 ;  /* 0x00000654ff057896 */ /* 0x000fd80008000005 */
.L_x_51:
[----:B------:R-:W-:Y:S01]  /*3430*/  SHF.L.U32 R7, R2, 0x1f, RZ ;  /* 0x0000001f02077819 */ /* 0x000fe200000006ff */
[----:B------:R-:W-:Y:S02]  /*3440*/  IMAD.U32 R4, RZ, RZ, UR8 ;  /* 0x00000008ff047e24 */ /* 0x000fe4000f8e00ff */
[----:B------:R-:W-:Y:S01]  /*3450*/  @!P0 IMAD.MOV.U32 R5, RZ, RZ, 0x10 ;  /* 0x00000010ff058424 */ /* 0x000fe200078e00ff */
[----:B------:R-:W2:Y:S02]  /*3460*/  SYNCS.PHASECHK.TRANS64.TRYWAIT P1, [UR4+0xd8], R7 ;  /* 0x0000d807ff0075a7 */ /* 0x000ea40008021104 */
[----:B------:R-:W-:-:S04]  /*3470*/  PRMT R9, R3, 0x654, R4 ;  /* 0x0000065403097816 */ /* 0x000fc80000000004 */
[----:B------:R-:W-:Y:S01]  /*3480*/  SEL R0, R9, R0, !P0 ;  /* 0x0000000009007207 */ /* 0x000fe20004000000 */
[----:B--2---:R-:W-:Y:S06]  /*3490*/  @!P1 BRA `(.L_x_49) ;  /* 0x0000007400c09947 */ /* 0x004fec0003800000 */
.L_x_165:
[----:B------:R-:W-:Y:S01]  /*34a0*/  UIADD3 UR6, UPT, UPT, UR4, 0x110, URZ ;  /* 0x0000011004067890 */ /* 0x000fe2000fffe0ff */
[----:B------:R3:W-:Y:S01]  /*34b0*/  @!P0 SYNCS.ARRIVE.TRANS64.RED RZ, [R0+URZ], R5 ;  /* 0x0000000500ff89a7 */ /* 0x0007e200080004ff */
[----:B------:R-:W-:Y:S01]  /*34c0*/  UIADD3 UR7, UPT, UPT, UR4, 0xd0, URZ ;  /* 0x000000d004077890 */ /* 0x000fe2000fffe0ff */
[----:B------:R-:W-:-:S08]  /*34d0*/  LOP3.LUT R2, R2, 0x1, RZ, 0x3c, !PT ;  /* 0x0000000102027812 */ /* 0x000fd000078e3cff */
[----:B------:R-:W-:Y:S06]  /*34e0*/  UGETNEXTWORKID.BROADCAST [UR6], [UR7] ;  /* 0x00000000060073ca */ /* 0x000fec0008000100 */
[----:B---3--:R-:W-:-:S04]  /*34f0*/  SHF.L.U32 R5, R8, 0x1f, RZ ;  /* 0x0000001f08057819 */ /* 0x008fc800000006ff */
[----:B------:R-:W3:Y:S02]  /*3500*/  SYNCS.PHASECHK.TRANS64.TRYWAIT P1, [UR4+0xd0], R5 ;  /* 0x0000d005ff0075a7 */ /* 0x000ee40008021104 */
[----:B---3--:R-:W-:Y:S05]  /*3510*/  @!P1 BRA `(.L_x_50) ;  /* 0x0000007400b89947 */ /* 0x008fea0003800000 */
.L_x_167:
[----:B--2---:R-:W2:Y:S01]  /*3520*/  LDS.128 R4, [UR4+0x110] ;  /* 0x00011004ff047984 */ /* 0x004ea20008000c00 */
[----:B------:R-:W-:Y:S01]  /*3530*/  LOP3.LUT R8, R8, 0x1, RZ, 0x3c, !PT ;  /* 0x0000000108087812 */ /* 0x000fe200078e3cff */
[----:B------:R-:W-:Y:S01]  /*3540*/  @!PT LDS RZ, [RZ] ;  /* 0x00000000fffff984 */ /* 0x000fe20000000800 */
[----:B------:R-:W-:Y:S01]  /*3550*/  @!PT LDS RZ, [RZ] ;  /* 0x00000000fffff984 */ /* 0x000fe20000000800 */
[----:B------:R-:W-:Y:S01]  /*3560*/  @!PT LDS RZ, [RZ] ;  /* 0x00000000fffff984 */ /* 0x000fe20000000800 */
[----:B------:R-:W-:Y:S01]  /*3570*/  @!PT LDS RZ, [RZ] ;  /* 0x00000000fffff984 */ /* 0x000fe20000000800 */
[----:B------:R3:W-:Y:S06]  /*3580*/  MEMBAR.ALL.CTA ;  /* 0x0000000000007992 */ /* 0x0007ec0000008000 */
[----:B---3--:R-:W3:Y:S02]  /*3590*/  FENCE.VIEW.ASYNC.S ;  /* 0x00000000000073c6 */ /* 0x008ee40000000000 */
[----:B---3--:R-:W-:Y:S01]  /*35a0*/  SYNCS.ARRIVE.TRANS64.RED.A1T0 RZ, [UR5], RZ ;  /* 0x000000ffffff79a7 */ /* 0x008fe20008100405 */
[----:B--2---:R-:W-:-:S13]  /*35b0*/  LOP3.LUT P1, RZ, R6, 0x1, RZ, 0xc0, !PT ;  /* 0x0000000106ff7812 */ /* 0x004fda000782c0ff */
[----:B------:R-:W-:Y:S05]  /*35c0*/  @P1 BRA `(.L_x_51) ;  /* 0xfffffffc00981947 */ /* 0x000fea000383ffff */
[----:B------:R-:W-:-:S04]  /*35d0*/  SHF.L.U32 R0, R2, 0x1f, RZ ;  /* 0x0000001f02007819 */ /* 0x000fc800000006ff */
[----:B------:R-:W2:Y:S02]  /*35e0*/  SYNCS.PHASECHK.TRANS64 P0, [UR4+0xd8], R0 ;  /* 0x0000d800ff0075a7 */ /* 0x000ea40008001004 */
[----:B-12---:R-:W-:Y:S05]  /*35f0*/  @P0 EXIT ;  /* 0x000000000000094d */ /* 0x006fea0003800000 */
[----:B------:R-:W-:-:S07]  /*3600*/  MOV R0, UR4 ;  /* 0x0000000400007c02 */ /* 0x000fce0008000f00 */
.L_x_52:
[----:B-1----:R-:W-:-:S04]  /*3610*/  SHF.L.U32 R3, R2, 0x1f, RZ ;  /* 0x0000001f02037819 */ /* 0x002fc800000006ff */
[----:B------:R1:W2:Y:S03]  /*3620*/  SYNCS.PHASECHK.TRANS64.TRYWAIT P0, [R0+URZ+0xd8], R3 ;  /* 0x0000d803000075a7 */ /* 0x0002a600080011ff */
[----:B--2---:R-:W-:Y:S05]  /*3630*/  @!P0 NANOSLEEP.SYNCS 0x989680 ;  /* 0x009896800000895d */ /* 0x004fea0003900000 */
[----:B------:R-:W2:Y:S02]  /*3640*/  @!P0 SYNCS.PHASECHK.TRANS64 P0, [R0+URZ+0xd8], R3 ;  /* 0x0000d803000085a7 */ /* 0x000ea400080010ff */
[----:B--2---:R-:W-:Y:S05]  /*3650*/  @P0 EXIT ;  /* 0x000000000000094d */ /* 0x004fea0003800000 */
[----:B------:R-:W-:Y:S05]  /*3660*/  BRA `(.L_x_52) ;  /* 0xfffffffc00e87947 */ /* 0x000fea000383ffff */
.L_x_48:
[----:B------:R-:W-:Y:S05]  /*3670*/  BRA.U UP4, `(.L_x_53) ;  /* 0x0000001104a07547 */ /* 0x000fea000b800000 */
[----:B------:R-:W2:Y:S01]  /*3680*/  S2UR UR4, SR_CgaCtaId ;  /* 0x00000000000479c3 */ /* 0x000ea20000008800 */
[----:B------:R-:W-:Y:S01]  /*3690*/  UMOV UR5, 0x40 ;  /* 0x0000004000057882 */ /* 0x000fe20000000000 */
[----:B------:R-:W-:Y:S01]  /*36a0*/  NOP ;  /* 0x0000000000007918 */ /* 0x000fe20000000000 */
[----:B------:R-:W-:Y:S01]  /*36b0*/  UMOV UR6, 0x400 ;  /* 0x0000040000067882 */ /* 0x000fe20000000000 */
[----:B--2---:R-:W-:Y:S02]  /*36c0*/  ULEA UR5, UR4, UR5, 0x18 ;  /* 0x0000000504057291 */ /* 0x004fe4000f8ec0ff */
[----:B------:R-:W-:-:S07]  /*36d0*/  ULEA UR6, UR4, UR6, 0x18 ;  /* 0x0000000604067291 */ /* 0x000fce000f8ec0ff */
[----:B------:R-:W2:Y:S02]  /*36e0*/  LDS.U8 R3, [UR5+0x1c] ;  /* 0x00001c05ff037984 */ /* 0x000ea40008000000 */
[----:B--2---:R-:W-:-:S13]  /*36f0*/  ISETP.NE.AND P0, PT, R3, RZ, PT ;  /* 0x000000ff0300720c */ /* 0x004fda0003f05270 */
[----:B------:R-:W-:Y:S05]  /*3700*/  @P0 BRA `(.L_x_54) ;  /* 0x0000000400080947 */ /* 0x000fea0003800000 */
[----:B------:R-:W-:Y:S02]  /*3710*/  UISETP.NE.U32.AND UP1, UPT, UR41, 0x1, UPT ;  /* 0x000000012900788c */ /* 0x000fe4000bf25070 */
[----:B------:R-:W-:-:S07]  /*3720*/  UIADD3 UR7, UPT, UPT, UR5, 0x8, URZ ;  /* 0x0000000805077890 */ /* 0x000fce000fffe0ff */
[----:B------:R-:W-:Y:S05]  /*3730*/  BRA.U !UP1, `(.L_x_55) ;  /* 0x00000001099c7547 */ /* 0x000fea000b800000 */
[----:B------:R-:W-:Y:S01]  /*3740*/  ELECT P0, URZ, PT ;  /* 0x0000000000ff782f */ /* 0x000fe20003800000 */
[----:B------:R-:W-:-:S12]  /*3750*/  BSSY B0, `(.L_x_55) ;  /* 0x0000025000007945 */ /* 0x000fd80003800000 */
[----:B------:R-:W-:Y:S05]  /*3760*/  @!P0 BRA `(.L_x_56) ;  /* 0x00000000008c8947 */ /* 0x000fea0003800000 */
[----:B------:R-:W-:-:S05]  /*3770*/  UMOV UR4, 0x10 ;  /* 0x0000001000047882 */ /* 0x000fca0000000000 */
[----:B------:R-:W-:Y:S04]  /*3780*/  DEPBAR.LE SB2, 0x36 ;  /* 0x0000ad800000791a */ /* 0x000fe80000000000 */
[----:B------:R-:W2:Y:S02]  /*3790*/  UTCATOMSWS.2CTA.FIND_AND_SET.ALIGN UP0, UR4, UR4 ;  /* 0x00000004000475e3 */ /* 0x000ea40008200800 */
[----:B--2---:R-:W-:Y:S01]  /*37a0*/  MOV R10, UR4 ;  /* 0x00000004000a7c02 */ /* 0x004fe20008000f00 */
[----:B------:R-:W-:Y:S06]  /*37b0*/  BRA.U UP0, `(.L_x_57) ;  /* 0x0000000100187547 */ /* 0x000fec000b800000 */
.L_x_58:
[----:B------:R-:W-:Y:S05]  /*37c0*/  NANOSLEEP 0x64 ;  /* 0x000000640000795d */ /* 0x000fea0003800000 */
[----:B------:R-:W-:-:S05]  /*37d0*/  UMOV UR4, 0x10 ;  /* 0x0000001000047882 */ /* 0x000fca0000000000 */
[----:B------:R-:W-:Y:S04]  /*37e0*/  DEPBAR.LE SB2, 0x36 ;  /* 0x0000ad800000791a */ /* 0x000fe80000000000 */
[----:B------:R-:W2:Y:S02]  /*37f0*/  UTCATOMSWS.2CTA.FIND_AND_SET.ALIGN UP0, UR4, UR4 ;  /* 0x00000004000475e3 */ /* 0x000ea40008200800 */
[----:B--2---:R-:W-:Y:S01]  /*3800*/  MOV R10, UR4 ;  /* 0x00000004000a7c02 */ /* 0x004fe20008000f00 */
[----:B------:R-:W-:Y:S05]  /*3810*/  BRA.U !UP0, `(.L_x_58) ;  /* 0xfffffffd08e87547 */ /* 0x000fea000b83ffff */
.L_x_57:
[----:B------:R-:W2:Y:S01]  /*3820*/  LDS R6, [UR5+0x10] ;  /* 0x00001005ff067984 */ /* 0x000ea20008000800 */
[----:B------:R-:W-:Y:S01]  /*3830*/  IMAD.U32 R3, RZ, RZ, UR6 ;  /* 0x00000006ff037e24 */ /* 0x000fe2000f8e00ff */
[----:B------:R-:W-:-:S03]  /*3840*/  MOV R4, UR40 ;  /* 0x0000002800047c02 */ /* 0x000fc60008000f00 */
[----:B------:R-:W-:Y:S01]  /*3850*/  VIADD R3, R3, 0x120 ;  /* 0x0000012003037836 */ /* 0x000fe20000000000 */
[----:B--2---:R-:W-:-:S04]  /*3860*/  SHF.L.U32 R6, R6, 0x1f, RZ ;  /* 0x0000001f06067819 */ /* 0x004fc800000006ff */
[----:B------:R-:W2:Y:S02]  /*3870*/  SYNCS.PHASECHK.TRANS64.TRYWAIT P0, [UR5+0x8], R6 ;  /* 0x00000806ff0075a7 */ /* 0x000ea40008001105 */
[----:B--2---:R-:W-:Y:S05]  /*3880*/  @P0 BRA `(.L_x_59) ;  /* 0x0000000000080947 */ /* 0x004fea0003800000 */
[----:B------:R-:W2:Y:S02]  /*3890*/  SYNCS.PHASECHK.TRANS64.TRYWAIT P0, [UR5+0x8], R6 ;  /* 0x00000806ff0075a7 */ /* 0x000ea40008001105 */
[----:B--2---:R-:W-:Y:S05]  /*38a0*/  @!P0 BRA `(.L_x_60) ;  /* 0x0000007000ec8947 */ /* 0x004fea0003800000 */
.L_x_59:
[----:B------:R-:W-:Y:S01]  /*38b0*/  PRMT R4, R4, 0x654, R3 ;  /* 0x0000065404047816 */ /* 0x000fe20000000003 */
[----:B------:R-:W-:Y:S01]  /*38c0*/  HFMA2 R3, -RZ, RZ, 0, 5.9604644775390625e-08 ;  /* 0x00000001ff037431 */ /* 0x000fe200000001ff */
[----:B------:R-:W-:Y:S01]  /*38d0*/  UPRMT UR4, UR40, 0x654, UR7 ;  /* 0x0000065428047896 */ /* 0x000fe20008000007 */
[----:B------:R-:W-:Y:S02]  /*38e0*/  IMAD.MOV.U32 R7, RZ, RZ, 0xffff ;  /* 0x0000ffffff077424 */ /* 0x000fe400078e00ff */
[----:B--2---:R-:W-:Y:S02]  /*38f0*/  IMAD.MOV.U32 R6, RZ, RZ, 0x4 ;  /* 0x00000004ff067424 */ /* 0x004fe400078e00ff */
[----:B------:R-:W-:Y:S01]  /*3900*/  IMAD.SHL.U32 R9, R10, 0x20, RZ ;  /* 0x000000200a097824 */ /* 0x000fe200078e00ff */
[----:B------:R-:W-:Y:S02]  /*3910*/  MOV R5, UR4 ;  /* 0x0000000400057c02 */ /* 0x000fe40008000f00 */
[-C--:B------:R-:W-:Y:S01]  /*3920*/  SHF.L.U32 R8, R7, R10.reuse, RZ ;  /* 0x0000000a07087219 */ /* 0x080fe200000006ff */
[----:B------:R2:W-:Y:S01]  /*3930*/  SYNCS.ARRIVE.TRANS64.RED RZ, [UR4], R6 ;  /* 0x00000006ffff79a7 */ /* 0x0005e20008000404 */
[----:B------:R-:W-:Y:S01]  /*3940*/  SHF.L.U32 R7, R3, R10, RZ ;  /* 0x0000000a03077219 */ /* 0x000fe200000006ff */
[----:B------:R2:W-:Y:S04]  /*3950*/  STS [UR6+0x120], R9 ;  /* 0x00012009ff007988 */ /* 0x0005e80008000806 */
[----:B------:R2:W-:Y:S04]  /*3960*/  STAS [R4.64], R10 ;  /* 0x0000000a04007dbd */ /* 0x0005e8000c0008ff */
[----:B------:R2:W-:Y:S04]  /*3970*/  ATOMS.OR RZ, [UR5+0x14], R8 ;  /* 0x00001408ffff798c */ /* 0x0005e8000b000005 */
[----:B------:R2:W-:Y:S04]  /*3980*/  ATOMS.OR RZ, [UR5+0x18], R7 ;  /* 0x00001807ffff798c */ /* 0x0005e8000b000005 */
[----:B------:R2:W-:Y:S02]  /*3990*/  ATOMS.XOR RZ, [UR5+0x10], R3 ;  /* 0x00001003ffff798c */ /* 0x0005e4000b800005 */
.L_x_56:
[----:B-1----:R-:W-:Y:S05]  /*39a0*/  BSYNC B0 ;  /* 0x0000000000007941 */ /* 0x002fea0003800000 */
.L_x_55:
[----:B------:R-:W-:Y:S05]  /*39b0*/  BRA.U UP1, `(.L_x_61) ;  /* 0x00000001016c7547 */ /* 0x000fea000b800000 */
[----:B------:R-:W-:-:S03]  /*39c0*/  UMOV UR4, 0xffffffff ;  /* 0xffffffff00047882 */ /* 0x000fc60000000000 */
[----:B------:R-:W-:Y:S05]  /*39d0*/  BRA.DIV UR4, `(.L_x_62) ;  /* 0x0000007204b87947 */ /* 0x000fea000b800000 */
[----:B------:R-:W-:-:S13]  /*39e0*/  ELECT P0, URZ, PT ;  /* 0x0000000000ff782f */ /* 0x000fda0003800000 */
.L_x_170:
[----:B------:R-:W-:Y:S05]  /*39f0*/  @!P0 BRA `(.L_x_61) ;  /* 0x00000000005c8947 */ /* 0x000fea0003800000 */
[----:B--2---:R-:W2:Y:S02]  /*3a00*/  LDS R4, [UR5+0x10] ;  /* 0x00001005ff047984 */ /* 0x004ea40008000800 */
[----:B--2---:R-:W-:-:S04]  /*3a10*/  SHF.L.U32 R4, R4, 0x1f, RZ ;  /* 0x0000001f04047819 */ /* 0x004fc800000006ff */
[----:B------:R-:W2:Y:S02]  /*3a20*/  SYNCS.PHASECHK.TRANS64.TRYWAIT P0, [UR5+0x8], R4 ;  /* 0x00000804ff0075a7 */ /* 0x000ea40008001105 */
[----:B--2---:R-:W-:Y:S05]  /*3a30*/  @P0 BRA `(.L_x_63) ;  /* 0x0000000000080947 */ /* 0x004fea0003800000 */
[----:B------:R-:W2:Y:S02]  /*3a40*/  SYNCS.PHASECHK.TRANS64.TRYWAIT P0, [UR5+0x8], R4 ;  /* 0x00000804ff0075a7 */ /* 0x000ea40008001105 */
[----:B--2---:R-:W-:Y:S05]  /*3a50*/  @!P0 BRA `(.L_x_64) ;  /* 0x0000007000bc8947 */ /* 0x004fea0003800000 */
.L_x_63:
[----:B------:R-:W3:Y:S01]  /*3a60*/  LDS R6, [UR6+0x120] ;  /* 0x00012006ff067984 */ /* 0x000ee20008000800 */
[----:B--2---:R-:W-:Y:S02]  /*3a70*/  HFMA2 R3, -RZ, RZ, 0, 5.9604644775390625e-08 ;  /* 0x00000001ff037431 */ /* 0x004fe400000001ff */
[----:B------:R-:W-:Y:S01]  /*3a80*/  IMAD.MOV.U32 R4, RZ, RZ, 0xffff ;  /* 0x0000ffffff047424 */ /* 0x000fe200078e00ff */
[----:B------:R-:W-:Y:S01]  /*3a90*/  UPRMT UR4, UR40, 0x654, UR7 ;  /* 0x0000065428047896 */ /* 0x000fe20008000007 */
[----:B---3--:R-:W-:-:S03]  /*3aa0*/  IMAD.SHL.U32 R5, R6, 0x20, RZ ;  /* 0x0000002006057824 */ /* 0x008fc600078e00ff */
[-C--:B------:R-:W-:Y:S02]  /*3ab0*/  SHF.L.U32 R4, R4, R6.reuse, RZ ;  /* 0x0000000604047219 */ /* 0x080fe400000006ff */
[----:B------:R-:W-:Y:S01]  /*3ac0*/  SHF.L.U32 R6, R3, R6, RZ ;  /* 0x0000000603067219 */ /* 0x000fe200000006ff */
[----:B------:R3:W-:Y:S04]  /*3ad0*/  STS [UR6+0x120], R5 ;  /* 0x00012005ff007988 */ /* 0x0007e80008000806 */
[----:B------:R3:W-:Y:S04]  /*3ae0*/  ATOMS.OR RZ, [UR5+0x14], R4 ;  /* 0x00001404ffff798c */ /* 0x0007e8000b000005 */
[----:B------:R3:W-:Y:S01]  /*3af0*/  ATOMS.OR RZ, [UR5+0x18], R6 ;  /* 0x00001806ffff798c */ /* 0x0007e2000b000005 */
[----:B------:R-:W-:Y:S03]  /*3b00*/  SYNCS.ARRIVE.TRANS64.RED.A1T0 RZ, [UR4], RZ ;  /* 0x000000ffffff79a7 */ /* 0x000fe60008100404 */
[----:B------:R3:W-:Y:S01]  /*3b10*/  ATOMS.XOR RZ, [UR5+0x10], R3 ;  /* 0x00001003ffff798c */ /* 0x0007e2000b800005 */
[----:B------:R-:W-:Y:S05]  /*3b20*/  BRA `(.L_x_61) ;  /* 0x0000000000107947 */ /* 0x000fea0003800000 */
.L_x_54:
[----:B------:R-:W-:Y:S02]  /*3b30*/  MOV R3, 0xffffffff ;  /* 0xffffffff00037802 */ /* 0x000fe40000000f00 */
[----:B------:R-:W-:-:S03]  /*3b40*/  MOV R4, 0x3b70 ;  /* 0x00003b7000047802 */ /* 0x000fc60000000f00 */
[----:B------:R2:W-:Y:S04]  /*3b50*/  STS [UR6+0x120], R3 ;  /* 0x00012003ff007988 */ /* 0x0005e80008000806 */
[----:B-12--5:R-:W-:Y:S05]  /*3b60*/  CALL.REL.NOINC `($__internal_1_$__cuda_sm10x_tcgen05_guardrail_trap_phase_invalid_during_alloc) ;  /* 0x00000078006c7944 */ /* 0x026fea0003c00000 */
.L_x_61:
[----:B------:R-:W-:Y:S05]  /*3b70*/  WARPSYNC.ALL ;  /* 0x0000000000007948 */ /* 0x000fea0003800000 */
[----:B------:R-:W4:Y:S01]  /*3b80*/  S2UR UR21, SR_CgaCtaId ;  /* 0x00000000001579c3 */ /* 0x000f220000008800 */
[----:B------:R-:W-:Y:S01]  /*3b90*/  UMOV UR4, 0x400 ;  /* 0x0000040000047882 */ /* 0x000fe20000000000 */
[----:B------:R-:W-:-:S06]  /*3ba0*/  NOP ;  /* 0x0000000000007918 */ /* 0x000fcc0000000000 */
[----:B------:R-:W-:Y:S06]  /*3bb0*/  BAR.ARV 0x6, 0xa0 ;  /* 0x0182800000007b1d */ /* 0x000fec0000002000 */
[----:B------:R-:W1:Y:S01]  /*3bc0*/  LDCU UR7, c[0x0][0x390] ;  /* 0x00007200ff0777ac */ /* 0x000e620008000800 */
[----:B------:R-:W-:Y:S01]  /*3bd0*/  LOP3.LUT R2, R2, 0xffff, RZ, 0xc0, !PT ;  /* 0x0000ffff02027812 */ /* 0x000fe200078ec0ff */
[----:B--2---:R-:W-:Y:S01]  /*3be0*/  IMAD.MOV.U32 R8, RZ, RZ, 0x1 ;  /* 0x00000001ff087424 */ /* 0x004fe200078e00ff */
[----:B------:R-:W-:Y:S01]  /*3bf0*/  LOP3.LUT R0, R0, 0xffff, RZ, 0xc0, !PT ;  /* 0x0000ffff00007812 */ /* 0x000fe200078ec0ff */
[----:B------:R-:W-:Y:S01]  /*3c00*/  UMOV UR25, URZ ;  /* 0x000000ff00197c82 */ /* 0x000fe20008000000 */
[----:B------:R-:W-:Y:S01]  /*3c10*/  R2UR UR22, R2 ;  /* 0x00000000021672ca */ /* 0x000fe200000e0000 */
[----:B------:R-:W-:Y:S01]  /*3c20*/  IMAD.MOV.U32 R2, RZ, RZ, RZ ;  /* 0x000000ffff027224 */ /* 0x000fe200078e00ff */
[----:B------:R-:W-:Y:S01]  /*3c30*/  R2UR UR37, R0 ;  /* 0x00000000002572ca */ /* 0x000fe200000e0000 */
[----:B------:R-:W-:Y:S01]  /*3c40*/  IMAD.MOV.U32 R0, RZ, RZ, RZ ;  /* 0x000000ffff007224 */ /* 0x000fe200078e00ff */
[----:B------:R-:W-:Y:S01]  /*3c50*/  UMOV UR18, URZ ;  /* 0x000000ff00127c82 */ /* 0x000fe20008000000 */
[----:B----4-:R-:W-:-:S02]  /*3c60*/  ULEA UR21, UR21, UR4, 0x18 ;  /* 0x0000000415157291 */ /* 0x010fc4000f8ec0ff */
[----:B------:R-:W-:Y:S02]  /*3c70*/  UISETP.NE.AND UP4, UPT, UR41, URZ, UPT ;  /* 0x000000ff2900728c */ /* 0x000fe4000bf85270 */
[----:B------:R-:W-:Y:S02]  /*3c80*/  UIADD3 UR5, UPT, UPT, UR21, 0x8400, URZ ;  /* 0x0000840015057890 */ /* 0x000fe4000fffe0ff */
[----:B------:R-:W-:Y:S02]  /*3c90*/  UIADD3 UR6, UPT, UPT, UR21, 0x28400, URZ ;  /* 0x0002840015067890 */ /* 0x000fe4000fffe0ff */
[----:B-1----:R-:W-:Y:S01]  /*3ca0*/  UIADD3 UR7, UPT, UPT, UR7, 0x3f, URZ ;  /* 0x0000003f07077890 */ /* 0x002fe2000fffe0ff */
[----:B---3--:R-:W1:Y:S01]  /*3cb0*/  LDS R3, [UR21+0x120] ;  /* 0x00012015ff037984 */ /* 0x008e620008000800 */
[----:B------:R-:W-:Y:S02]  /*3cc0*/  USHF.R.U32.HI UR5, URZ, 0x4, UR5 ;  /* 0x00000004ff057899 */ /* 0x000fe40008011605 */
[----:B------:R-:W-:-:S02]  /*3cd0*/  USHF.R.S32.HI UR4, URZ, 0x1f, UR7 ;  /* 0x0000001fff047899 */ /* 0x000fc40008011407 */
[----:B------:R-:W-:Y:S02]  /*3ce0*/  UIADD3 UR36, UPT, UPT, UR21, 0xd8, URZ ;  /* 0x000000d815247890 */ /* 0x000fe4000fffe0ff */
[----:B------:R-:W-:Y:S02]  /*3cf0*/  ULEA.HI UR4, UR4, UR7, URZ, 0x6 ;  /* 0x0000000704047291 */ /* 0x000fe4000f8f30ff */
[----:B------:R-:W-:Y:S02]  /*3d00*/  USHF.R.U32.HI UR6, URZ, 0x4, UR6 ;  /* 0x00000004ff067899 */ /* 0x000fe40008011606 */
[----:B------:R-:W-:Y:S02]  /*3d10*/  USHF.R.S32.HI UR27, URZ, 0x6, UR4 ;  /* 0x00000006ff1b7899 */ /* 0x000fe40008011404 */
[----:B------:R-:W-:Y:S02]  /*3d20*/  ULOP3.LUT UR23, UR5, 0x3fff, URZ, 0xc0, !UPT ;  /* 0x00003fff05177892 */ /* 0x000fe4000f8ec0ff */
[----:B------:R-:W-:-:S02]  /*3d30*/  UISETP.LT.AND UP0, UPT, UR27, 0x1, UPT ;  /* 0x000000011b00788c */ /* 0x000fc4000bf01270 */
[----:B------:R-:W-:Y:S02]  /*3d40*/  UPRMT UR36, URZ, 0x654, UR36 ;  /* 0x00000654ff247896 */ /* 0x000fe40008000024 */
[----:B------:R-:W-:Y:S02]  /*3d50*/  USEL UR38, UR27, 0x1, !UP0 ;  /* 0x000000011b267887 */ /* 0x000fe4000c000000 */
[----:B------:R-:W-:Y:S02]  /*3d60*/  ULOP3.LUT UR24, UR6, 0x3fff, URZ, 0xc0, !UPT ;  /* 0x00003fff06187892 */ /* 0x000fe4000f8ec0ff */
[----:B------:R-:W-:Y:S02]  /*3d70*/  ULOP3.LUT UR23, UR23, 0x2000000, URZ, 0xfc, !UPT ;  /* 0x0200000017177892 */ /* 0x000fe4000f8efcff */
[----:B------:R-:W-:Y:S01]  /*3d80*/  UIADD3 UR38, UPT, UPT, -UR38, URZ, URZ ;  /* 0x000000ff26267290 */ /* 0x000fe2000fffe1ff */
[----:B------:R-:W-:Y:S01]  /*3d90*/  UMOV UR34, 0x0 ;  /* 0x0000000000227882 */ /* 0x000fe20000000000 */
[----:B------:R-:W-:Y:S01]  /*3da0*/  UMOV UR35, 0x10218490 ;  /* 0x1021849000237882 */ /* 0x000fe20000000000 */
[----:B------:R-:W-:Y:S01]  /*3db0*/  UMOV UR32, 0x0 ;  /* 0x0000000000207882 */ /* 0x000fe20000000000 */
[----:B------:R-:W-:Y:S01]  /*3dc0*/  UMOV UR33, 0x10218490 ;  /* 0x1021849000217882 */ /* 0x000fe20000000000 */
[----:B------:R-:W-:Y:S01]  /*3dd0*/  UMOV UR30, 0x0 ;  /* 0x00000000001e7882 */ /* 0x000fe20000000000 */
[----:B------:R-:W-:Y:S01]  /*3de0*/  UMOV UR31, 0x10218490 ;  /* 0x10218490001f7882 */ /* 0x000fe20000000000 */
[----:B------:R-:W-:Y:S01]  /*3df0*/  UMOV UR28, 0x0 ;  /* 0x00000000001c7882 */ /* 0x000fe20000000000 */
[----:B------:R-:W-:Y:S01]  /*3e00*/  UMOV UR29, 0x10218490 ;  /* 0x10218490001d7882 */ /* 0x000fe20000000000 */
[C---:B-1----:R-:W-:Y:S01]  /*3e10*/  VIADD R5, R3.reuse, 0x80 ;  /* 0x0000008003057836 */ /* 0x042fe20000000000 */
[----:B------:R-:W-:-:S04]  /*3e20*/  LOP3.LUT R4, R3, 0xffff, RZ, 0xc0, !PT ;  /* 0x0000ffff03047812 */ /* 0x000fc800078ec0ff */
[----:B------:R-:W-:-:S05]  /*3e30*/  LOP3.LUT R5, R5, 0xffff, RZ, 0xc0, !PT ;  /* 0x0000ffff05057812 */ /* 0x000fca00078ec0ff */
[----:B------:R1:W-:Y:S02]  /*3e40*/  STL.64 [R1], R4 ;  /* 0x0000000401007387 */ /* 0x0003e40000100a00 */
.L_x_73:
[----:B-1----:R-:W-:-:S04]  /*3e50*/  SHF.L.U32 R5, R2, 0x1f, RZ ;  /* 0x0000001f02057819 */ /* 0x002fc800000006ff */
[----:B------:R-:W1:Y:S02]  /*3e60*/  SYNCS.PHASECHK.TRANS64.TRYWAIT P0, [UR21+0xd0], R5 ;  /* 0x0000d005ff0075a7 */ /* 0x000e640008001115 */
[----:B-1-34-:R-:W-:Y:S05]  /*3e70*/  @!P0 BRA `(.L_x_65) ;  /* 0x0000006c00cc8947 */ /* 0x01afea0003800000 */
.L_x_172:
[----:B-1----:R-:W1:Y:S01]  /*3e80*/  LDS.128 R4, [UR21+0x110] ;  /* 0x00011015ff047984 */ /* 0x002e620008000c00 */
[----:B------:R-:W-:Y:S01]  /*3e90*/  ULEA UR26, UR25, UR21, 0x3 ;  /* 0x00000015191a7291 */ /* 0x000fe2000f8e18ff */
[----:B------:R-:W-:Y:S01]  /*3ea0*/  @!PT LDS RZ, [RZ] ;  /* 0x00000000fffff984 */ /* 0x000fe20000000800 */
[----:B------:R-:W-:Y:S01]  /*3eb0*/  @!PT LDS RZ, [RZ] ;  /* 0x00000000fffff984 */ /* 0x000fe20000000800 */
[----:B------:R-:W-:Y:S01]  /*3ec0*/  @!PT LDS RZ, [RZ] ;  /* 0x00000000fffff984 */ /* 0x000fe20000000800 */
[----:B------:R-:W-:Y:S01]  /*3ed0*/  @!PT LDS RZ, [RZ] ;  /* 0x00000000fffff984 */ /* 0x000fe20000000800 */
[----:B------:R2:W-:Y:S06]  /*3ee0*/  MEMBAR.ALL.CTA ;  /* 0x0000000000007992 */ /* 0x0005ec0000008000 */
[----:B--2---:R-:W2:Y:S02]  /*3ef0*/  FENCE.VIEW.ASYNC.S ;  /* 0x00000000000073c6 */ /* 0x004ea40000000000 */
[----:B--2---:R-:W-:Y:S01]  /*3f00*/  SYNCS.ARRIVE.TRANS64.RED.A1T0 RZ, [UR36], RZ ;  /* 0x000000ffffff79a7 */ /* 0x004fe20008100424 */
[----:B-1----:R-:W-:Y:S01]  /*3f10*/  LOP3.LUT P3, RZ, R6, 0x1, RZ, 0xc0, !PT ;  /* 0x0000000106ff7812 */ /* 0x002fe2000786c0ff */
[----:B------:R-:W-:-:S12]  /*3f20*/  BRA.U UP4, `(.L_x_66) ;  /* 0x00000001040c7547 */ /* 0x000fd8000b800000 */
[----:B------:R-:W-:-:S04]  /*3f30*/  SHF.L.U32 R5, R8, 0x1f, RZ ;  /* 0x0000001f08057819 */ /* 0x000fc800000006ff */
[----:B------:R-:W1:Y:S02]  /*3f40*/  SYNCS.PHASECHK.TRANS64.TRYWAIT P0, [UR26+0xf0], R5 ;  /* 0x0000f005ff0075a7 */ /* 0x000e64000800111a */
[----:B-1----:R-:W-:Y:S05]  /*3f50*/  @!P0 BRA `(.L_x_67) ;  /* 0x0000006c00ac8947 */ /* 0x002fea0003800000 */
.L_x_66:
[----:B------:R-:W-:Y:S05]  /*3f60*/  BRA.U UP4, `(.L_x_68) ;  /* 0x00000005040c7547 */ /* 0x000fea000b800000 */
[----:B------:R-:W2:Y:S02]  /*3f70*/  LDCU UR4, c[0x0][0x390] ;  /* 0x00007200ff0477ac */ /* 0x000ea40008000800 */
[----:B--2---:R-:W-:-:S09]  /*3f80*/  UISETP.GE.AND UP0, UPT, UR4, 0x1, UPT ;  /* 0x000000010400788c */ /* 0x004fd2000bf06270 */
[----:B------:R-:W-:Y:S05]  /*3f90*/  BRA.U !UP0, `(.L_x_69) ;  /* 0x0000000108f47547 */ /* 0x000fea000b800000 */
[----:B------:R-:W-:Y:S01]  /*3fa0*/  ULEA UR4, UR25, UR48, 0x2 ;  /* 0x0000003019047291 */ /* 0x000fe2000f8e10ff */
[----:B-1----:R-:W-:-:S08]  /*3fb0*/  SHF.L.U32 R4, R0, 0x1f, RZ ;  /* 0x0000001f00047819 */ /* 0x002fd000000006ff */
[----:B------:R-:W5:Y:S01]  /*3fc0*/  LDL R5, [UR4] ;  /* 0x00000004ff057983 */ /* 0x000f620008100800 */
[----:B------:R-:W-:Y:S02]  /*3fd0*/  ULEA UR4, UR18, UR21, 0x3 ;  /* 0x0000001512047291 */ /* 0x000fe4000f8e18ff */
[----:B------:R-:W-:Y:S01]  /*3fe0*/  UPLOP3.LUT UP2, UPT, UPT, UPT, UPT, 0x40, 0x4 ;  /* 0x000000000004789c */ /* 0x000fe20003f4e870 */
[----:B------:R-:W-:Y:S01]  /*3ff0*/  UMOV UR20, UR38 ;  /* 0x0000002600147c82 */ /* 0x000fe20008000000 */
[----:B------:R-:W-:-:S05]  /*4000*/  UMOV UR19, UR27 ;  /* 0x0000001b00137c82 */ /* 0x000fca0008000000 */
[----:B------:R1:W2:Y:S01]  /*4010*/  SYNCS.PHASECHK.TRANS64.TRYWAIT P2, [UR4], R4 ;  /* 0x00000004ff0075a7 */ /* 0x0002a20008041104 */
[----:B------:R-:W-:-:S05]  /*4020*/  UMOV UR4, UR18 ;  /* 0x0000001200047c82 */ /* 0x000fca0008000000 */
.L_x_72:
[----:B------:R-:W-:Y:S02]  /*4030*/  UIADD3 UR20, UPT, UPT, UR20, 0x1, URZ ;  /* 0x0000000114147890 */ /* 0x000fe4000fffe0ff */
[----:B------:R-:W-:Y:S02]  /*4040*/  ULEA UR17, UR4, UR21, 0x3 ;  /* 0x0000001504117291 */ /* 0x000fe4000f8e18ff */
[----:B------:R-:W-:Y:S01]  /*4050*/  UISETP.NE.AND UP3, UPT, UR20, URZ, UPT ;  /* 0x000000ff1400728c */ /* 0x000fe2000bf65270 */
[----:B--234-:R-:W-:Y:S10]  /*4060*/  @P2 BRA `(.L_x_70) ;  /* 0x00000000000c2947 */ /* 0x01cff40003800000 */
[----:B------:R-:W-:Y:S04]  /*4070*/  SHF.L.U32 R7, R0, 0x1f, RZ ;  /* 0x0000001f00077819 */ /* 0x000fe800000006ff */
[----:B------:R-:W2:Y:S02]  /*4080*/  SYNCS.PHASECHK.TRANS64.TRYWAIT P0, [UR17], R7 ;  /* 0x00000007ff0075a7 */ /* 0x000ea40008001111 */
[----:B--2---:R-:W-:Y:S05]  /*4090*/  @!P0 BRA `(.L_x_71) ;  /* 0x0000006c00748947 */ /* 0x004fea0003800000 */
.L_x_70:
[----:B------:R-:W-:Y:S01]  /*40a0*/  UISETP.NE.AND UP0, UPT, UR19, 0x1, UPT ;  /* 0x000000011300788c */ /* 0x000fe2000bf05270 */
[----:B------:R-:W-:Y:S01]  /*40b0*/  PLOP3.LUT P2, PT, PT, PT, PT, 0x80, 0x8 ;  /* 0x000000000008781c */ /* 0x000fe20003f4f070 */
[----:B------:R-:W-:Y:S02]  /*40c0*/  UIADD3 UR5, UPT, UPT, UR4, 0x1, URZ ;  /* 0x0000000104057890 */ /* 0x000fe4000fffe0ff */
[----:B------:R-:W-:Y:S02]  /*40d0*/  ULEA UR10, UR4, UR24, 0x9 ;  /* 0x00000018040a7291 */ /* 0x000fe4000f8e48ff */
[----:B------:R-:W-:Y:S01]  /*40e0*/  UISETP.NE.AND UP1, UPT, UR5, 0x8, UPT ;  /* 0x000000080500788c */ /* 0x000fe2000bf25270 */
[----:B------:R-:W-:Y:S01]  /*40f0*/  PLOP3.LUT P0, PT, PT, PT, UP0, 0x80, 0x8 ;  /* 0x000000000008781c */ /* 0x000fe20003f0f008 */
[----:B------:R-:W-:Y:S02]  /*4100*/  ULEA UR14, UR4, UR23, 0xa ;  /* 0x00000017040e7291 */ /* 0x000fe4000f8e50ff */
[----:B------:R-:W-:Y:S02]  /*4110*/  USEL UR6, URZ, 0x1, UP1 ;  /* 0x00000001ff067887 */ /* 0x000fe40008800000 */
[----:B------:R-:W-:Y:S01]  /*4120*/  USEL UR18, UR5, URZ, UP1 ;  /* 0x000000ff05127287 */ /* 0x000fe20008800000 */
[----:B------:R-:W-:Y:S11]  /*4130*/  ELECT P1, URZ, PT ;  /* 0x0000000000ff782f */ /* 0x000ff60003820000 */
[----:B------:R-:W-:Y:S02]  /*4140*/  @!UPT UIADD3 URZ, UPT, UPT, URZ, URZ, URZ ;  /* 0x000000fffffff290 */ /* 0x000fe4000fffe0ff */
[C---:B-----5:R-:W-:Y:S01]  /*4150*/  @P1 R2UR.BROADCAST UR4, R5.reuse ;  /* 0x00000000050412ca */ /* 0x060fe200008e0000 */
[----:B------:R-:W-:Y:S01]  /*4160*/  @UP0 ULEA UR5, UR18, UR21, 0x3 ;  /* 0x0000001512050291 */ /* 0x000fe2000f8e18ff */
[----:B------:R-:W-:Y:S01]  /*4170*/  LOP3.LUT R0, R0, UR6, RZ, 0x3c, !PT ;  /* 0x0000000600007c12 */ /* 0x000fe2000f8e3cff */
[----:B------:R-:W-:Y:S02]  /*4180*/  UIADD3 UR8, UPT, UPT, UR10, 0x80, URZ ;  /* 0x000000800a087890 */ /* 0x000fe4000fffe0ff */
[----:B------:R-:W-:Y:S01]  /*4190*/  UIADD3 UR6, UPT, UPT, UR14, 0x80, URZ ;  /* 0x000000800e067890 */ /* 0x000fe2000fffe0ff */
[----:B-1----:R-:W-:Y:S01]  /*41a0*/  @P0 SHF.L.U32 R4, R0, 0x1f, RZ ;  /* 0x0000001f00040819 */ /* 0x002fe200000006ff */
[----:B------:R-:W-:Y:S02]  /*41b0*/  UIADD3 UR12, UPT, UPT, UR10, 0x100, URZ ;  /* 0x000001000a0c7890 */ /* 0x000fe4000fffe0ff */
[----:B------:R-:W-:Y:S01]  /*41c0*/  UIADD3 UR19, UPT, UPT, UR19, -0x1, URZ ;  /* 0xffffffff13137890 */ /* 0x000fe2000fffe0ff */
[----:B------:R3:W4:Y:S01]  /*41d0*/  @P0 SYNCS.PHASECHK.TRANS64.TRYWAIT P2, [UR5], R4 ;  /* 0x00000004ff0005a7 */ /* 0x0007220008041105 */
[----:B------:R-:W-:Y:S11]  /*41e0*/  ELECT P0, URZ, PT ;  /* 0x0000000000ff782f */ /* 0x000ff60003800000 */
[----:B------:R-:W-:Y:S02]  /*41f0*/  @!UPT UIADD3 URZ, UPT, UPT, URZ, URZ, URZ ;  /* 0x000000fffffff290 */ /* 0x000fe4000fffe0ff */
[C---:B------:R-:W-:Y:S02]  /*4200*/  @P0 R2UR.BROADCAST UR16, R5.reuse ;  /* 0x00000000051002ca */ /* 0x040fe400008e0000 */
[----:B------:R-:W-:Y:S01]  /*4210*/  ELECT P0, URZ, PT ;  /* 0x0000000000ff782f */ /* 0x000fe20003800000 */
[----:B------:R-:W-:Y:S01]  /*4220*/  UMOV UR11, 0x40004040 ;  /* 0x40004040000b7882 */ /* 0x000fe20000000000 */
[----:B------:R-:W-:Y:S01]  /*4230*/  UMOV UR15, 0x40004040 ;  /* 0x40004040000f7882 */ /* 0x000fe20000000000 */
[----:B------:R-:W-:Y:S01]  /*4240*/  UMOV UR9, 0x40004040 ;  /* 0x4000404000097882 */ /* 0x000fe20000000000 */
[----:B------:R1:W-:Y:S01]  /*4250*/  UTCHMMA.2CTA gdesc[UR14], gdesc[UR10], tmem[UR4], tmem[UR34], idesc[UR35], UP2 ;  /* 0x00ff220a0e0075ea */ /* 0x0003e20009200004 */
[----:B------:R-:W-:Y:S01]  /*4260*/  UPLOP3.LUT UP2, UPT, UPT, UPT, UPT, 0x80, 0x8 ;  /* 0x000000000008789c */ /* 0x000fe20003f4f070 */
[----:B------:R-:W-:Y:S01]  /*4270*/  UMOV UR7, 0x40004040 ;  /* 0x4000404000077882 */ /* 0x000fe20000000000 */
[----:B------:R-:W-:Y:S01]  /*4280*/  UMOV UR13, 0x40004040 ;  /* 0x40004040000d7882 */ /* 0x000fe20000000000 */
[----:B------:R-:W-:Y:S03]  /*4290*/  UMOV UR5, 0x40004040 ;  /* 0x4000404000057882 */ /* 0x000fe60000000000 */
[----:B------:R2:W-:Y:S01]  /*42a0*/  UTCHMMA.2CTA gdesc[UR6], gdesc[UR8], tmem[UR16], tmem[UR32], idesc[UR33], UPT ;  /* 0x00ff2008060075ea */ /* 0x0005e2000ba00010 */
[----:B-1----:R-:W-:Y:S01]  /*42b0*/  UIADD3 UR4, UPT, UPT, UR14, 0x100, URZ ;  /* 0x000001000e047890 */ /* 0x002fe2000fffe0ff */
[C---:B------:R-:W-:Y:S02]  /*42c0*/  @P0 R2UR.BROADCAST UR15, R5.reuse ;  /* 0x00000000050f02ca */ /* 0x040fe400008e0000 */
[----:B------:R-:W-:Y:S01]  /*42d0*/  ELECT P0, URZ, PT ;  /* 0x0000000000ff782f */ /* 0x000fe20003800000 */
[----:B------:R-:W-:Y:S02]  /*42e0*/  UIADD3 UR10, UPT, UPT, UR10, 0x180, URZ ;  /* 0x000001800a0a7890 */ /* 0x000fe4000fffe0ff */
[----:B--2---:R-:W-:Y:S10]  /*42f0*/  UIADD3 UR6, UPT, UPT, UR14, 0x180, URZ ;  /* 0x000001800e067890 */ /* 0x004ff4000fffe0ff */
[----:B------:R-:W-:Y:S01]  /*4300*/  @P0 R2UR.BROADCAST UR9, R5 ;  /* 0x00000000050902ca */ /* 0x000fe200008e0000 */
[----:B------:R-:W-:Y:S01]  /*4310*/  UIADD3 UR8, UPT, UPT, UR17, 0x40, URZ ;  /* 0x0000004011087890 */ /* 0x000fe2000fffe0ff */
[----:B------:R1:W-:Y:S11]  /*4320*/  UTCHMMA.2CTA gdesc[UR4], gdesc[UR12], tmem[UR15], tmem[UR30], idesc[UR31], UPT ;  /* 0x00ff1e0c040075ea */ /* 0x0003f6000ba0000f */
[----:B------:R3:W-:Y:S01]  /*4330*/  UTCHMMA.2CTA gdesc[UR6], gdesc[UR10], tmem[UR9], tmem[UR28], idesc[UR29], UPT ;  /* 0x00ff1c0a060075ea */ /* 0x0007e2000ba00009 */
[----:B------:R3:W-:Y:S01]  /*4340*/  UTCBAR.2CTA.MULTICAST [UR8], URZ, UR22 ;  /* 0x000000ff080073e9 */ /* 0x0007e20008200816 */
[----:B-1----:R-:W-:Y:S01]  /*4350*/  UMOV UR4, UR18 ;  /* 0x0000001200047c82 */ /* 0x002fe20008000000 */
[----:B------:R-:W-:Y:S05]  /*4360*/  BRA.U UP3, `(.L_x_72) ;  /* 0xfffffffd03307547 */ /* 0x000fea000b83ffff */
.L_x_69:
[----:B------:R-:W-:-:S09]  /*4370*/  UIADD3 UR4, UPT, UPT, UR26, 0xe0, URZ ;  /* 0x000000e01a047890 */ /* 0x000fd2000fffe0ff */
[----:B------:R2:W-:Y:S01]  /*4380*/  UTCBAR.2CTA.MULTICAST [UR4], URZ, UR37 ;  /* 0x000000ff040073e9 */ /* 0x0005e20008200825 */
[----:B------:R-:W-:Y:S02]  /*4390*/  NOP ;  /* 0x0000000000007918 */ /* 0x000fe40000000000 */
.L_x_68:
[----:B--2---:R-:W-:Y:S01]  /*43a0*/  UIADD3 UR4, UPT, UPT, UR25, 0x1, URZ ;  /* 0x0000000119047890 */ /* 0x004fe2000fffe0ff */
[----:B------:R-:W-:-:S03]  /*43b0*/  LOP3.LUT R2, R2, 0x1, RZ, 0x3c, !PT ;  /* 0x0000000102027812 */ /* 0x000fc600078e3cff */
[----:B------:R-:W-:-:S04]  /*43c0*/  UISETP.NE.AND UP0, UPT, UR4, 0x2, UPT ;  /* 0x000000020400788c */ /* 0x000fc8000bf05270 */
[----:B------:R-:W-:Y:S02]  /*43d0*/  USEL UR5, URZ, 0x1, UP0 ;  /* 0x00000001ff057887 */ /* 0x000fe40008000000 */
[----:B------:R-:W-:-:S04]  /*43e0*/  USEL UR25, UR4, URZ, UP0 ;  /* 0x000000ff04197287 */ /* 0x000fc80008000000 */
[----:B------:R-:W-:Y:S01]  /*43f0*/  LOP3.LUT R8, R8, UR5, RZ, 0x3c, !PT ;  /* 0x0000000508087c12 */ /* 0x000fe2000f8e3cff */
[----:B------:R-:W-:Y:S07]  /*4400*/  @P3 BRA `(.L_x_73) ;  /* 0xfffffff800903947 */ /* 0x000fee000383ffff */
[----:B---3--:R-:W2:Y:S01]  /*4410*/  S2UR UR8, SR_CgaCtaId ;  /* 0x00000000000879c3 */ /* 0x008ea20000008800 */
[----:B------:R-:W-:Y:S01]  /*4420*/  ELECT P0, URZ, PT ;  /* 0x0000000000ff782f */ /* 0x000fe20003800000 */
[----:B------:R-:W-:Y:S01]  /*4430*/  HFMA2 R0, -RZ, RZ, 0, 5.9604644775390625e-08 ;  /* 0x00000001ff007431 */ /* 0x000fe200000001ff */
[----:B------:R-:W-:-:S05]  /*4440*/  UMOV UR4, 0x40 ;  /* 0x0000004000047882 */ /* 0x000fca0000000000 */
[----:B------:R-:W-:Y:S01]  /*4450*/  UVIRTCOUNT.DEALLOC.SMPOOL 0x80 ;  /* 0x000000800000784c */ /* 0x000fe20000000000 */
[----:B------:R-:W-:Y:S02]  /*4460*/  UISETP.NE.AND UP0, UPT, UR41, URZ, UPT ;  /* 0x000000ff2900728c */ /* 0x000fe4000bf05270 */
[----:B--2---:R-:W-:-:S09]  /*4470*/  ULEA UR8, UR8, UR4, 0x18 ;  /* 0x0000000408087291 */ /* 0x004fd2000f8ec0ff */
[----:B------:R2:W-:Y:S01]  /*4480*/  @P0 STS.U8 [UR8+0x1c], R0 ;  /* 0x00001c00ff000988 */ /* 0x0005e20008000008 */
[----:B------:R-:W-:Y:S05]  /*4490*/  BRA.U UP0, `(.L_x_74) ;  /* 0x0000000100587547 */ /* 0x000fea000b800000 */
[----:B------:R-:W-:Y:S01]  /*44a0*/  UIADD3 UR5, UPT, UPT, UR21, 0xf0, URZ ;  /* 0x000000f015057890 */ /* 0x000fe2000fffe0ff */
[----:B-1----:R-:W-:-:S03]  /*44b0*/  SHF.L.U32 R5, R8, 0x1f, RZ ;  /* 0x0000001f08057819 */ /* 0x002fc600000006ff */
[----:B------:R-:W-:-:S09]  /*44c0*/  ULEA UR4, UR25, UR5, 0x3 ;  /* 0x0000000519047291 */ /* 0x000fd2000f8e18ff */
[----:B------:R-:W1:Y:S02]  /*44d0*/  SYNCS.PHASECHK.TRANS64.TRYWAIT P0, [UR4], R5 ;  /* 0x00000005ff0075a7 */ /* 0x000e640008001104 */
[----:B-1----:R-:W-:Y:S05]  /*44e0*/  @!P0 BRA `(.L_x_75) ;  /* 0x0000006800788947 */ /* 0x002fea0003800000 */
.L_x_176:
[----:B------:R-:W-:-:S04]  /*44f0*/  UIADD3 UR4, UPT, UPT, UR25, 0x1, URZ ;  /* 0x0000000119047890 */ /* 0x000fc8000fffe0ff */
[----:B------:R-:W-:-:S04]  /*4500*/  UISETP.NE.AND UP1, UPT, UR4, 0x2, UPT ;  /* 0x000000020400788c */ /* 0x000fc8000bf25270 */
[----:B------:R-:W-:Y:S02]  /*4510*/  USEL UR6, URZ, 0x1, UP1 ;  /* 0x00000001ff067887 */ /* 0x000fe40008800000 */
[----:B------:R-:W-:-:S04]  /*4520*/  USEL UR4, UR4, URZ, UP1 ;  /* 0x000000ff04047287 */ /* 0x000fc80008800000 */
[----:B------:R-:W-:Y:S01]  /*4530*/  ULEA UR4, UR4, UR5, 0x3 ;  /* 0x0000000504047291 */ /* 0x000fe2000f8e18ff */
[----:B-1----:R-:W-:-:S04]  /*4540*/  LOP3.LUT R5, R8, UR6, RZ, 0x3c, !PT ;  /* 0x0000000608057c12 */ /* 0x002fc8000f8e3cff */
[----:B------:R-:W-:Y:S01]  /*4550*/  SHF.L.U32 R5, R5, 0x1f, RZ ;  /* 0x0000001f05057819 */ /* 0x000fe200000006ff */
[----:B--2---:R-:W-:-:S04]  /*4560*/  IMAD.U32 R0, RZ, RZ, UR4 ;  /* 0x00000004ff007e24 */ /* 0x004fc8000f8e00ff */
[----:B------:R1:W2:Y:S03]  /*4570*/  SYNCS.PHASECHK.TRANS64.TRYWAIT P0, [R0+URZ], R5 ;  /* 0x00000005000075a7 */ /* 0x0002a600080011ff */
[----:B--2---:R-:W-:Y:S05]  /*4580*/  @!P0 NANOSLEEP.SYNCS 0x989680 ;  /* 0x009896800000895d */ /* 0x004fea0003900000 */
[----:B------:R-:W2:Y:S02]  /*4590*/  @!P0 SYNCS.PHASECHK.TRANS64 P0, [R0+URZ], R5 ;  /* 0x00000005000085a7 */ /* 0x000ea400080010ff */
[----:B--2---:R-:W-:Y:S05]  /*45a0*/  @P0 BRA `(.L_x_76) ;  /* 0x0000000000200947 */ /* 0x004fea0003800000 */
.L_x_77:
[----:B--2---:R2:W3:Y:S02]  /*45b0*/  SYNCS.PHASECHK.TRANS64.TRYWAIT P0, [R0+URZ], R5 ;  /* 0x00000005000075a7 */ /* 0x0044e400080011ff */
[----:B---3--:R-:W-:Y:S05]  /*45c0*/  @!P0 NANOSLEEP.SYNCS 0x989680 ;  /* 0x009896800000895d */ /* 0x008fea0003900000 */
[----:B------:R-:W3:Y:S02]  /*45d0*/  @!P0 SYNCS.PHASECHK.TRANS64 P0, [R0+URZ], R5 ;  /* 0x00000005000085a7 */ /* 0x000ee400080010ff */
[----:B---3--:R-:W-:Y:S05]  /*45e0*/  @!P0 BRA `(.L_x_77) ;  /* 0xfffffffc00f08947 */ /* 0x008fea000383ffff */
[----:B------:R-:W-:Y:S05]  /*45f0*/  BRA `(.L_x_76) ;  /* 0x00000000000c7947 */ /* 0x000fea0003800000 */
.L_x_74:
[----:B------:R-:W-:-:S04]  /*4600*/  UIADD3 UR4, UPT, UPT, UR21, 0x100, URZ ;  /* 0x0000010015047890 */ /* 0x000fc8000fffe0ff */
[----:B------:R-:W-:-:S09]  /*4610*/  UPRMT UR4, UR40, 0x654, UR4 ;  /* 0x0000065428047896 */ /* 0x000fd20008000004 */
[----:B------:R-:W-:Y:S03]  /*4620*/  SYNCS.ARRIVE.TRANS64.RED.A1T0 RZ, [UR4], RZ ;  /* 0x000000ffffff79a7 */ /* 0x000fe60008100404 */
.L_x_76:
[----:B-12---:R-:W-:Y:S01]  /*4630*/  SHF.L.U32 R5, RZ, 0x1f, RZ ;  /* 0x0000001fff057819 */ /* 0x006fe200000006ff */
[----:B------:R-:W-:Y:S01]  /*4640*/  UIADD3 UR4, UPT, UPT, UR21, 0x100, URZ ;  /* 0x0000010015047890 */ /* 0x000fe2000fffe0ff */
[----:B------:R-:W-:Y:S02]  /*4650*/  PLOP3.LUT P0, PT, PT, PT, UP0, 0x80, 0x8 ;  /* 0x000000000008781c */ /* 0x000fe40003f0f008 */
[----:B------:R-:W1:Y:S02]  /*4660*/  SYNCS.PHASECHK.TRANS64.TRYWAIT P1, [UR21+0x100], R5 ;  /* 0x00010005ff0075a7 */ /* 0x000e640008021115 */
[----:B-1----:R-:W-:Y:S09]  /*4670*/  @!P1 BRA `(.L_x_78) ;  /* 0x00000068002c9947 */ /* 0x002ff20003800000 */
.L_x_178:
[----:B------:R-:W-:Y:S01]  /*4680*/  @!UP0 UPRMT UR4, UR40, 0x654, UR4 ;  /* 0x0000065428048896 */ /* 0x000fe20008000004 */
[----:B------:R-:W-:Y:S01]  /*4690*/  LOP3.LUT R2, R3, 0xffff, RZ, 0xc0, !PT ;  /* 0x0000ffff03027812 */ /* 0x000fe200078ec0ff */
[----:B------:R-:W-:Y:S02]  /*46a0*/  IMAD.MOV.U32 R3, RZ, RZ, 0xffff ;  /* 0x0000ffffff037424 */ /* 0x000fe400078e00ff */
[----:B-1----:R-:W-:Y:S01]  /*46b0*/  IMAD.MOV.U32 R5, RZ, RZ, 0x1 ;  /* 0x00000001ff057424 */ /* 0x002fe200078e00ff */
[----:B------:R-:W-:-:S04]  /*46c0*/  SHF.R.U32.HI R2, RZ, 0x5, R2 ;  /* 0x00000005ff027819 */ /* 0x000fc80000011602 */
[----:B------:R-:W-:Y:S01]  /*46d0*/  @!P0 SYNCS.ARRIVE.TRANS64.RED.A1T0 RZ, [UR4], RZ ;  /* 0x000000ffffff89a7 */ /* 0x000fe20008100404 */
[----:B------:R-:W-:Y:S01]  /*46e0*/  NOP ;  /* 0x0000000000007918 */ /* 0x000fe20000000000 */
[----:B------:R-:W1:Y:S01]  /*46f0*/  LDS R0, [UR8+0x14] ;  /* 0x00001408ff007984 */ /* 0x000e620008000800 */
[-C--:B------:R-:W-:Y:S02]  /*4700*/  SHF.L.U32 R3, R3, R2.reuse, RZ ;  /* 0x0000000203037219 */ /* 0x080fe400000006ff */
[----:B------:R-:W-:Y:S02]  /*4710*/  SHF.L.U32 R5, R5, R2, RZ ;  /* 0x0000000205057219 */ /* 0x000fe400000006ff */
[----:B-1----:R-:W-:-:S04]  /*4720*/  LOP3.LUT R0, R0, R3, RZ, 0xc0, !PT ;  /* 0x0000000300007212 */ /* 0x002fc800078ec0ff */
[----:B------:R-:W-:-:S13]  /*4730*/  ISETP.NE.AND P0, PT, R0, R3, PT ;  /* 0x000000030000720c */ /* 0x000fda0003f05270 */
[----:B------:R-:W-:Y:S05]  /*4740*/  @P0 BRA `(.L_x_79) ;  /* 0x00000000005c0947 */ /* 0x000fea0003800000 */
[----:B------:R-:W1:Y:S02]  /*4750*/  LDS R0, [UR8+0x18] ;  /* 0x00001808ff007984 */ /* 0x000e640008000800 */
[----:B-1----:R-:W-:-:S04]  /*4760*/  LOP3.LUT R0, R0, R5, RZ, 0xc0, !PT ;  /* 0x0000000500007212 */ /* 0x002fc800078ec0ff */
[----:B------:R-:W-:-:S13]  /*4770*/  ISETP.NE.AND P0, PT, R0, R5, PT ;  /* 0x000000050000720c */ /* 0x000fda0003f05270 */
[----:B------:R-:W-:Y:S05]  /*4780*/  @P0 BRA `(.L_x_80) ;  /* 0x0000000000400947 */ /* 0x000fea0003800000 */
[----:B------:R-:W-:Y:S01]  /*4790*/  R2UR UR4, R3 ;  /* 0x00000000030472ca */ /* 0x000fe200000e0000 */
[----:B------:R-:W1:Y:S01]  /*47a0*/  S2R R2, SR_LANEID ;  /* 0x0000000000027919 */ /* 0x000e620000000000 */
[----:B------:R-:W-:-:S04]  /*47b0*/  LOP3.LUT R5, RZ, R5, RZ, 0x33, !PT ;  /* 0x00000005ff057212 */ /* 0x000fc800078e33ff */
[----:B------:R-:W2:Y:S07]  /*47c0*/  REDUX UR6, R5 ;  /* 0x00000000050673c4 */ /* 0x000eae0000000000 */
[----:B------:R-:W-:-:S03]  /*47d0*/  ULOP3.LUT UR5, URZ, UR4, URZ, 0x33, !UPT ;  /* 0x00000004ff057292 */ /* 0x000fc6000f8e33ff */
[----:B------:R-:W-:Y:S02]  /*47e0*/  VOTEU.ANY UR4, UPT, PT ;  /* 0x0000000000047886 */ /* 0x000fe400038e0100 */
[----:B------:R-:W-:Y:S01]  /*47f0*/  UFLO.U32 UR4, UR4 ;  /* 0x00000004000472bd */ /* 0x000fe200080e0000 */
[----:B------:R-:W-:-:S04]  /*4800*/  IMAD.U32 R0, RZ, RZ, UR5 ;  /* 0x00000005ff007e24 */ /* 0x000fc8000f8e00ff */
[----:B------:R-:W3:Y:S02]  /*4810*/  REDUX UR7, R0 ;  /* 0x00000000000773c4 */ /* 0x000ee40000000000 */
[----:B------:R1:W-:Y:S02]  /*4820*/  UTCATOMSWS.AND URZ, UR5 ;  /* 0x0000000500ff79e3 */ /* 0x0003e40008000000 */
[----:B-1----:R-:W-:Y:S01]  /*4830*/  ISETP.EQ.U32.AND P0, PT, R2, UR4, PT ;  /* 0x0000000402007c0c */ /* 0x002fe2000bf02070 */
[----:B--2---:R-:W-:Y:S02]  /*4840*/  IMAD.U32 R2, RZ, RZ, UR6 ;  /* 0x00000006ff027e24 */ /* 0x004fe4000f8e00ff */
[----:B---3--:R-:W-:-:S10]  /*4850*/  IMAD.U32 R3, RZ, RZ, UR7 ;  /* 0x00000007ff037e24 */ /* 0x008fd4000f8e00ff */
[----:B------:R1:W-:Y:S04]  /*4860*/  @P0 ATOMS.AND RZ, [UR8+0x14], R3 ;  /* 0x00001403ffff098c */ /* 0x0003e8000a800008 */
[----:B------:R1:W-:Y:S01]  /*4870*/  @P0 ATOMS.AND RZ, [UR8+0x18], R2 ;  /* 0x00001802ffff098c */ /* 0x0003e2000a800008 */
[----:B------:R-:W-:Y:S05]  /*4880*/  BRA `(.L_x_81) ;  /* 0x0000000000147947 */ /* 0x000fea0003800000 */
.L_x_80:
[----:B------:R-:W-:Y:S02]  /*4890*/  MOV R2, 0x48b0 ;  /* 0x000048b000027802 */ /* 0x000fe40000000f00 */
[----:B----45:R-:W-:Y:S05]  /*48a0*/  CALL.REL.NOINC `($__internal_0_$__cuda_sm10x_tcgen05_guardrail_trap_col_being_dealloced_not_returned_by_alloc) ;  /* 0x0000006c00107944 */ /* 0x030fea0003c00000 */
[----:B------:R-:W-:Y:S05]  /*48b0*/  BRA `(.L_x_81) ;  /* 0x0000000000087947 */ /* 0x000fea0003800000 */
.L_x_79:
[----:B------:R-:W-:Y:S02]  /*48c0*/  MOV R2, 0x48e0 ;  /* 0x000048e000027802 */ /* 0x000fe40000000f00 */
[----:B----45:R-:W-:Y:S05]  /*48d0*/  CALL.REL.NOINC `($__internal_2_$__cuda_sm10x_tcgen05_guardrail_trap_unallocated_columns_being_dealloced) ;  /* 0x0000006c001c7944 */ /* 0x030fea0003c00000 */
.L_x_81:
[----:B------:R-:W-:Y:S01]  /*48e0*/  NOP ;  /* 0x0000000000007918 */ /* 0x000fe20000000000 */
[----:B------:R-:W-:Y:S05]  /*48f0*/  EXIT ;  /* 0x000000000000794d */ /* 0x000fea0003800000 */
.L_x_53:
[----:B------:R-:W2:Y:S01]  /*4900*/  LDCU UR5, c[0x0][0x384] ;  /* 0x00007080ff0577ac */ /* 0x000ea20008000800 */
[----:B------:R-:W-:Y:S02]  /*4910*/  UISETP.NE.OR UP0, UPT, UR18, 0x3, !UP3 ;  /* 0x000000031200788c */ /* 0x000fe4000df05670 */
[----:B--2---:R-:W-:-:S07]  /*4920*/  UIADD3 UR5, UPT, UPT, UR5, 0x7f, URZ ;  /* 0x0000007f05057890 */ /* 0x004fce000fffe0ff */
[----:B------:R-:W-:Y:S05]  /*4930*/  BRA.U UP0, `(.L_x_82) ;  /* 0x0000001500807547 */ /* 0x000fea000b800000 */
[----:B------:R-:W-:Y:S01]  /*4940*/  USHF.R.S32.HI UR4, URZ, 0x1f, UR5 ;  /* 0x0000001fff047899 */ /* 0x000fe20008011405 */
[----:B------:R-:W2:Y:S01]  /*4950*/  S2UR UR12, SR_CgaCtaId ;  /* 0x00000000000c79c3 */ /* 0x000ea20000008800 */
[----:B------:R-:W3:Y:S01]  /*4960*/  LDCU UR49, c[0x0][0x370] ;  /* 0x00006e00ff3177ac */ /* 0x000ee20008000800 */
[----:B------:R-:W-:Y:S02]  /*4970*/  HFMA2 R10, -RZ, RZ, 0, 5.9604644775390625e-08 ;  /* 0x00000001ff0a7431 */ /* 0x000fe400000001ff */
[----:B------:R-:W-:Y:S01]  /*4980*/  IMAD.MOV.U32 R8, RZ, RZ, RZ ;  /* 0x000000ffff087224 */ /* 0x000fe200078e00ff */
[----:B------:R-:W-:Y:S01]  /*4990*/  ULEA.HI UR4, UR4, UR5, URZ, 0x7 ;  /* 0x0000000504047291 */ /* 0x000fe2000f8f38ff */
[----:B------:R-:W3:Y:S02]  /*49a0*/  LDCU.128 UR44, c[0x0][0xb10] ;  /* 0x00016200ff2c77ac */ /* 0x000ee40008000c00 */
[----:B------:R-:W4:Y:S01]  /*49b0*/  LDC.64 R14, c[0x0][0x348] ;  /* 0x0000d200ff0e7b82 */ /* 0x000f220000000a00 */
[----:B------:R-:W-:Y:S01]  /*49c0*/  USHF.R.S32.HI UR40, URZ, 0x7, UR4 ;  /* 0x00000007ff287899 */ /* 0x000fe20008011404 */
[----:B------:R-:W1:Y:S05]  /*49d0*/  LDCU UR48, c[0x0][0x374] ;  /* 0x00006e80ff3077ac */ /* 0x000e6a0008000800 */
[----:B------:R-:W-:Y:S01]  /*49e0*/  IMAD.U32 R2, RZ, RZ, UR40 ;  /* 0x00000028ff027e24 */ /* 0x000fe2000f8e00ff */
[----:B------:R-:W2:Y:S04]  /*49f0*/  LDCU.64 UR4, c[0x0][0x888] ;  /* 0x00011100ff0477ac */ /* 0x000ea80008000a00 */
[----:B------:R-:W-:Y:S01]  /*4a00*/  IABS R0, R2 ;  /* 0x0000000200007213 */ /* 0x000fe20000000000 */
[----:B------:R-:W1:Y:S03]  /*4a10*/  LDCU.64 UR42, c[0x0][0x890] ;  /* 0x00011200ff2a77ac */ /* 0x000e660008000a00 */
[----:B------:R-:W-:Y:S01]  /*4a20*/  R2UR UR38, R0 ;  /* 0x00000000002672ca */ /* 0x000fe200000e0000 */
[----:B------:R-:W4:Y:S01]  /*4a30*/  LDCU UR30, c[0x0][0xb0c] ;  /* 0x00016180ff1e77ac */ /* 0x000f220008000800 */
[----:B------:R-:W4:Y:S01]  /*4a40*/  LDCU UR62, c[0x0][0xb20] ;  /* 0x00016400ff3e77ac */ /* 0x000f220008000800 */
[----:B------:R-:W4:Y:S10]  /*4a50*/  LDCU UR41, c[0x0][0x388] ;  /* 0x00007100ff2977ac */ /* 0x000f340008000800 */
[----:B------:R-:W4:Y:S01]  /*4a60*/  I2F.RP R3, UR38 ;  /* 0x0000002600037d06 */ /* 0x000f220008209400 */
[----:B--2---:R-:W-:Y:S01]  /*4a70*/  UISETP.NE.U32.AND UP0, UPT, UR4, URZ, UPT ;  /* 0x000000ff0400728c */ /* 0x004fe2000bf05070 */
[----:B------:R-:W2:Y:S03]  /*4a80*/  LDCU UR4, c[0x0][0xb30] ;  /* 0x00016600ff0477ac */ /* 0x000ea60008000800 */
[----:B------:R-:W-:Y:S01]  /*4a90*/  UISETP.NE.AND.EX UP0, UPT, UR5, URZ, UPT, UP0 ;  /* 0x000000ff0500728c */ /* 0x000fe2000bf05300 */
[----:B------:R-:W-:Y:S01]  /*4aa0*/  UMOV UR31, 0x400 ;  /* 0x00000400001f7882 */ /* 0x000fe20000000000 */
[----:B---3--:R-:W-:-:S02]  /*4ab0*/  UIMAD.WIDE.U32 UR8, UR49, UR44, URZ ;  /* 0x0000002c310872a5 */ /* 0x008fc4000f8e00ff */
[----:B-1----:R-:W-:Y:S01]  /*4ac0*/  UIMAD.WIDE.U32 UR10, UR48, UR47, URZ ;  /* 0x0000002f300a72a5 */ /* 0x002fe2000f8e00ff */
[----:B------:R-:W-:Y:S01]  /*4ad0*/  UMOV UR6, URZ ;  /* 0x000000ff00067c82 */ /* 0x000fe20008000000 */
[----:B----4-:R-:W1:Y:S01]  /*4ae0*/  MUFU.RCP R0, R3 ;  /* 0x0000000300007308 */ /* 0x010e620000001000 */
[----:B------:R-:W-:Y:S02]  /*4af0*/  ULEA UR31, UR12, UR31, 0x18 ;  /* 0x0000001f0c1f7291 */ /* 0x000fe4000f8ec0ff */
[----:B------:R-:W-:Y:S02]  /*4b00*/  UP2UR UR60, UPR, URZ, 0x1 ;  /* 0x00000001ff3c7883 */ /* 0x000fe40008000000 */
[----:B------:R-:W-:Y:S02]  /*4b10*/  UISETP.NE.AND UP0, UPT, UR39, 0x1, UPT ;  /* 0x000000012700788c */ /* 0x000fe4000bf05270 */
[----:B------:R-:W-:Y:S02]  /*4b20*/  UISETP.NE.U32.AND UP0, UPT, UR42, URZ, UPT ;  /* 0x000000ff2a00728c */ /* 0x000fe4000bf05070 */
[----:B------:R-:W-:-:S02]  /*4b30*/  UIADD3 UR56, UPT, UPT, UR31, 0x98, URZ ;  /* 0x000000981f387890 */ /* 0x000fc4000fffe0ff */
[----:B------:R-:W-:Y:S02]  /*4b40*/  UIADD3 UR54, UPT, UPT, UR31, 0xd8, URZ ;  /* 0x000000d81f367890 */ /* 0x000fe4000fffe0ff */
[----:B------:R-:W-:Y:S02]  /*4b50*/  UIADD3 UR33, UPT, UPT, UR31, 0x80, URZ ;  /* 0x000000801f217890 */ /* 0x000fe4000fffe0ff */
[----:B------:R-:W-:Y:S01]  /*4b60*/  UIADD3 UR25, UPT, UPT, UR31, 0x88, URZ ;  /* 0x000000881f197890 */ /* 0x000fe2000fffe0ff */
[----:B-1----:R-:W-:Y:S01]  /*4b70*/  VIADD R0, R0, 0xffffffe ;  /* 0x0ffffffe00007836 */ /* 0x002fe20000000000 */
[----:B------:R-:W-:Y:S02]  /*4b80*/  UIADD3 UR17, UPT, UPT, UR31, 0x90, URZ ;  /* 0x000000901f117890 */ /* 0x000fe4000fffe0ff */
[----:B------:R-:W-:Y:S01]  /*4b90*/  UISETP.GE.AND UP3, UPT, UR39, 0x1, UPT ;  /* 0x000000012700788c */ /* 0x000fe2000bf66270 */
[----:B------:R-:W-:Y:S02]  /*4ba0*/  UMOV UR53, UR9 ;  /* 0x0000000900357c82 */ /* 0x000fe40008000000 */
[----:B------:R-:W1:Y:S01]  /*4bb0*/  F2I.FTZ.U32.TRUNC.NTZ R0, R0 ;  /* 0x0000000000007305 */ /* 0x000e62000021f000 */
[----:B------:R-:W-:Y:S01]  /*4bc0*/  UMOV UR52, UR11 ;  /* 0x0000000b00347c82 */ /* 0x000fe20008000000 */
[----:B------:R-:W-:-:S02]  /*4bd0*/  UISETP.NE.AND UP3, UPT, UR30, 0x1, UPT ;  /* 0x000000011e00788c */ /* 0x000fc4000bf65270 */
[----:B------:R-:W-:Y:S02]  /*4be0*/  UISETP.NE.AND.EX UP5, UPT, UR43, URZ, UPT, UP0 ;  /* 0x000000ff2b00728c */ /* 0x000fe4000bfa5300 */
[----:B------:R-:W-:Y:S01]  /*4bf0*/  UPLOP3.LUT UP2, UPT, UPT, UPT, UPT, 0x40, 0x4 ;  /* 0x000000000004789c */ /* 0x000fe20003f4e870 */
[----:B------:R-:W3:Y:S01]  /*4c00*/  LDCU.64 UR22, c[0x0][0xb28] ;  /* 0x00016500ff1677ac */ /* 0x000ee20008000a00 */
[----:B------:R-:W-:Y:S02]  /*4c10*/  UPRMT UR56, UR12, 0x654, UR56 ;  /* 0x000006540c387896 */ /* 0x000fe40008000038 */
[----:B------:R-:W-:Y:S01]  /*4c20*/  UPRMT UR54, URZ, 0x654, UR54 ;  /* 0x00000654ff367896 */ /* 0x000fe20008000036 */
[----:B-1----:R-:W-:Y:S01]  /*4c30*/  R2UR UR7, R0 ;  /* 0x00000000000772ca */ /* 0x002fe200000e0000 */
[----:B------:R-:W-:Y:S01]  /*4c40*/  UPRMT UR59, UR12, 0x654, UR33 ;  /* 0x000006540c3b7896 */ /* 0x000fe20008000021 */
[----:B------:R-:W-:Y:S01]  /*4c50*/  IABS R0, R2 ;  /* 0x0000000200007213 */ /* 0x000fe20000000000 */
[----:B------:R-:W-:Y:S01]  /*4c60*/  UPRMT UR58, UR12, 0x654, UR25 ;  /* 0x000006540c3a7896 */ /* 0x000fe20008000019 */
[----:B------:R-:W-:Y:S01]  /*4c70*/  MOV R2, 0x2000 ;  /* 0x0000200000027802 */ /* 0x000fe20000000f00 */
[----:B------:R-:W-:-:S02]  /*4c80*/  UPRMT UR57, UR12, 0x654, UR17 ;  /* 0x000006540c397896 */ /* 0x000fc40008000011 */
[----:B------:R-:W-:Y:S01]  /*4c90*/  IMAD.MOV R0, RZ, RZ, -R0 ;  /* 0x000000ffff007224 */ /* 0x000fe200078e0a00 */
[----:B------:R-:W-:Y:S02]  /*4ca0*/  USHF.R.U32.HI UR53, URZ, UR45, UR53 ;  /* 0x0000002dff357299 */ /* 0x000fe40008011635 */
[----:B------:R-:W-:Y:S02]  /*4cb0*/  USHF.R.U32.HI UR52, URZ, UR62, UR52 ;  /* 0x0000003eff347299 */ /* 0x000fe40008011634 */
[----:B------:R-:W-:Y:S01]  /*4cc0*/  R2UR UR55, R0 ;  /* 0x00000000003772ca */ /* 0x000fe200000e0000 */
[----:B------:R-:W-:Y:S02]  /*4cd0*/  UIADD3 UR5, UPT, UPT, URZ, -UR7, URZ ;  /* 0x80000007ff057290 */ /* 0x000fe4000fffe0ff */
[----:B------:R-:W-:Y:S02]  /*4ce0*/  UISETP.NE.AND UP3, UPT, UR46, 0x1, UPT ;  /* 0x000000012e00788c */ /* 0x000fe4000bf65270 */
[----:B------:R-:W-:-:S02]  /*4cf0*/  UIMAD UR5, UR5, UR38, URZ ;  /* 0x00000026050572a4 */ /* 0x000fc4000f8e02ff */
[----:B--2---:R-:W-:Y:S02]  /*4d00*/  UISETP.NE.AND UP4, UPT, UR4, 0x1, UPT ;  /* 0x000000010400788c */ /* 0x004fe4000bf85270 */
[----:B------:R-:W-:Y:S02]  /*4d10*/  UIMAD.WIDE.U32 UR6, UR7, UR5, UR6 ;  /* 0x00000005070672a5 */ /* 0x000fe4000f8e0006 */
[----:B------:R-:W-:Y:S02]  /*4d20*/  UISETP.NE.AND UP0, UPT, UR41, URZ, UPT ;  /* 0x000000ff2900728c */ /* 0x000fe4000bf05270 */
[----:B------:R-:W-:-:S03]  /*4d30*/  UISETP.NE.AND UP6, UPT, UR40, URZ, UPT ;  /* 0x000000ff2800728c */ /* 0x000fc6000bfc5270 */
[----:B---3--:R-:W-:-:S08]  /*4d40*/  UMOV UR51, UR7 ;  /* 0x0000000700337c82 */ /* 0x008fd00008000000 */
.L_x_93:
[----:B------:R-:W-:Y:S04]  /*4d50*/  SHF.L.U32 R3, R8, 0x1f, RZ ;  /* 0x0000001f08037819 */ /* 0x000fe800000006ff */
[----:B-1----:R-:W1:Y:S02]  /*4d60*/  SYNCS.PHASECHK.TRANS64.TRYWAIT P0, [UR31+0xd0], R3 ;  /* 0x0000d003ff0075a7 */ /* 0x002e64000800111f */
[----:B-1----:R-:W-:Y:S05]  /*4d70*/  @!P0 BRA `(.L_x_83) ;  /* 0x0000006000848947 */ /* 0x002fea0003800000 */
.L_x_180:
[----:B------:R-:W2:Y:S01]  /*4d80*/  LDS.128 R4, [UR31+0x110] ;  /* 0x0001101fff047984 */ /* 0x000ea20008000c00 */
[----:B------:R-:W-:Y:S01]  /*4d90*/  UISETP.GE.AND UP0, UPT, UR39, 0x1, UPT ;  /* 0x000000012700788c */ /* 0x000fe2000bf06270 */
[----:B------:R-:W-:Y:S01]  /*4da0*/  @!PT LDS RZ, [RZ] ;  /* 0x00000000fffff984 */ /* 0x000fe20000000800 */
[----:B------:R-:W-:Y:S01]  /*4db0*/  @!PT LDS RZ, [RZ] ;  /* 0x00000000fffff984 */ /* 0x000fe20000000800 */
[----:B------:R-:W-:Y:S01]  /*4dc0*/  @!PT LDS RZ, [RZ] ;  /* 0x00000000fffff984 */ /* 0x000fe20000000800 */
[----:B------:R-:W-:Y:S01]  /*4dd0*/  @!PT LDS RZ, [RZ] ;  /* 0x00000000fffff984 */ /* 0x000fe20000000800 */
[----:B------:R3:W-:Y:S06]  /*4de0*/  MEMBAR.ALL.CTA ;  /* 0x0000000000007992 */ /* 0x0007ec0000008000 */
[----:B---3--:R-:W3:Y:S02]  /*4df0*/  FENCE.VIEW.ASYNC.S ;  /* 0x00000000000073c6 */ /* 0x008ee40000000000 */
[----:B---3--:R-:W-:Y:S01]  /*4e00*/  SYNCS.ARRIVE.TRANS64.RED.A1T0 RZ, [UR54], RZ ;  /* 0x000000ffffff79a7 */ /* 0x008fe20008100436 */
[----:B--2---:R-:W-:Y:S11]  /*4e10*/  LOP3.LUT P0, RZ, R6, 0x1, RZ, 0xc0, !PT ;  /* 0x0000000106ff7812 */ /* 0x004ff6000780c0ff */
[----:B------:R-:W-:Y:S02]  /*4e20*/  @!UPT UIADD3 URZ, UPT, UPT, URZ, URZ, URZ ;  /* 0x000000fffffff290 */ /* 0x000fe4000fffe0ff */
[----:B------:R-:W-:Y:S01]  /*4e30*/  VOTEU.ANY UP3, P0 ;  /* 0x0000000000ff7886 */ /* 0x000fe20000060100 */
[----:B------:R-:W-:Y:S11]  /*4e40*/  PLOP3.LUT P0, PT, PT, PT, UP3, 0x80, 0x8 ;  /* 0x000000000008781c */ /* 0x000ff60003f0f038 */
[----:B------:R-:W-:Y:S02]  /*4e50*/  @!UPT UIADD3 URZ, UPT, UPT, URZ, URZ, URZ ;  /* 0x000000fffffff290 */ /* 0x000fe4000fffe0ff */
[----:B-1----:R-:W-:Y:S02]  /*4e60*/  @P0 MOV R3, R4 ;  /* 0x0000000400030202 */ /* 0x002fe40000000f00 */
[----:B------:R-:W-:Y:S02]  /*4e70*/  @P0 LOP3.LUT R0, R5, 0xffff, RZ, 0xc0, !PT ;  /* 0x0000ffff05000812 */ /* 0x000fe400078ec0ff */
[----:B------:R-:W-:Y:S02]  /*4e80*/  @P0 R2UR UR5, R3 ;  /* 0x00000000030502ca */ /* 0x000fe400000e0000 */
[----:B------:R-:W-:Y:S11]  /*4e90*/  @P0 R2UR UR4, R0 ;  /* 0x00000000000402ca */ /* 0x000ff600000e0000 */
[----:B------:R-:W-:Y:S02]  /*4ea0*/  @UP3 UMOV UR15, UR5 ;  /* 0x00000005000f3c82 */ /* 0x000fe40008000000 */
[----:B------:R-:W-:Y:S01]  /*4eb0*/  @UP3 UMOV UR14, UR4 ;  /* 0x00000004000e3c82 */ /* 0x000fe20008000000 */
[----:B------:R-:W-:Y:S05]  /*4ec0*/  BRA.U !UP0, `(.L_x_84) ;  /* 0x0000000108c07547 */ /* 0x000fea000b800000 */
[----:B------:R-:W-:Y:S02]  /*4ed0*/  UIMAD.WIDE.U32 UR8, UR14, UR47, URZ ;  /* 0x0000002f0e0872a5 */ /* 0x000fe4000f8e00ff */
[----:B------:R-:W-:Y:S02]  /*4ee0*/  UP2UR UR16, UPR, URZ, 0x4 ;  /* 0x00000004ff107883 */ /* 0x000fe40008000000 */
[----:B------:R-:W-:Y:S02]  /*4ef0*/  UISETP.NE.AND UP2, UPT, UR46, 0x1, UPT ;  /* 0x000000012e00788c */ /* 0x000fe4000bf45270 */
[----:B------:R-:W-:Y:S02]  /*4f00*/  UIMAD.WIDE.U32 UR10, UR15, UR44, URZ ;  /* 0x0000002c0f0a72a5 */ /* 0x000fe4000f8e00ff */
[----:B------:R-:W-:Y:S02]  /*4f10*/  USEL UR4, UR48, UR52, !UP2 ;  /* 0x0000003430047287 */ /* 0x000fe4000d000000 */
[----:B------:R-:W-:Y:S02]  /*4f20*/  UISETP.NE.AND UP0, UPT, UR30, 0x1, UPT ;  /* 0x000000011e00788c */ /* 0x000fe4000bf05270 */
[----:B------:R-:W-:Y:S02]  /*4f30*/  UP2UR UR21, UPR, URZ, 0x2 ;  /* 0x00000002ff157883 */ /* 0x000fe40008000000 */
[----:B------:R-:W-:Y:S02]  /*4f40*/  UISETP.NE.AND UP1, UPT, UR39, 0x1, UPT ;  /* 0x000000012700788c */ /* 0x000fe4000bf25270 */
[----:B------:R-:W-:Y:S02]  /*4f50*/  UIMAD.WIDE.U32 UR12, UR4, UR22, URZ ;  /* 0x00000016040c72a5 */ /* 0x000fe4000f8e00ff */
[----:B------:R-:W-:Y:S01]  /*4f60*/  USEL UR7, UR49, UR53, !UP0 ;  /* 0x0000003531077287 */ /* 0x000fe2000c000000 */
[----:B------:R-:W-:Y:S02]  /*4f70*/  UMOV UR5, UR9 ;  /* 0x0000000900057c82 */ /* 0x000fe40008000000 */
[----:B------:R-:W-:Y:S02]  /*4f80*/  USHF.R.U32.HI UR6, URZ, UR62, UR5 ;  /* 0x0000003eff067299 */ /* 0x000fe40008011605 */
[----:B------:R-:W-:Y:S02]  /*4f90*/  UIMAD.WIDE.U32 UR18, UR7, UR22, URZ ;  /* 0x00000016071272a5 */ /* 0x000fe4000f8e00ff */
[----:B------:R-:W-:Y:S02]  /*4fa0*/  USEL UR6, UR14, UR6, !UP2 ;  /* 0x000000060e067287 */ /* 0x000fe4000d000000 */
[----:B------:R-:W-:Y:S01]  /*4fb0*/  UISETP.NE.AND UP2, UPT, UR16, URZ, UPT ;  /* 0x000000ff1000728c */ /* 0x000fe2000bf45270 */
[----:B------:R-:W-:Y:S01]  /*4fc0*/  UMOV UR5, UR11 ;  /* 0x0000000b00057c82 */ /* 0x000fe20008000000 */
[----:B------:R-:W-:Y:S02]  /*4fd0*/  UIMAD.WIDE.U32 UR10, UR6, UR22, URZ ;  /* 0x00000016060a72a5 */ /* 0x000fe4000f8e00ff */
[----:B------:R-:W-:Y:S03]  /*4fe0*/  USHF.R.U32.HI UR8, URZ, UR45, UR5 ;  /* 0x0000002dff087299 */ /* 0x000fe60008011605 */
[----:B------:R-:W-:Y:S02]  /*4ff0*/  UMOV UR5, UR13 ;  /* 0x0000000d00057c82 */ /* 0x000fe40008000000 */
[----:B------:R-:W-:Y:S03]  /*5000*/  @UP1 USHF.R.U32.HI UR4, URZ, UR23, UR5 ;  /* 0x00000017ff041299 */ /* 0x000fe60008011605 */
[----:B------:R-:W-:Y:S01]  /*5010*/  UMOV UR5, UR19 ;  /* 0x0000001300057c82 */ /* 0x000fe20008000000 */
[----:B------:R-:W-:Y:S02]  /*5020*/  UIMAD UR4, UR39, UR4, URZ ;  /* 0x00000004270472a4 */ /* 0x000fe4000f8e02ff */
[----:B------:R-:W-:Y:S02]  /*5030*/  @UP1 USHF.R.U32.HI UR7, URZ, UR23, UR5 ;  /* 0x00000017ff071299 */ /* 0x000fe40008011605 */
[----:B------:R-:W-:Y:S02]  /*5040*/  USEL UR5, UR15, UR8, !UP0 ;  /* 0x000000080f057287 */ /* 0x000fe4000c000000 */
[----:B------:R-:W-:Y:S02]  /*5050*/  UIMAD UR8, UR39, UR7, URZ ;  /* 0x00000007270872a4 */ /* 0x000fe4000f8e02ff */
[----:B------:R-:W-:Y:S03]  /*5060*/  UISETP.GE.AND UP0, UPT, UR6, UR4, UPT ;  /* 0x000000040600728c */ /* 0x000fe6000bf06270 */
[----:B------:R-:W-:Y:S01]  /*5070*/  UMOV UR4, UR11 ;  /* 0x0000000b00047c82 */ /* 0x000fe20008000000 */
[----:B------:R-:W-:Y:S02]  /*5080*/  UISETP.GE.OR UP0, UPT, UR5, UR8, UP0 ;  /* 0x000000080500728c */ /* 0x000fe40008706670 */
[----:B------:R-:W-:Y:S02]  /*5090*/  USHF.R.U32.HI UR4, URZ, UR23, UR4 ;  /* 0x00000017ff047299 */ /* 0x000fe40008011604 */
[----:B------:R-:W-:Y:S02]  /*50a0*/  UIMAD.WIDE.U32 UR8, UR5, UR22, URZ ;  /* 0x00000016050872a5 */ /* 0x000fe4000f8e00ff */
[----:B------:R-:W-:Y:S04]  /*50b0*/  USEL UR10, UR6, UR4, !UP1 ;  /* 0x00000004060a7287 */ /* 0x000fe8000c800000 */
[----:B------:R-:W-:Y:S01]  /*50c0*/  UIADD3 UR11, UPT, UPT, -UR10, URZ, URZ ;  /* 0x000000ff0a0b7290 */ /* 0x000fe2000fffe1ff */
[----:B------:R-:W-:Y:S02]  /*50d0*/  @!UP0 UMOV UR4, UR9 ;  /* 0x0000000900048c82 */ /* 0x000fe40008000000 */
[----:B------:R-:W-:Y:S02]  /*50e0*/  @!UP0 USHF.R.U32.HI UR4, URZ, UR23, UR4 ;  /* 0x00000017ff048299 */ /* 0x000fe40008011604 */
[----:B------:R-:W-:Y:S02]  /*50f0*/  UIMAD UR8, UR39, UR11, UR6 ;  /* 0x0000000b270872a4 */ /* 0x000fe4000f8e0206 */
[----:B------:R-:W-:Y:S02]  /*5100*/  @!UP0 USEL UR4, UR5, UR4, !UP1 ;  /* 0x0000000405048287 */ /* 0x000fe4000c800000 */
[----:B------:R-:W-:Y:S02]  /*5110*/  UISETP.NE.AND UP1, UPT, UR21, URZ, UPT ;  /* 0x000000ff1500728c */ /* 0x000fe4000bf25270 */
[----:B------:R-:W-:Y:S02]  /*5120*/  @!UP0 UIMAD UR8, UR7, UR8, UR4 ;  /* 0x00000008070882a4 */ /* 0x000fe4000f8e0204 */
[----:B------:R-:W-:Y:S02]  /*5130*/  @!UP0 UIADD3 UR9, UPT, UPT, UR10, -UR4, URZ ;  /* 0x800000040a098290 */ /* 0x000fe4000fffe0ff */
[----:B------:R-:W-:Y:S02]  /*5140*/  UIADD3 UR4, UPT, UPT, -UR5, URZ, URZ ;  /* 0x000000ff05047290 */ /* 0x000fe4000fffe1ff */
[----:B------:R-:W-:Y:S02]  /*5150*/  UIADD3 UR7, UPT, UPT, -UR6, URZ, URZ ;  /* 0x000000ff06077290 */ /* 0x000fe4000fffe1ff */
[----:B------:R-:W-:Y:S02]  /*5160*/  @!UP0 UIMAD UR6, UR9, UR39, UR5 ;  /* 0x00000027090682a4 */ /* 0x000fe4000f8e0205 */
[----:B------:R-:W-:Y:S02]  /*5170*/  UIMAD UR15, UR30, UR4, UR15 ;  /* 0x000000041e0f72a4 */ /* 0x000fe4000f8e020f */
[----:B------:R-:W-:Y:S01]  /*5180*/  UIMAD UR4, UR46, UR7, UR14 ;  /* 0x000000072e0472a4 */ /* 0x000fe2000f8e020e */
[----:B------:R-:W-:Y:S02]  /*5190*/  @!UP0 UMOV UR5, UR8 ;  /* 0x0000000800058c82 */ /* 0x000fe40008000000 */
[----:B------:R-:W-:Y:S02]  /*51a0*/  UIMAD UR15, UR5, UR30, UR15 ;  /* 0x0000001e050f72a4 */ /* 0x000fe4000f8e020f */
[----:B------:R-:W-:Y:S11]  /*51b0*/  UIMAD UR14, UR6, UR46, UR4 ;  /* 0x0000002e060e72a4 */ /* 0x000ff6000f8e0204 */
[----:B------:R-:W-:Y:S01]  /*51c0*/  @!UPT UIADD3 URZ, UPT, UPT, URZ, URZ, URZ ;  /* 0x000000fffffff290 */ /* 0x000fe2000fffe0ff */
.L_x_84:
[----:B------:R-:W1:Y:S01]  /*51d0*/  @!UP4 LDCU.128 UR8, c[0x0][0xb10] ;  /* 0x00016200ff08c7ac */ /* 0x000e620008000c00 */
[----:B------:R-:W-:Y:S04]  /*51e0*/  MOV R0, UR20 ;  /* 0x0000001400007c02 */ /* 0x000fe80008000f00 */
[----:B------:R-:W-:Y:S01]  /*51f0*/  IABS R0, R0 ;  /* 0x0000000000007213 */ /* 0x000fe20000000000 */
[----:B------:R-:W2:Y:S01]  /*5200*/  @!UP4 LDCU UR5, c[0x0][0xb0c] ;  /* 0x00016180ff05c7ac */ /* 0x000ea20008000800 */
[----:B------:R-:W3:Y:S01]  /*5210*/  @!UP4 LDCU UR4, c[0x0][0xb20] ;  /* 0x00016400ff04c7ac */ /* 0x000ee20008000800 */
[----:B-1----:R-:W-:Y:S04]  /*5220*/  UIMAD.WIDE.U32 UR6, UR15, UR8, URZ ;  /* 0x000000080f0672a5 */ /* 0x002fe8000f8e00ff */
[----:B------:R-:W-:Y:S02]  /*5230*/  @!UP4 USHF.R.U32.HI UR7, URZ, UR9, UR7 ;  /* 0x00000009ff07c299 */ /* 0x000fe40008011607 */
[----:B------:R-:W-:Y:S02]  /*5240*/  UIMAD.WIDE.U32 UR8, UR14, UR11, URZ ;  /* 0x0000000b0e0872a5 */ /* 0x000fe4000f8e00ff */
[----:B--2---:R-:W-:Y:S04]  /*5250*/  @!UP4 UISETP.NE.AND UP0, UPT, UR5, 0x1, UPT ;  /* 0x000000010500c88c */ /* 0x004fe8000bf05270 */
[----:B------:R-:W-:Y:S02]  /*5260*/  @!UP4 USEL UR7, UR15, UR7, !UP0 ;  /* 0x000000070f07c287 */ /* 0x000fe4000c000000 */
[----:B------:R-:W-:Y:S01]  /*5270*/  @!UP4 UISETP.NE.AND UP0, UPT, UR10, 0x1, UPT ;  /* 0x000000010a00c88c */ /* 0x000fe2000bf05270 */
[----:B------:R-:W-:Y:S02]  /*5280*/  @!UP4 UMOV UR6, UR9 ;  /* 0x000000090006cc82 */ /* 0x000fe40008000000 */
[----:B---3--:R-:W-:Y:S04]  /*5290*/  @!UP4 USHF.R.U32.HI UR6, URZ, UR4, UR6 ;  /* 0x00000004ff06c299 */ /* 0x008fe80008011606 */
[----:B------:R-:W-:Y:S04]  /*52a0*/  @!UP4 USEL UR6, UR14, UR6, !UP0 ;  /* 0x000000060e06c287 */ /* 0x000fe8000c000000 */
[----:B------:R-:W-:Y:S02]  /*52b0*/  @!UP4 UIADD3 UR4, UPT, UPT, -UR7, UR6, URZ ;  /* 0x000000060704c290 */ /* 0x000fe4000fffe1ff */
[----:B------:R-:W-:Y:S02]  /*52c0*/  @!UP4 UIADD3 UR6, UPT, UPT, UR7, -UR6, URZ ;  /* 0x800000060706c290 */ /* 0x000fe4000fffe0ff */
[----:B------:R-:W-:Y:S02]  /*52d0*/  @!UP4 UIMAD UR15, UR4, UR5, UR15 ;  /* 0x00000005040fc2a4 */ /* 0x000fe4000f8e020f */
[----:B------:R-:W-:Y:S01]  /*52e0*/  @!UP4 UIMAD UR14, UR6, UR10, UR14 ;  /* 0x0000000a060ec2a4 */ /* 0x000fe2000f8e020e */
[----:B------:R-:W-:Y:S11]  /*52f0*/  BRA.U UP2, `(.L_x_85) ;  /* 0x0000000102107547 */ /* 0x000ff6000b800000 */
[----:B------:R-:W-:Y:S04]  /*5300*/  MOV R3, UR61 ;  /* 0x0000003d00037c02 */ /* 0x000fe80008000f00 */
[----:B------:R-:W-:Y:S04]  /*5310*/  SHF.L.U32 R12, R3, 0x1f, RZ ;  /* 0x0000001f030c7819 */ /* 0x000fe800000006ff */
[----:B------:R-:W1:Y:S02]  /*5320*/  SYNCS.PHASECHK.TRANS64.TRYWAIT P1, [UR31+0xc8], R12 ;  /* 0x0000c80cff0075a7 */ /* 0x000e64000802111f */
[----:B-1----:R-:W-:Y:S05]  /*5330*/  @!P1 BRA `(.L_x_86) ;  /* 0x0000005c002c9947 */ /* 0x002fea0003800000 */
.L_x_85:
[----:B------:R-:W-:Y:S01]  /*5340*/  UISETP.NE.AND UP2, UPT, UR41, URZ, UPT ;  /* 0x000000ff2900728c */ /* 0x000fe2000bf45270 */
[----:B------:R-:W-:Y:S01]  /*5350*/  R2UR UR4, R0 ;  /* 0x00000000000472ca */ /* 0x000fe200000e0000 */
[----:B------:R-:W-:Y:S01]  /*5360*/  USHF.L.U32 UR35, UR24, 0x7, URZ ;  /* 0x0000000718237899 */ /* 0x000fe200080006ff */
[----:B------:R-:W-:Y:S05]  /*5370*/  IMAD.U32 R0, RZ, RZ, UR41 ;  /* 0x00000029ff007e24 */ /* 0x000fea000f8e00ff */
[----:B------:R-:W-:Y:S04]  /*5380*/  IABS R9, R0 ;  /* 0x0000000000097213 */ /* 0x000fe80000000000 */
[----:B------:R-:W2:Y:S02]  /*5390*/  I2F.RP R16, R9 ;  /* 0x0000000900107306 */ /* 0x000ea40000209400 */
[----:B------:R-:W-:Y:S07]  /*53a0*/  UIMAD.WIDE.U32 UR6, UR51, UR4, URZ ;  /* 0x00000004330672a5 */ /* 0x000fee000f8e00ff */
[----:B------:R-:W-:Y:S02]  /*53b0*/  UMOV UR36, UR7 ;  /* 0x0000000700247c82 */ /* 0x000fe40008000000 */
[----:B------:R-:W-:Y:S04]  /*53c0*/  UIMAD UR4, UR36, UR55, UR4 ;  /* 0x00000037240472a4 */ /* 0x000fe8000f8e0204 */
[----:B------:R-:W-:Y:S01]  /*53d0*/  UISETP.GT.U32.AND UP0, UPT, UR38, UR4, UPT ;  /* 0x000000042600728c */ /* 0x000fe2000bf04070 */
[----:B--2---:R-:W2:Y:S10]  /*53e0*/  MUFU.RCP R0, R16 ;  /* 0x0000001000007308 */ /* 0x004eb40000001000 */
[----:B------:R-:W-:Y:S02]  /*53f0*/  @!UP0 UIADD3 UR4, UPT, UPT, UR4, -UR38, URZ ;  /* 0x8000002604048290 */ /* 0x000fe4000fffe0ff */
[----:B------:R-:W-:Y:S02]  /*5400*/  @!UP0 UIADD3 UR36, UPT, UPT, UR36, 0x1, URZ ;  /* 0x0000000124248890 */ /* 0x000fe4000fffe0ff */
[----:B------:R-:W-:Y:S02]  /*5410*/  UISETP.GE.U32.AND UP0, UPT, UR4, UR38, UPT ;  /* 0x000000260400728c */ /* 0x000fe4000bf06070 */
[----:B------:R-:W-:Y:S01]  /*5420*/  ULOP3.LUT UR4, UR20, UR40, URZ, 0x3c, !UPT ;  /* 0x0000002814047292 */ /* 0x000fe2000f8e3cff */
[----:B--2---:R-:W-:Y:S04]  /*5430*/  VIADD R11, R0, 0xffffffe ;  /* 0x0ffffffe000b7836 */ /* 0x004fe80000000000 */
[----:B------:R-:W1:Y:S04]  /*5440*/  F2I.FTZ.U32.TRUNC.NTZ R13, R11 ;  /* 0x0000000b000d7305 */ /* 0x000e68000021f000 */
[----:B------:R-:W-:Y:S02]  /*5450*/  @UP0 UIADD3 UR36, UPT, UPT, UR36, 0x1, URZ ;  /* 0x0000000124240890 */ /* 0x000fe4000fffe0ff */
[----:B------:R-:W-:Y:S01]  /*5460*/  UISETP.GE.AND UP0, UPT, UR4, URZ, UPT ;  /* 0x000000ff0400728c */ /* 0x000fe2000bf06270 */
[--C-:B-1----:R-:W-:Y:S10]  /*5470*/  IMAD.MOV R12, RZ, RZ, -R13.reuse ;  /* 0x000000ffff0c7224 */ /* 0x102ff400078e0a0d */
[----:B------:R-:W-:Y:S02]  /*5480*/  @!UP0 UIADD3 UR36, UPT, UPT, -UR36, URZ, URZ ;  /* 0x000000ff24248290 */ /* 0x000fe4000fffe1ff */
[----:B------:R-:W-:Y:S01]  /*5490*/  @!UP6 ULOP3.LUT UR36, URZ, UR40, URZ, 0x33, !UPT ;  /* 0x00000028ff24e292 */ /* 0x000fe2000f8e33ff */
[----:B------:R-:W-:Y:S02]  /*54a0*/  IMAD R3, R12, R9, RZ ;  /* 0x000000090c037224 */ /* 0x000fe400078e02ff */
[----:B------:R-:W-:Y:S01]  /*54b0*/  IMAD.MOV.U32 R12, RZ, RZ, RZ ;  /* 0x000000ffff0c7224 */ /* 0x000fe200078e00ff */
[----:B------:R-:W-:Y:S02]  /*54c0*/  ULOP3.LUT UR4, UR36, UR41, URZ, 0x3c, !UPT ;  /* 0x0000002924047292 */ /* 0x000fe4000f8e3cff */
[----:B------:R-:W-:Y:S01]  /*54d0*/  MOV R0, UR36 ;  /* 0x0000002400007c02 */ /* 0x000fe20008000f00 */
[----:B------:R-:W-:Y:S01]  /*54e0*/  IMAD.HI.U32 R13, R13, R3, R12 ;  /* 0x000000030d0d7227 */ /* 0x000fe200078e000c */
[----:B------:R-:W-:Y:S02]  /*54f0*/  UISETP.GE.AND UP0, UPT, UR4, URZ, UPT ;  /* 0x000000ff0400728c */ /* 0x000fe4000bf06270 */
[----:B------:R-:W-:Y:S01]  /*5500*/  IABS R0, R0 ;  /* 0x0000000000007213 */ /* 0x000fe20000000000 */
[----:B------:R-:W-:Y:S04]  /*5510*/  UIADD3 UR4, UPT, UPT, -UR36, URZ, URZ ;  /* 0x000000ff24047290 */ /* 0x000fe8000fffe1ff */
[----:B------:R-:W-:Y:S01]  /*5520*/  IMAD.HI.U32 R13, R13, R0, RZ ;  /* 0x000000000d0d7227 */ /* 0x000fe200078e00ff */
[----:B------:R-:W-:Y:S03]  /*5530*/  UIMAD UR4, UR40, UR4, UR20 ;  /* 0x00000004280472a4 */ /* 0x000fe6000f8e0214 */
[----:B------:R-:W-:Y:S01]  /*5540*/  IMAD.MOV R3, RZ, RZ, -R13 ;  /* 0x000000ffff037224 */ /* 0x000fe200078e0a0d */
[----:B------:R-:W-:Y:S03]  /*5550*/  USHF.L.U32 UR34, UR4, 0x7, URZ ;  /* 0x0000000704227899 */ /* 0x000fe600080006ff */
[C---:B------:R-:W-:Y:S05]  /*5560*/  IMAD R0, R9.reuse, R3, R0 ;  /* 0x0000000309007224 */ /* 0x040fea00078e0200 */
[----:B------:R-:W-:Y:S11]  /*5570*/  ISETP.GT.U32.AND P1, PT, R9, R0, PT ;  /* 0x000000000900720c */ /* 0x000ff60003f24070 */
[----:B------:R-:W-:Y:S02]  /*5580*/  @!UPT UIADD3 URZ, UPT, UPT, URZ, URZ, URZ ;  /* 0x000000fffffff290 */ /* 0x000fe4000fffe0ff */
[-C--:B------:R-:W-:Y:S01]  /*5590*/  @!P1 IADD3 R0, PT, PT, R0, -R9.reuse, RZ ;  /* 0x8000000900009210 */ /* 0x080fe20007ffe0ff */
[----:B------:R-:W-:Y:S01]  /*55a0*/  @!P1 VIADD R13, R13, 0x1 ;  /* 0x000000010d0d9836 */ /* 0x000fe20000000000 */
[----:B------:R-:W-:Y:S02]  /*55b0*/  ISETP.NE.U32.AND P1, PT, RZ, UR42, PT ;  /* 0x0000002aff007c0c */ /* 0x000fe4000bf25070 */
[----:B------:R-:W-:Y:S02]  /*55c0*/  ISETP.GE.U32.AND P2, PT, R0, R9, PT ;  /* 0x000000090000720c */ /* 0x000fe40003f46070 */
[----:B------:R-:W-:Y:S02]  /*55d0*/  ISETP.NE.AND.EX P1, PT, RZ, UR43, PT, P1 ;  /* 0x0000002bff007c0c */ /* 0x000fe4000bf25310 */
[----:B------:R-:W-:Y:S09]  /*55e0*/  SHF.L.U32 R9, R10, 0x1f, RZ ;  /* 0x0000001f0a097819 */ /* 0x000ff200000006ff */
[----:B------:R-:W-:Y:S04]  /*55f0*/  @P2 IADD3 R13, PT, PT, R13, 0x1, RZ ;  /* 0x000000010d0d2810 */ /* 0x000fe80007ffe0ff */
[----:B------:R-:W-:Y:S11]  /*5600*/  R2UR UR37, R13 ;  /* 0x000000000d2572ca */ /* 0x000ff600000e0000 */
[----:B------:R-:W-:Y:S02]  /*5610*/  @!UPT UIADD3 URZ, UPT, UPT, URZ, URZ, URZ ;  /* 0x000000fffffff290 */ /* 0x000fe4000fffe0ff */
[----:B------:R-:W-:Y:S02]  /*5620*/  @!UP0 UIADD3 UR37, UPT, UPT, -UR37, URZ, URZ ;  /* 0x000000ff25258290 */ /* 0x000fe4000fffe1ff */
[----:B------:R-:W-:Y:S04]  /*5630*/  @!UP2 ULOP3.LUT UR37, URZ, UR41, URZ, 0x33, !UPT ;  /* 0x00000029ff25a292 */ /* 0x000fe8000f8e33ff */
[----:B------:R-:W-:Y:S04]  /*5640*/  UIADD3 UR5, UPT, UPT, -UR37, URZ, URZ ;  /* 0x000000ff25057290 */ /* 0x000fe8000fffe1ff */
[----:B------:R-:W-:Y:S01]  /*5650*/  UIMAD UR36, UR41, UR5, UR36 ;  /* 0x00000005292472a4 */ /* 0x000fe2000f8e0224 */
[----:B------:R-:W-:Y:S11]  /*5660*/  BRA.U !UP5, `(.L_x_87) ;  /* 0x000000010d387547 */ /* 0x000ff6000b800000 */
[----:B------:R-:W-:Y:S01]  /*5670*/  UISETP.NE.AND UP1, UPT, UR60, URZ, UPT ;  /* 0x000000ff3c00728c */ /* 0x000fe2000bf25270 */
[----:B------:R-:W-:Y:S01]  /*5680*/  HFMA2 R0, -RZ, RZ, 0, 5.9604644775390625e-08 ;  /* 0x00000001ff007431 */ /* 0x000fe200000001ff */
[----:B------:R-:W1:Y:S01]  /*5690*/  LDCU.64 UR8, c[0x0][0x358] ;  /* 0x00006b00ff0877ac */ /* 0x000e620008000a00 */
[----:B------:R-:W-:Y:S03]  /*56a0*/  IMAD.MOV.U32 R87, RZ, RZ, 0x1 ;  /* 0x00000001ff577424 */ /* 0x000fe600078e00ff */
[----:B------:R-:W-:Y:S05]  /*56b0*/  PLOP3.LUT P2, PT, PT, PT, UP1, 0x80, 0x8 ;  /* 0x000000000008781c */ /* 0x000fea0003f4f018 */
[----:B------:R-:W2:Y:S01]  /*56c0*/  @UP1 LDCU.64 UR4, c[0x0][0x888] ;  /* 0x00011100ff0417ac */ /* 0x000ea20008000a00 */
[----:B------:R-:W-:Y:S07]  /*56d0*/  @UP1 UIMAD UR6, UR50, UR42, URZ ;  /* 0x0000002a320612a4 */ /* 0x000fee000f8e02ff */
[----:B------:R-:W-:Y:S01]  /*56e0*/  @!P2 PRMT R87, R0, 0x7610, R87 ;  /* 0x000076100057a816 */ /* 0x000fe20000000057 */
[----:B--2---:R-:W-:Y:S06]  /*56f0*/  @UP1 UIMAD.WIDE UR4, UR6, 0x4, UR4 ;  /* 0x00000004060418a5 */ /* 0x004fec000f8e0204 */
[----:B------:R-:W-:Y:S01]  /*5700*/  IMAD.U32 R12, RZ, RZ, UR4 ;  /* 0x00000004ff0c7e24 */ /* 0x000fe2000f8e00ff */
[----:B------:R-:W-:Y:S04]  /*5710*/  MOV R13, UR5 ;  /* 0x00000005000d7c02 */ /* 0x000fe80008000f00 */
[----:B------:R-:W2:Y:S01]  /*5720*/  @!UP1 LDCU UR4, c[0x0][0x880] ;  /* 0x00011000ff0497ac */ /* 0x000ea20008000800 */
[----:B-1---5:R1:W5:Y:S02]  /*5730*/  @P2 LDG.E R41, desc[UR8][R12.64] ;  /* 0x000000080c292981 */ /* 0x022364000c1e1900 */
[----:B-12---:R-:W-:Y:S07]  /*5740*/  @!P2 IMAD.U32 R41, RZ, RZ, UR4 ;  /* 0x00000004ff29ae24 */ /* 0x006fee000f8e00ff */
.L_x_87:
[----:B-----5:R-:W-:Y:S01]  /*5750*/  @!P1 FSETP.EQ.AND P3, PT, R41, RZ, PT ;  /* 0x000000ff2900920b */ /* 0x020fe20003f62000 */
[----:B------:R-:W-:Y:S01]  /*5760*/  @!UPT UIADD3 URZ, UPT, UPT, URZ, URZ, URZ ;  /* 0x000000fffffff290 */ /* 0x000fe2000fffe0ff */
[----:B------:R-:W-:Y:S11]  /*5770*/  @!P1 BRA `(.L_x_88) ;  /* 0x0000000000149947 */ /* 0x000ff60003800000 */
[----:B------:R-:W-:Y:S02]  /*5780*/  LOP3.LUT P1, RZ, R87, 0xff, RZ, 0xc0, !PT ;  /* 0x000000ff57ff7812 */ /* 0x000fe4000782c0ff */
[----:B------:R-:W-:Y:S04]  /*5790*/  PLOP3.LUT P3, PT, PT, PT, UP1, 0x80, 0x8 ;  /* 0x000000000008781c */ /* 0x000fe80003f6f018 */
[----:B------:R-:W-:Y:S07]  /*57a0*/  PLOP3.LUT P3, PT, P3, PT, PT, 0x8, 0x80 ;  /* 0x000000000080781c */ /* 0x000fee0001f6e170 */
[----:B------:R-:W-:Y:S11]  /*57b0*/  @P1 FSETP.EQ.AND P3, PT, R41, RZ, PT ;  /* 0x000000ff2900120b */ /* 0x000ff60003f62000 */
[----:B------:R-:W-:Y:S02]  /*57c0*/  @!UPT UIADD3 URZ, UPT, UPT, URZ, URZ, URZ ;  /* 0x000000fffffff290 */ /* 0x000fe4000fffe0ff */
.L_x_88:
[----:B------:R-:W1:Y:S01]  /*57d0*/  SYNCS.PHASECHK.TRANS64.TRYWAIT P1, [UR31+0xa0], R9 ;  /* 0x0000a009ff0075a7 */ /* 0x000e62000802111f */
[----:B------:R-:W-:Y:S04]  /*57e0*/  ELECT P2, URZ, PT ;  /* 0x0000000000ff782f */ /* 0x000fe80003840000 */
[----:B------:R-:W-:Y:S01]  /*57f0*/  PLOP3.LUT P2, PT, P3, P2, PT, 0xf2, 0x2f ;  /* 0x00000000002f781c */ /* 0x000fe20001f45e72 */
[----:B------:R-:W-:Y:S01]  /*5800*/  @!UPT UIADD3 URZ, UPT, UPT, URZ, URZ, URZ ;  /* 0x000000fffffff290 */ /* 0x000fe2000fffe0ff */
[----:B-1----:R-:W-:Y:S11]  /*5810*/  @!P1 BRA `(.L_x_89) ;  /* 0x00000058000c9947 */ /* 0x002ff60003800000 */
.L_x_183:
[----:B------:R-:W-:Y:S01]  /*5820*/  @!P2 IADD3 R3, P1, PT, R14, 0x580, RZ ;  /* 0x000005800e03a810 */ /* 0x000fe20007f3e0ff */
[----:B------:R-:W-:Y:S01]  /*5830*/  VOTEU.ALL UP0, P2 ;  /* 0x0000000000ff7886 */ /* 0x000fe20001000000 */
[----:B------:R-:W-:Y:S01]  /*5840*/  UMOV UR6, 0x0 ;  /* 0x0000000000067882 */ /* 0x000fe20000000000 */
[----:B------:R-:W-:Y:S01]  /*5850*/  UMOV UR7, 0x10000000 ;  /* 0x1000000000077882 */ /* 0x000fe20000000000 */
[----:B------:R-:W-:Y:S01]  /*5860*/  @!P2 R2UR UR5, R3 ;  /* 0x000000000305a2ca */ /* 0x000fe200000e0000 */
[----:B-1----:R-:W-:Y:S01]  /*5870*/  @!P2 IMAD.X R0, RZ, RZ, R15, P1 ;  /* 0x000000ffff00a224 */ /* 0x002fe200008e060f */
[----:B------:R-:W-:Y:S01]  /*5880*/  @!UP0 UIADD3 UR32, UPT, UPT, UR31, 0x200, URZ ;  /* 0x000002001f208890 */ /* 0x000fe2000fffe0ff */
[----:B------:R-:W-:Y:S03]  /*5890*/  VOTEU.ALL UP0, P2 ;  /* 0x0000000000ff7886 */ /* 0x000fe60001000000 */
[----:B------:R-:W-:Y:S01]  /*58a0*/  @!P2 R2UR UR4, R0 ;  /* 0x000000000004a2ca */ /* 0x000fe200000e0000 */
[----:B------:R-:W-:Y:S06]  /*58b0*/  @!P2 IMAD.MOV.U32 R0, RZ, RZ, 0x2000 ;  /* 0x00002000ff00a424 */ /* 0x000fec00078e00ff */
[----:B------:R-:W-:Y:S06]  /*58c0*/  IMAD.U32 R12, RZ, RZ, UR5 ;  /* 0x00000005ff0c7e24 */ /* 0x000fec000f8e00ff */
[----:B------:R-:W-:Y:S01]  /*58d0*/  IMAD.U32 R13, RZ, RZ, UR4 ;  /* 0x00000004ff0d7e24 */ /* 0x000fe2000f8e00ff */
[----:B------:R-:W-:Y:S04]  /*58e0*/  @!P2 R2UR UR4, R12 ;  /* 0x000000000c04a2ca */ /* 0x000fe800000e0000 */
[----:B------:R-:W-:Y:S11]  /*58f0*/  @!P2 R2UR UR5, R13 ;  /* 0x000000000d05a2ca */ /* 0x000ff600000e0000 */
[----:B------:R-:W-:Y:S02]  /*5900*/  @!UPT UIADD3 URZ, UPT, UPT, URZ, URZ, URZ ;  /* 0x000000fffffff290 */ /* 0x000fe4000fffe0ff */
[----:B------:R1:W-:Y:S01]  /*5910*/  @!UP0 UTMALDG.4D [UR32], [UR4], desc[UR6] ;  /* 0x00000620040085b4 */ /* 0x0003e20008019000 */
[----:B------:R1:W-:Y:S01]  /*5920*/  @!P2 SYNCS.ARRIVE.TRANS64.RED.A0TR RZ, [UR31+0x80], R0 ;  /* 0x00008000ffffa9a7 */ /* 0x0003e2000830041f */
[----:B------:R-:W-:Y:S01]  /*5930*/  SYNCS.ARRIVE.TRANS64.RED.A1T0 RZ, [UR59], RZ ;  /* 0x000000ffffff79a7 */ /* 0x000fe2000810043b */
[----:B------:R-:W2:Y:S02]  /*5940*/  SYNCS.PHASECHK.TRANS64.TRYWAIT P1, [UR31+0xa8], R9 ;  /* 0x0000a809ff0075a7 */ /* 0x000ea4000802111f */
[----:B-12---:R-:W-:Y:S05]  /*5950*/  @!P1 BRA `(.L_x_90) ;  /* 0x0000005400d49947 */ /* 0x006fea0003800000 */
.L_x_185:
[----:B------:R-:W-:Y:S01]  /*5960*/  @!P2 IADD3 R3, P1, PT, R14, 0x580, RZ ;  /* 0x000005800e03a810 */ /* 0x000fe20007f3e0ff */
[----:B------:R-:W-:Y:S01]  /*5970*/  VOTEU.ALL UP0, P2 ;  /* 0x0000000000ff7886 */ /* 0x000fe20001000000 */
[----:B------:R-:W-:Y:S01]  /*5980*/  UMOV UR6, 0x0 ;  /* 0x0000000000067882 */ /* 0x000fe20000000000 */
[----:B------:R-:W-:Y:S01]  /*5990*/  UMOV UR7, 0x10000000 ;  /* 0x1000000000077882 */ /* 0x000fe20000000000 */
[----:B------:R-:W-:Y:S01]  /*59a0*/  @!P2 R2UR UR5, R3 ;  /* 0x000000000305a2ca */ /* 0x000fe200000e0000 */
[----:B-1----:R-:W-:Y:S01]  /*59b0*/  @!P2 IMAD.X R0, RZ, RZ, R15, P1 ;  /* 0x000000ffff00a224 */ /* 0x002fe200008e060f */
[----:B------:R-:W-:Y:S02]  /*59c0*/  @!UP0 UIADD3 UR26, UPT, UPT, UR34, 0x20, URZ ;  /* 0x00000020221a8890 */ /* 0x000fe4000fffe0ff */
[----:B------:R-:W-:Y:S02]  /*59d0*/  @!UP0 UIADD3 UR24, UPT, UPT, UR31, 0x2200, URZ ;  /* 0x000022001f188890 */ /* 0x000fe4000fffe0ff */
[----:B------:R-:W-:Y:S01]  /*59e0*/  @!P2 R2UR UR4, R0 ;  /* 0x000000000004a2ca */ /* 0x000fe200000e0000 */
[----:B------:R-:W-:Y:S01]  /*59f0*/  VOTEU.ALL UP0, P2 ;  /* 0x0000000000ff7886 */ /* 0x000fe20001000000 */
[----:B------:R-:W-:Y:S01]  /*5a00*/  @!P2 IMAD.MOV.U32 R0, RZ, RZ, 0x2000 ;  /* 0x00002000ff00a424 */ /* 0x000fe200078e00ff */
[----:B------:R-:W-:Y:S01]  /*5a10*/  UMOV UR27, UR35 ;  /* 0x00000023001b7c82 */ /* 0x000fe20008000000 */
[----:B------:R-:W-:Y:S01]  /*5a20*/  UMOV UR28, UR36 ;  /* 0x00000024001c7c82 */ /* 0x000fe20008000000 */
[----:B------:R-:W-:Y:S02]  /*5a30*/  UMOV UR29, UR37 ;  /* 0x00000025001d7c82 */ /* 0x000fe40008000000 */
        /* <DEDUP_REMOVED lines=10> */
.L_x_187:
[----:B------:R-:W-:Y:S01]  /*5ae0*/  @!P2 IADD3 R3, P1, PT, R14, 0x580, RZ ;  /* 0x000005800e03a810 */ /* 0x000fe20007f3e0ff */
[----:B------:R-:W-:Y:S01]  /*5af0*/  VOTEU.ALL UP0, P2 ;  /* 0x0000000000ff7886 */ /* 0x000fe20001000000 */
[----:B------:R-:W-:Y:S01]  /*5b00*/  UMOV UR6, 0x0 ;  /* 0x0000000000067882 */ /* 0x000fe20000000000 */
[----:B------:R-:W-:Y:S01]  /*5b10*/  UMOV UR7, 0x10000000 ;  /* 0x1000000000077882 */ /* 0x000fe20000000000 */
[----:B------:R-:W-:Y:S01]  /*5b20*/  @!P2 R2UR UR5, R3 ;  /* 0x000000000305a2ca */ /* 0x000fe200000e0000 */
[----:B-1----:R-:W-:Y:S01]  /*5b30*/  @!P2 IMAD.X R0, RZ, RZ, R15, P1 ;  /* 0x000000ffff00a224 */ /* 0x002fe200008e060f */
[----:B------:R-:W-:Y:S01]  /*5b40*/  @!UP0 UIADD3 UR18, UPT, UPT, UR34, 0x40, URZ ;  /* 0x0000004022128890 */ /* 0x000fe2000fffe0ff */
[----:B------:R-:W-:Y:S01]  /*5b50*/  @P0 SHF.R.U32.HI R4, RZ, 0x10, R5 ;  /* 0x00000010ff040819 */ /* 0x000fe20000011605 */
[----:B------:R-:W-:Y:S02]  /*5b60*/  @!UP0 UIADD3 UR16, UPT, UPT, UR31, 0x4200, URZ ;  /* 0x000042001f108890 */ /* 0x000fe4000fffe0ff */
[----:B------:R-:W-:Y:S01]  /*5b70*/  @!P2 R2UR UR4, R0 ;  /* 0x000000000004a2ca */ /* 0x000fe200000e0000 */
[----:B------:R-:W-:Y:S01]  /*5b80*/  VOTEU.ALL UP0, P2 ;  /* 0x0000000000ff7886 */ /* 0x000fe20001000000 */
[----:B------:R-:W-:Y:S01]  /*5b90*/  @!P2 IMAD.MOV.U32 R0, RZ, RZ, 0x2000 ;  /* 0x00002000ff00a424 */ /* 0x000fe200078e00ff */
[----:B------:R-:W-:Y:S01]  /*5ba0*/  UMOV UR19, UR35 ;  /* 0x0000002300137c82 */ /* 0x000fe20008000000 */
[----:B------:R-:W-:Y:S01]  /*5bb0*/  UMOV UR20, UR36 ;  /* 0x0000002400147c82 */ /* 0x000fe20008000000 */
[----:B------:R-:W-:Y:S01]  /*5bc0*/  UMOV UR21, UR37 ;  /* 0x0000002500157c82 */ /* 0x000fe20008000000 */
[----:B------:R-:W-:Y:S01]  /*5bd0*/  @P0 R2UR UR50, R4 ;  /* 0x00000000043202ca */ /* 0x000fe200000e0000 */
        /* <DEDUP_REMOVED lines=10> */
.L_x_189:
[----:B------:R-:W-:Y:S01]  /*5c80*/  @!P2 IADD3 R3, P0, PT, R14, 0x580, RZ ;  /* 0x000005800e03a810 */ /* 0x000fe20007f1e0ff */
[----:B------:R-:W-:Y:S01]  /*5c90*/  VOTEU.ALL UP0, P2 ;  /* 0x0000000000ff7886 */ /* 0x000fe20001000000 */
[----:B------:R-:W-:Y:S01]  /*5ca0*/  UMOV UR6, 0x0 ;  /* 0x0000000000067882 */ /* 0x000fe20000000000 */
[----:B------:R-:W-:Y:S01]  /*5cb0*/  UMOV UR7, 0x10000000 ;  /* 0x1000000000077882 */ /* 0x000fe20000000000 */
[----:B------:R-:W-:Y:S01]  /*5cc0*/  @!P2 R2UR UR5, R3 ;  /* 0x000000000305a2ca */ /* 0x000fe200000e0000 */
[----:B-1----:R-:W-:Y:S01]  /*5cd0*/  @!P2 IMAD.X R0, RZ, RZ, R15, P0 ;  /* 0x000000ffff00a224 */ /* 0x002fe200000e060f */
[----:B------:R-:W-:Y:S01]  /*5ce0*/  @!UP0 UIADD3 UR10, UPT, UPT, UR34, 0x60, URZ ;  /* 0x00000060220a8890 */ /* 0x000fe2000fffe0ff */
[----:B------:R-:W-:Y:S01]  /*5cf0*/  R2UR UR18, R91 ;  /* 0x000000005b1272ca */ /* 0x000fe200000e0000 */
[----:B------:R-:W-:Y:S01]  /*5d00*/  @!UP0 UIADD3 UR8, UPT, UPT, UR31, 0x6200, URZ ;  /* 0x000062001f088890 */ /* 0x000fe2000fffe0ff */
[----:B------:R-:W-:Y:S01]  /*5d10*/  R2UR UR16, R92 ;  /* 0x000000005c1072ca */ /* 0x000fe200000e0000 */
[----:B------:R-:W-:Y:S01]  /*5d20*/  @!UP0 UIADD3 UR9, UPT, UPT, UR31, 0x98, URZ ;  /* 0x000000981f098890 */ /* 0x000fe2000fffe0ff */
[----:B------:R-:W-:Y:S01]  /*5d30*/  @!P2 R2UR UR4, R0 ;  /* 0x000000000004a2ca */ /* 0x000fe200000e0000 */
[----:B------:R-:W-:Y:S01]  /*5d40*/  VOTEU.ALL UP0, P2 ;  /* 0x0000000000ff7886 */ /* 0x000fe20001000000 */
[----:B------:R-:W-:Y:S01]  /*5d50*/  UMOV UR11, UR35 ;  /* 0x00000023000b7c82 */ /* 0x000fe20008000000 */
[----:B------:R-:W-:Y:S01]  /*5d60*/  UMOV UR12, UR36 ;  /* 0x00000024000c7c82 */ /* 0x000fe20008000000 */
[----:B------:R-:W-:Y:S01]  /*5d70*/  UMOV UR13, UR37 ;  /* 0x00000025000d7c82 */ /* 0x000fe20008000000 */
[----:B------:R-:W-:Y:S01]  /*5d80*/  LOP3.LUT R10, R10, 0x1, RZ, 0x3c, !PT ;  /* 0x000000010a0a7812 */ /* 0x000fe200078e3cff */
[----:B------:R-:W-:Y:S01]  /*5d90*/  IMAD.U32 R4, RZ, RZ, UR5 ;  /* 0x00000005ff047e24 */ /* 0x000fe2000f8e00ff */
[----:B------:R-:W-:Y:S01]  /*5da0*/  LOP3.LUT R8, R8, 0x1, RZ, 0x3c, !PT ;  /* 0x0000000108087812 */ /* 0x000fe200078e3cff */
[----:B------:R-:W-:Y:S02]  /*5db0*/  UPLOP3.LUT UP2, UPT, UPT, UPT, UPT, 0x80, 0x8 ;  /* 0x000000000008789c */ /* 0x000fe40003f4f070 */
[----:B------:R-:W-:Y:S02]  /*5dc0*/  UIADD3 UR20, UPT, UPT, UR14, UR18, URZ ;  /* 0x000000120e147290 */ /* 0x000fe4000fffe0ff */
[----:B------:R-:W-:Y:S01]  /*5dd0*/  UIADD3 UR24, UPT, UPT, UR15, UR16, URZ ;  /* 0x000000100f187290 */ /* 0x000fe2000fffe0ff */
[----:B------:R-:W-:Y:S01]  /*5de0*/  IMAD.U32 R5, RZ, RZ, UR4 ;  /* 0x00000004ff057e24 */ /* 0x000fe2000f8e00ff */
[----:B------:R-:W-:Y:S04]  /*5df0*/  @!P2 R2UR UR4, R4 ;  /* 0x000000000404a2ca */ /* 0x000fe800000e0000 */
[----:B------:R-:W-:Y:S11]  /*5e00*/  @!P2 R2UR UR5, R5 ;  /* 0x000000000505a2ca */ /* 0x000ff600000e0000 */
[----:B------:R-:W-:Y:S02]  /*5e10*/  @!UPT UIADD3 URZ, UPT, UPT, URZ, URZ, URZ ;  /* 0x000000fffffff290 */ /* 0x000fe4000fffe0ff */
[----:B------:R1:W-:Y:S01]  /*5e20*/  @!UP0 UTMALDG.4D [UR8], [UR4], desc[UR6] ;  /* 0x00000608040085b4 */ /* 0x0003e20008019000 */
[----:B------:R1:W-:Y:S01]  /*5e30*/  @!P2 SYNCS.ARRIVE.TRANS64.RED.A0TR RZ, [UR31+0x98], R2 ;  /* 0x00009802ffffa9a7 */ /* 0x0003e2000830041f */
[----:B------:R-:W-:Y:S01]  /*5e40*/  SYNCS.ARRIVE.TRANS64.RED.A1T0 RZ, [UR56], RZ ;  /* 0x000000ffffff79a7 */ /* 0x000fe20008100438 */
[----:B------:R-:W-:Y:S05]  /*5e50*/  BRA.U UP3, `(.L_x_93) ;  /* 0xffffffed03bc7547 */ /* 0x000fea000b83ffff */
[----:B------:R-:W-:-:S04]  /*5e60*/  SHF.L.U32 R3, R10, 0x1f, RZ ;  /* 0x0000001f0a037819 */ /* 0x000fc800000006ff */
[----:B------:R-:W2:Y:S02]  /*5e70*/  SYNCS.PHASECHK.TRANS64.TRYWAIT P0, [UR31+0xa0], R3 ;  /* 0x0000a003ff0075a7 */ /* 0x000ea4000800111f */
[----:B--2---:R-:W-:Y:S05]  /*5e80*/  @!P0 BRA `(.L_x_94) ;  /* 0x0000005000d08947 */ /* 0x004fea0003800000 */
.L_x_191:
[----:B------:R-:W3:Y:S02]  /*5e90*/  SYNCS.PHASECHK.TRANS64.TRYWAIT P0, [UR31+0xa8], R3 ;  /* 0x0000a803ff0075a7 */ /* 0x000ee4000800111f */
[----:B---3--:R-:W-:Y:S05]  /*5ea0*/  @!P0 BRA `(.L_x_95) ;  /* 0x0000005000e08947 */ /* 0x008fea0003800000 */
.L_x_193:
[----:B------:R-:W3:Y:S02]  /*5eb0*/  SYNCS.PHASECHK.TRANS64.TRYWAIT P0, [UR31+0xb0], R3 ;  /* 0x0000b003ff0075a7 */ /* 0x000ee4000800111f */
[----:B---3--:R-:W-:Y:S05]  /*5ec0*/  @!P0 BRA `(.L_x_96) ;  /* 0x0000005000f08947 */ /* 0x008fea0003800000 */
.L_x_195:
[----:B--2---:R-:W-:-:S07]  /*5ed0*/  MOV R0, UR31 ;  /* 0x0000001f00007c02 */ /* 0x004fce0008000f00 */
.L_x_97:
[----:B--2---:R-:W-:-:S04]  /*5ee0*/  SHF.L.U32 R3, R10, 0x1f, RZ ;  /* 0x0000001f0a037819 */ /* 0x004fc800000006ff */
[----:B------:R2:W3:Y:S03]  /*5ef0*/  SYNCS.PHASECHK.TRANS64.TRYWAIT P0, [R0+URZ+0xb8], R3 ;  /* 0x0000b803000075a7 */ /* 0x0004e600080011ff */
[----:B---3--:R-:W-:Y:S05]  /*5f00*/  @!P0 NANOSLEEP.SYNCS 0x989680 ;  /* 0x009896800000895d */ /* 0x008fea0003900000 */
[----:B------:R-:W3:Y:S02]  /*5f10*/  @!P0 SYNCS.PHASECHK.TRANS64 P0, [R0+URZ+0xb8], R3 ;  /* 0x0000b803000085a7 */ /* 0x000ee400080010ff */
[----:B-1-3--:R-:W-:Y:S05]  /*5f20*/  @P0 EXIT ;  /* 0x000000000000094d */ /* 0x00afea0003800000 */
[----:B------:R-:W-:Y:S05]  /*5f30*/  BRA `(.L_x_97) ;  /* 0xfffffffc00e87947 */ /* 0x000fea000383ffff */
.L_x_82:
[----:B------:R-:W-:-:S06]  /*5f40*/  UISETP.GE.AND UP0, UPT, UR18, 0x4, UPT ;  /* 0x000000041200788c */ /* 0x000fcc000bf06270 */
[----:B------:R-:W-:-:S13]  /*5f50*/  PLOP3.LUT P0, PT, PT, PT, UP0, 0x80, 0x8 ;  /* 0x000000000008781c */ /* 0x000fda0003f0f008 */
[----:B-1----:R-:W-:Y:S05]  /*5f60*/  @!P0 EXIT ;  /* 0x000000000000894d */ /* 0x002fea0003800000 */
[----:B------:R-:W1:Y:S08]  /*5f70*/  S2UR UR4, SR_CgaCtaId ;  /* 0x00000000000479c3 */ /* 0x000e700000008800 */
[----:B------:R-:W-:Y:S01]  /*5f80*/  BAR.SYNC.DEFER_BLOCKING 0x6, 0xa0 ;  /* 0x0182800000007b1d */ /* 0x000fe20000010000 */
[C---:B------:R-:W-:Y:S01]  /*5f90*/  IMAD.SHL.U32 R0, R85.reuse, 0x20, RZ ;  /* 0x0000002055007824 */ /* 0x040fe200078e00ff */
[C---:B------:R-:W-:Y:S01]  /*5fa0*/  LOP3.LUT R86, R85.reuse, 0x60, RZ, 0xc0, !PT ;  /* 0x0000006055567812 */ /* 0x040fe200078ec0ff */
[C---:B------:R-:W-:Y:S01]  /*5fb0*/  IMAD.SHL.U32 R5, R85.reuse, 0x4, RZ ;  /* 0x0000000455057824 */ /* 0x040fe200078e00ff */
[----:B------:R-:W-:Y:S01]  /*5fc0*/  USHF.R.S32.HI UR53, URZ, 0x1f, UR5 ;  /* 0x0000001fff357899 */ /* 0x000fe20008011405 */
[----:B------:R-:W-:Y:S01]  /*5fd0*/  IMAD.U32 R37, R85, 0x10000, RZ ;  /* 0x0001000055257824 */ /* 0x000fe200078e00ff */
[----:B------:R-:W-:-:S02]  /*5fe0*/  UMOV UR49, 0x400 ;  /* 0x0000040000317882 */ /* 0x000fc40000000000 */
[----:B------:R-:W2:Y:S01]  /*5ff0*/  LDC.64 R78, c[0x0][0x8b0] ;  /* 0x00022c00ff4e7b82 */ /* 0x000ea20000000a00 */
[----:B------:R-:W3:Y:S01]  /*6000*/  LDCU.64 UR6, c[0x0][0x890] ;  /* 0x00011200ff0677ac */ /* 0x000ee20008000a00 */
[----:B------:R-:W-:Y:S01]  /*6010*/  LOP3.LUT R4, R0, 0xc0, RZ, 0xc0, !PT ;  /* 0x000000c000047812 */ /* 0x000fe200078ec0ff */
[----:B------:R-:W-:Y:S02]  /*6020*/  HFMA2 R81, -RZ, RZ, 0, 0 ;  /* 0x00000000ff517431 */ /* 0x000fe400000001ff */
[----:B------:R-:W-:Y:S01]  /*6030*/  IMAD.MOV.U32 R83, RZ, RZ, 0x1 ;  /* 0x00000001ff537424 */ /* 0x000fe200078e00ff */
[----:B------:R-:W-:Y:S01]  /*6040*/  ULEA.HI UR53, UR53, UR5, URZ, 0x7 ;  /* 0x0000000535357291 */ /* 0x000fe2000f8f38ff */
[----:B------:R-:W-:Y:S01]  /*6050*/  LOP3.LUT R5, R4, 0x18, R5, 0xf8, !PT ;  /* 0x0000001804057812 */ /* 0x000fe200078ef805 */
[----:B------:R-:W-:Y:S01]  /*6060*/  IMAD.MOV.U32 R36, RZ, RZ, RZ ;  /* 0x000000ffff247224 */ /* 0x000fe200078e00ff */
[----:B------:R-:W4:Y:S01]  /*6070*/  LDC.64 R76, c[0x0][0x8a8] ;  /* 0x00022a00ff4c7b82 */ /* 0x000f220000000a00 */
[----:B------:R-:W-:Y:S01]  /*6080*/  IMAD.MOV.U32 R82, RZ, RZ, RZ ;  /* 0x000000ffff527224 */ /* 0x000fe200078e00ff */
[----:B------:R-:W-:Y:S01]  /*6090*/  LOP3.LUT R5, R5, 0xf20, R0, 0xf8, !PT ;  /* 0x00000f2005057812 */ /* 0x000fe200078ef800 */
[----:B------:R-:W2:Y:S01]  /*60a0*/  LDCU UR62, c[0x0][0x370] ;  /* 0x00006e00ff3e77ac */ /* 0x000ea20008000800 */
[----:B------:R-:W-:Y:S01]  /*60b0*/  LOP3.LUT R37, R37, 0x600000, RZ, 0xc0, !PT ;  /* 0x0060000025257812 */ /* 0x000fe200078ec0ff */
[----:B------:R-:W2:Y:S01]  /*60c0*/  LDCU UR45, c[0x0][0xb0c] ;  /* 0x00016180ff2d77ac */ /* 0x000ea20008000800 */
[----:B-1----:R-:W-:Y:S01]  /*60d0*/  ULEA UR49, UR4, UR49, 0x18 ;  /* 0x0000003104317291 */ /* 0x002fe2000f8ec0ff */
[----:B---3--:R-:W-:Y:S01]  /*60e0*/  MOV R90, UR6 ;  /* 0x00000006005a7c02 */ /* 0x008fe20008000f00 */
[----:B------:R-:W-:Y:S01]  /*60f0*/  IMAD.U32 R89, RZ, RZ, UR7 ;  /* 0x00000007ff597e24 */ /* 0x000fe2000f8e00ff */
[----:B------:R-:W1:Y:S01]  /*6100*/  LDCU UR38, c[0x0][0xb30] ;  /* 0x00016600ff2677ac */ /* 0x000e620008000800 */
[----:B------:R-:W-:-:S05]  /*6110*/  UIADD3 UR4, UPT, UPT, UR49, 0x200, URZ ;  /* 0x0000020031047890 */ /* 0x000fca000fffe0ff */
[----:B------:R-:W3:Y:S01]  /*6120*/  LDS R2, [UR49+0x120] ;  /* 0x00012031ff027984 */ /* 0x000ee20008000800 */
[----:B------:R-:W1:Y:S01]  /*6130*/  LDCU.64 UR60, c[0x0][0x888] ;  /* 0x00011100ff3c77ac */ /* 0x000e620008000a00 */
[----:B------:R-:W-:Y:S01]  /*6140*/  MOV R80, UR4 ;  /* 0x0000000400507c02 */ /* 0x000fe20008000f00 */
[----:B------:R-:W1:Y:S03]  /*6150*/  LDCU.64 UR46, c[0x0][0xb28] ;  /* 0x00016500ff2e77ac */ /* 0x000e660008000a00 */
[----:B------:R-:W-:Y:S01]  /*6160*/  LEA R84, R5, R80, 0x1 ;  /* 0x0000005005547211 */ /* 0x000fe200078e08ff */
[----:B------:R-:W1:Y:S01]  /*6170*/  LDCU.128 UR56, c[0x0][0xb10] ;  /* 0x00016200ff3877ac */ /* 0x000e620008000c00 */
[----:B------:R-:W1:Y:S01]  /*6180*/  LDCU UR55, c[0x0][0x374] ;  /* 0x00006e80ff3777ac */ /* 0x000e620008000800 */
[----:B------:R-:W-:Y:S01]  /*6190*/  USHF.R.S32.HI UR53, URZ, 0x7, UR53 ;  /* 0x00000007ff357899 */ /* 0x000fe20008011435 */
[----:B------:R-:W-:Y:S01]  /*61a0*/  UMOV UR54, URZ ;  /* 0x000000ff00367c82 */ /* 0x000fe20008000000 */
[----:B------:R-:W-:Y:S01]  /*61b0*/  UMOV UR51, URZ ;  /* 0x000000ff00337c82 */ /* 0x000fe20008000000 */
[C---:B---3--:R-:W-:Y:S01]  /*61c0*/  VIADD R3, R2.reuse, 0x80 ;  /* 0x0000008002037836 */ /* 0x048fe20000000000 */
[----:B------:R-:W-:-:S04]  /*61d0*/  LOP3.LUT R2, R2, 0xffff, RZ, 0xc0, !PT ;  /* 0x0000ffff02027812 */ /* 0x000fc800078ec0ff */
[----:B------:R-:W-:-:S05]  /*61e0*/  LOP3.LUT R3, R3, 0xffff, RZ, 0xc0, !PT ;  /* 0x0000ffff03037812 */ /* 0x000fca00078ec0ff */
[----:B------:R3:W-:Y:S02]  /*61f0*/  STL.64 [R1], R2 ;  /* 0x0000000201007387 */ /* 0x0007e40000100a00 */
[C---:B---3--:R-:W-:Y:S02]  /*6200*/  LOP3.LUT R3, R85.reuse, 0x2, RZ, 0xc0, !PT ;  /* 0x0000000255037812 */ /* 0x048fe400078ec0ff */
[----:B------:R-:W-:-:S03]  /*6210*/  LOP3.LUT R85, R85, 0x4, RZ, 0xc0, !PT ;  /* 0x0000000455557812 */ /* 0x000fc600078ec0ff */
[--C-:B------:R-:W-:Y:S02]  /*6220*/  IMAD R96, R3, -0x10, R84.reuse ;  /* 0xfffffff003607824 */ /* 0x100fe400078e0254 */
[----:B-12-4-:R-:W-:-:S07]  /*6230*/  IMAD R94, R85, -0x10, R84 ;  /* 0xfffffff0555e7824 */ /* 0x016fce00078e0254 */
.L_x_141:
[----:B------:R-:W-:Y:S04]  /*6240*/  SHF.L.U32 R3, R81, 0x1f, RZ ;  /* 0x0000001f51037819 */ /* 0x000fe800000006ff */
[----:B-1----:R-:W1:Y:S02]  /*6250*/  SYNCS.PHASECHK.TRANS64.TRYWAIT P0, [UR49+0xd0], R3 ;  /* 0x0000d003ff0075a7 */ /* 0x002e640008001131 */
[----:B-123--:R-:W-:Y:S05]  /*6260*/  @!P0 BRA `(.L_x_98) ;  /* 0x0000005000208947 */ /* 0x00efea0003800000 */
.L_x_197:
[----:B------:R-:W2:Y:S01]  /*6270*/  LDS.128 R4, [UR49+0x110] ;  /* 0x00011031ff047984 */ /* 0x000ea20008000c00 */
[----:B------:R-:W-:Y:S01]  /*6280*/  LEA R2, R36, UR48, 0x2 ;  /* 0x0000003024027c11 */ /* 0x000fe2000f8e10ff */
[----:B------:R-:W-:Y:S02]  /*6290*/  UIADD3 UR4, UPT, UPT, UR49, 0xd8, URZ ;  /* 0x000000d831047890 */ /* 0x000fe4000fffe0ff */
[----:B------:R-:W-:Y:S02]  /*62a0*/  UISETP.GE.AND UP0, UPT, UR39, 0x1, UPT ;  /* 0x000000012700788c */ /* 0x000fe4000bf06270 */
[----:B------:R-:W-:Y:S01]  /*62b0*/  UPRMT UR4, URZ, 0x654, UR4 ;  /* 0x00000654ff047896 */ /* 0x000fe20008000004 */
[----:B------:R-:W-:Y:S01]  /*62c0*/  @!PT LDS RZ, [RZ] ;  /* 0x00000000fffff984 */ /* 0x000fe20000000800 */
[----:B------:R-:W-:Y:S01]  /*62d0*/  @!PT LDS RZ, [RZ] ;  /* 0x00000000fffff984 */ /* 0x000fe20000000800 */
[----:B------:R-:W-:Y:S01]  /*62e0*/  @!PT LDS RZ, [RZ] ;  /* 0x00000000fffff984 */ /* 0x000fe20000000800 */
[----:B------:R-:W-:Y:S01]  /*62f0*/  @!PT LDS RZ, [RZ] ;  /* 0x00000000fffff984 */ /* 0x000fe20000000800 */
[----:B------:R3:W-:Y:S06]  /*6300*/  MEMBAR.ALL.CTA ;  /* 0x0000000000007992 */ /* 0x0007ec0000008000 */
[----:B---3--:R-:W3:Y:S02]  /*6310*/  FENCE.VIEW.ASYNC.S ;  /* 0x00000000000073c6 */ /* 0x008ee40000000000 */
[----:B---3--:R-:W-:Y:S06]  /*6320*/  SYNCS.ARRIVE.TRANS64.RED.A1T0 RZ, [UR4], RZ ;  /* 0x000000ffffff79a7 */ /* 0x008fec0008100404 */
[----:B------:R-:W5:Y:S01]  /*6330*/  LDL R2, [R2] ;  /* 0x0000000002027983 */ /* 0x000f620000100800 */
[----:B--2---:R-:W-:Y:S11]  /*6340*/  LOP3.LUT P0, RZ, R6, 0x1, RZ, 0xc0, !PT ;  /* 0x0000000106ff7812 */ /* 0x004ff6000780c0ff */
[----:B------:R-:W-:Y:S02]  /*6350*/  @!UPT UIADD3 URZ, UPT, UPT, URZ, URZ, URZ ;  /* 0x000000fffffff290 */ /* 0x000fe4000fffe0ff */
[----:B------:R-:W-:Y:S01]  /*6360*/  VOTEU.ANY UP1, P0 ;  /* 0x0000000000ff7886 */ /* 0x000fe20000020100 */
[----:B------:R-:W-:Y:S01]  /*6370*/  PLOP3.LUT P0, PT, PT, PT, UP1, 0x80, 0x8 ;  /* 0x000000000008781c */ /* 0x000fe20003f0f018 */
[----:B------:R-:W-:Y:S11]  /*6380*/  UP2UR UR63, UPR, URZ, 0x2 ;  /* 0x00000002ff3f7883 */ /* 0x000ff60008000000 */
[----:B------:R-:W-:Y:S01]  /*6390*/  @!UPT UIADD3 URZ, UPT, UPT, URZ, URZ, URZ ;  /* 0x000000fffffff290 */ /* 0x000fe2000fffe0ff */
[----:B-1----:R-:W-:Y:S02]  /*63a0*/  @P0 MOV R3, R4 ;  /* 0x0000000400030202 */ /* 0x002fe40000000f00 */
[----:B------:R-:W-:Y:S02]  /*63b0*/  @P0 LOP3.LUT R0, R5, 0xffff, RZ, 0xc0, !PT ;  /* 0x0000ffff05000812 */ /* 0x000fe400078ec0ff */
[----:B------:R-:W-:Y:S01]  /*63c0*/  @P0 R2UR UR5, R3 ;  /* 0x00000000030502ca */ /* 0x000fe200000e0000 */
[----:B------:R-:W-:Y:S01]  /*63d0*/  IMAD.U32 R3, RZ, RZ, UR53 ;  /* 0x00000035ff037e24 */ /* 0x000fe2000f8e00ff */
[----:B------:R-:W-:Y:S04]  /*63e0*/  @P0 R2UR UR4, R0 ;  /* 0x00000000000402ca */ /* 0x000fe800000e0000 */
[----:B------:R-:W-:Y:S07]  /*63f0*/  IABS R0, R3 ;  /* 0x0000000300007213 */ /* 0x000fee0000000000 */
[----:B------:R-:W-:Y:S02]  /*6400*/  @UP1 UMOV UR37, UR5 ;  /* 0x0000000500251c82 */ /* 0x000fe40008000000 */
[----:B------:R-:W-:Y:S01]  /*6410*/  @UP1 UMOV UR36, UR4 ;  /* 0x0000000400241c82 */ /* 0x000fe20008000000 */
[----:B------:R-:W-:Y:S05]  /*6420*/  BRA.U !UP0, `(.L_x_99) ;  /* 0x0000000108cc7547 */ /* 0x000fea000b800000 */
[----:B------:R-:W1:Y:S01]  /*6430*/  LDCU UR9, c[0x0][0xb20] ;  /* 0x00016400ff0977ac */ /* 0x000e620008000800 */
[----:B------:R-:W-:Y:S02]  /*6440*/  UIMAD.WIDE.U32 UR4, UR55, UR59, URZ ;  /* 0x0000003b370472a5 */ /* 0x000fe4000f8e00ff */
[----:B------:R-:W-:Y:S02]  /*6450*/  UIMAD.WIDE.U32 UR6, UR62, UR56, URZ ;  /* 0x000000383e0672a5 */ /* 0x000fe4000f8e00ff */
[----:B------:R-:W-:Y:S02]  /*6460*/  UIMAD.WIDE.U32 UR10, UR36, UR59, URZ ;  /* 0x0000003b240a72a5 */ /* 0x000fe4000f8e00ff */
[----:B------:R-:W-:Y:S02]  /*6470*/  UISETP.NE.AND UP0, UPT, UR58, 0x1, UPT ;  /* 0x000000013a00788c */ /* 0x000fe4000bf05270 */
[----:B------:R-:W-:Y:S02]  /*6480*/  UISETP.NE.AND UP1, UPT, UR45, 0x1, UPT ;  /* 0x000000012d00788c */ /* 0x000fe4000bf25270 */
[----:B------:R-:W-:Y:S02]  /*6490*/  UISETP.NE.AND UP2, UPT, UR39, 0x1, UPT ;  /* 0x000000012700788c */ /* 0x000fe4000bf45270 */
[----:B------:R-:W-:Y:S01]  /*64a0*/  UIMAD.WIDE.U32 UR12, UR37, UR56, URZ ;  /* 0x00000038250c72a5 */ /* 0x000fe2000f8e00ff */
[----:B------:R-:W-:Y:S01]  /*64b0*/  UMOV UR4, UR5 ;  /* 0x0000000500047c82 */ /* 0x000fe20008000000 */
[----:B------:R-:W-:Y:S01]  /*64c0*/  UMOV UR6, UR11 ;  /* 0x0000000b00067c82 */ /* 0x000fe20008000000 */
[----:B-1----:R-:W-:Y:S03]  /*64d0*/  USHF.R.U32.HI UR8, URZ, UR9, UR4 ;  /* 0x00000009ff087299 */ /* 0x002fe60008011604 */
[----:B------:R-:W-:Y:S02]  /*64e0*/  UMOV UR4, UR7 ;  /* 0x0000000700047c82 */ /* 0x000fe40008000000 */
[----:B------:R-:W-:Y:S02]  /*64f0*/  USHF.R.U32.HI UR5, URZ, UR57, UR4 ;  /* 0x00000039ff057299 */ /* 0x000fe40008011604 */
[----:B------:R-:W-:Y:S02]  /*6500*/  USEL UR4, UR55, UR8, !UP0 ;  /* 0x0000000837047287 */ /* 0x000fe4000c000000 */
[----:B------:R-:W-:Y:S02]  /*6510*/  USHF.R.U32.HI UR8, URZ, UR9, UR6 ;  /* 0x00000009ff087299 */ /* 0x000fe40008011606 */
[----:B------:R-:W-:Y:S02]  /*6520*/  UIMAD.WIDE.U32 UR6, UR4, UR46, URZ ;  /* 0x0000002e040672a5 */ /* 0x000fe4000f8e00ff */
[----:B------:R-:W-:Y:S02]  /*6530*/  USEL UR9, UR62, UR5, !UP1 ;  /* 0x000000053e097287 */ /* 0x000fe4000c800000 */
[----:B------:R-:W-:Y:S02]  /*6540*/  USEL UR8, UR36, UR8, !UP0 ;  /* 0x0000000824087287 */ /* 0x000fe4000c000000 */
[----:B------:R-:W-:Y:S01]  /*6550*/  UIMAD.WIDE.U32 UR10, UR9, UR46, URZ ;  /* 0x0000002e090a72a5 */ /* 0x000fe2000f8e00ff */
[----:B------:R-:W-:Y:S01]  /*6560*/  UMOV UR6, UR7 ;  /* 0x0000000700067c82 */ /* 0x000fe20008000000 */
[----:B------:R-:W-:Y:S01]  /*6570*/  UMOV UR5, UR13 ;  /* 0x0000000d00057c82 */ /* 0x000fe20008000000 */
[----:B------:R-:W-:Y:S02]  /*6580*/  @UP2 USHF.R.U32.HI UR4, URZ, UR47, UR6 ;  /* 0x0000002fff042299 */ /* 0x000fe40008011606 */
[----:B------:R-:W-:Y:S02]  /*6590*/  USHF.R.U32.HI UR5, URZ, UR57, UR5 ;  /* 0x00000039ff057299 */ /* 0x000fe40008011605 */
[----:B------:R-:W-:Y:S02]  /*65a0*/  UIMAD UR4, UR39, UR4, URZ ;  /* 0x00000004270472a4 */ /* 0x000fe4000f8e02ff */
[----:B------:R-:W-:Y:S02]  /*65b0*/  USEL UR5, UR37, UR5, !UP1 ;  /* 0x0000000525057287 */ /* 0x000fe4000c800000 */
[----:B------:R-:W-:Y:S01]  /*65c0*/  UISETP.GE.AND UP0, UPT, UR8, UR4, UPT ;  /* 0x000000040800728c */ /* 0x000fe2000bf06270 */
[----:B------:R-:W-:Y:S01]  /*65d0*/  UMOV UR6, UR11 ;  /* 0x0000000b00067c82 */ /* 0x000fe20008000000 */
[----:B------:R-:W-:Y:S02]  /*65e0*/  UIMAD.WIDE.U32 UR10, UR8, UR46, URZ ;  /* 0x0000002e080a72a5 */ /* 0x000fe4000f8e00ff */
[----:B------:R-:W-:Y:S04]  /*65f0*/  @UP2 USHF.R.U32.HI UR9, URZ, UR47, UR6 ;  /* 0x0000002fff092299 */ /* 0x000fe80008011606 */
[----:B------:R-:W-:Y:S01]  /*6600*/  UIMAD UR6, UR39, UR9, URZ ;  /* 0x00000009270672a4 */ /* 0x000fe2000f8e02ff */
[----:B------:R-:W-:Y:S03]  /*6610*/  UMOV UR4, UR11 ;  /* 0x0000000b00047c82 */ /* 0x000fe60008000000 */
[----:B------:R-:W-:Y:S02]  /*6620*/  UISETP.GE.OR UP0, UPT, UR5, UR6, UP0 ;  /* 0x000000060500728c */ /* 0x000fe40008706670 */
[----:B------:R-:W-:Y:S02]  /*6630*/  USHF.R.U32.HI UR4, URZ, UR47, UR4 ;  /* 0x0000002fff047299 */ /* 0x000fe40008011604 */
[----:B------:R-:W-:Y:S02]  /*6640*/  UIMAD.WIDE.U32 UR6, UR5, UR46, URZ ;  /* 0x0000002e050672a5 */ /* 0x000fe4000f8e00ff */
[----:B------:R-:W-:Y:S02]  /*6650*/  USEL UR11, UR8, UR4, !UP2 ;  /* 0x00000004080b7287 */ /* 0x000fe4000d000000 */
[----:B------:R-:W-:Y:S02]  /*6660*/  UIADD3 UR6, UPT, UPT, -UR5, URZ, URZ ;  /* 0x000000ff05067290 */ /* 0x000fe4000fffe1ff */
[----:B------:R-:W-:Y:S02]  /*6670*/  UIADD3 UR10, UPT, UPT, -UR11, URZ, URZ ;  /* 0x000000ff0b0a7290 */ /* 0x000fe4000fffe1ff */
[----:B------:R-:W-:Y:S02]  /*6680*/  UIMAD UR6, UR45, UR6, UR37 ;  /* 0x000000062d0672a4 */ /* 0x000fe4000f8e0225 */
[----:B------:R-:W-:Y:S01]  /*6690*/  UIMAD UR10, UR39, UR10, UR8 ;  /* 0x0000000a270a72a4 */ /* 0x000fe2000f8e0208 */
[----:B------:R-:W-:Y:S01]  /*66a0*/  @!UP0 UMOV UR4, UR7 ;  /* 0x0000000700048c82 */ /* 0x000fe20008000000 */
[----:B------:R-:W-:Y:S02]  /*66b0*/  UIADD3 UR7, UPT, UPT, -UR8, URZ, URZ ;  /* 0x000000ff08077290 */ /* 0x000fe4000fffe1ff */
[----:B------:R-:W-:Y:S04]  /*66c0*/  @!UP0 USHF.R.U32.HI UR4, URZ, UR47, UR4 ;  /* 0x0000002fff048299 */ /* 0x000fe80008011604 */
[----:B------:R-:W-:Y:S04]  /*66d0*/  @!UP0 USEL UR4, UR5, UR4, !UP2 ;  /* 0x0000000405048287 */ /* 0x000fe8000d000000 */
[----:B------:R-:W-:Y:S02]  /*66e0*/  @!UP0 UIMAD UR9, UR9, UR10, UR4 ;  /* 0x0000000a090982a4 */ /* 0x000fe4000f8e0204 */
[----:B------:R-:W-:Y:S02]  /*66f0*/  @!UP0 UIADD3 UR10, UPT, UPT, UR11, -UR4, URZ ;  /* 0x800000040b0a8290 */ /* 0x000fe4000fffe0ff */
[----:B------:R-:W-:Y:S02]  /*6700*/  UIMAD UR4, UR58, UR7, UR36 ;  /* 0x000000073a0472a4 */ /* 0x000fe4000f8e0224 */
[----:B------:R-:W-:Y:S03]  /*6710*/  @!UP0 UIMAD UR8, UR10, UR39, UR5 ;  /* 0x000000270a0882a4 */ /* 0x000fe6000f8e0205 */
[----:B------:R-:W-:Y:S02]  /*6720*/  @!UP0 UMOV UR5, UR9 ;  /* 0x0000000900058c82 */ /* 0x000fe40008000000 */
[----:B------:R-:W-:Y:S02]  /*6730*/  UIMAD UR37, UR5, UR45, UR6 ;  /* 0x0000002d052572a4 */ /* 0x000fe4000f8e0206 */
[----:B------:R-:W-:Y:S11]  /*6740*/  UIMAD UR36, UR8, UR58, UR4 ;  /* 0x0000003a082472a4 */ /* 0x000ff6000f8e0204 */
[----:B------:R-:W-:Y:S01]  /*6750*/  @!UPT UIADD3 URZ, UPT, UPT, URZ, URZ, URZ ;  /* 0x000000fffffff290 */ /* 0x000fe2000fffe0ff */
.L_x_99:
[----:B------:R-:W1:Y:S01]  /*6760*/  LDCU UR11, c[0x0][0x388] ;  /* 0x00007100ff0b77ac */ /* 0x000e620008000800 */
[----:B------:R-:W-:Y:S01]  /*6770*/  R2UR UR6, R0 ;  /* 0x00000000000672ca */ /* 0x000fe200000e0000 */
[----:B------:R-:W-:Y:S01]  /*6780*/  BSSY.RECONVERGENT B6, `(.L_x_100) ;  /* 0x0000076000067945 */ /* 0x000fe20003800200 */
[----:B------:R-:W-:Y:S01]  /*6790*/  IABS R3, R3 ;  /* 0x0000000300037213 */ /* 0x000fe20000000000 */
[----:B------:R-:W-:Y:S01]  /*67a0*/  USHF.L.U32 UR42, UR24, 0x7, URZ ;  /* 0x00000007182a7899 */ /* 0x000fe200080006ff */
[----:B------:R-:W-:Y:S02]  /*67b0*/  @P0 SHF.R.U32.HI R4, RZ, 0x10, R5 ;  /* 0x00000010ff040819 */ /* 0x000fe40000011605 */
[----:B------:R-:W-:Y:S01]  /*67c0*/  R2UR UR16, R95 ;  /* 0x000000005f1072ca */ /* 0x000fe200000e0000 */
[----:B------:R-:W-:Y:S01]  /*67d0*/  IMAD.MOV R3, RZ, RZ, -R3 ;  /* 0x000000ffff037224 */ /* 0x000fe200078e0a03 */
[----:B------:R-:W-:Y:S02]  /*67e0*/  @P0 R2UR UR16, R4 ;  /* 0x00000000041002ca */ /* 0x000fe400000e0000 */
[----:B------:R-:W-:Y:S02]  /*67f0*/  LOP3.LUT P0, RZ, R80, 0x1b0, RZ, 0xc0, !PT ;  /* 0x000001b050ff7812 */ /* 0x000fe4000780c0ff */
[----:B------:R-:W-:Y:S01]  /*6800*/  R2UR UR9, R3 ;  /* 0x00000000030972ca */ /* 0x000fe200000e0000 */
[----:B------:R-:W2:Y:S08]  /*6810*/  I2F.RP R9, UR6 ;  /* 0x0000000600097d06 */ /* 0x000eb00008209400 */
[----:B------:R-:W-:Y:S02]  /*6820*/  IMAD.U32 R95, RZ, RZ, UR16 ;  /* 0x00000010ff5f7e24 */ /* 0x000fe4000f8e00ff */
[----:B--2---:R-:W2:Y:S02]  /*6830*/  MUFU.RCP R0, R9 ;  /* 0x0000000900007308 */ /* 0x004ea40000001000 */
[----:B--2---:R-:W-:Y:S08]  /*6840*/  VIADD R8, R0, 0xffffffe ;  /* 0x0ffffffe00087836 */ /* 0x004ff00000000000 */
[----:B------:R-:W2:Y:S02]  /*6850*/  F2I.FTZ.U32.TRUNC.NTZ R0, R8 ;  /* 0x0000000800007305 */ /* 0x000ea4000021f000 */
[----:B--2---:R-:W-:Y:S01]  /*6860*/  R2UR UR5, R0 ;  /* 0x00000000000572ca */ /* 0x004fe200000e0000 */
[----:B------:R-:W-:Y:S05]  /*6870*/  IMAD.U32 R0, RZ, RZ, UR20 ;  /* 0x00000014ff007e24 */ /* 0x000fea000f8e00ff */
[----:B------:R-:W-:Y:S04]  /*6880*/  IABS R0, R0 ;  /* 0x0000000000007213 */ /* 0x000fe80000000000 */
[----:B------:R-:W-:Y:S01]  /*6890*/  R2UR UR8, R0 ;  /* 0x00000000000872ca */ /* 0x000fe200000e0000 */
[----:B-1----:R-:W-:Y:S02]  /*68a0*/  IMAD.U32 R0, RZ, RZ, UR11 ;  /* 0x0000000bff007e24 */ /* 0x002fe4000f8e00ff */
[----:B------:R-:W-:Y:S03]  /*68b0*/  UIADD3 UR4, UPT, UPT, URZ, -UR5, URZ ;  /* 0x80000005ff047290 */ /* 0x000fe6000fffe0ff */
[----:B------:R-:W-:Y:S01]  /*68c0*/  IABS R9, R0 ;  /* 0x0000000000097213 */ /* 0x000fe20000000000 */
[----:B------:R-:W-:Y:S03]  /*68d0*/  UIMAD UR7, UR4, UR6, URZ ;  /* 0x00000006040772a4 */ /* 0x000fe6000f8e02ff */
[----:B------:R-:W-:Y:S01]  /*68e0*/  UMOV UR4, URZ ;  /* 0x000000ff00047c82 */ /* 0x000fe20008000000 */
[----:B------:R-:W1:Y:S01]  /*68f0*/  I2F.RP R0, R9 ;  /* 0x0000000900007306 */ /* 0x000e620000209400 */
[----:B------:R-:W-:Y:S07]  /*6900*/  UIMAD.WIDE.U32 UR4, UR5, UR7, UR4 ;  /* 0x00000007050472a5 */ /* 0x000fee000f8e0004 */
[----:B------:R-:W-:Y:S02]  /*6910*/  UMOV UR4, UR5 ;  /* 0x0000000500047c82 */ /* 0x000fe40008000000 */
[----:B------:R-:W-:Y:S01]  /*6920*/  UIMAD.WIDE.U32 UR4, UR4, UR8, URZ ;  /* 0x00000008040472a5 */ /* 0x000fe2000f8e00ff */
[----:B-1----:R-:W1:Y:S06]  /*6930*/  MUFU.RCP R0, R0 ;  /* 0x0000000000007308 */ /* 0x002e6c0000001000 */
[----:B------:R-:W-:Y:S02]  /*6940*/  UMOV UR43, UR5 ;  /* 0x00000005002b7c82 */ /* 0x000fe40008000000 */
[----:B------:R-:W-:Y:S04]  /*6950*/  UIMAD UR4, UR43, UR9, UR8 ;  /* 0x000000092b0472a4 */ /* 0x000fe8000f8e0208 */
[----:B------:R-:W-:Y:S01]  /*6960*/  UISETP.GT.U32.AND UP0, UPT, UR6, UR4, UPT ;  /* 0x000000040600728c */ /* 0x000fe2000bf04070 */
[----:B-1----:R-:W-:Y:S10]  /*6970*/  VIADD R10, R0, 0xffffffe ;  /* 0x0ffffffe000a7836 */ /* 0x002ff40000000000 */
[----:B------:R-:W-:Y:S02]  /*6980*/  @!UP0 UIADD3 UR4, UPT, UPT, UR4, -UR6, URZ ;  /* 0x8000000604048290 */ /* 0x000fe4000fffe0ff */
[----:B------:R-:W-:Y:S01]  /*6990*/  @!UP0 UIADD3 UR43, UPT, UPT, UR43, 0x1, URZ ;  /* 0x000000012b2b8890 */ /* 0x000fe2000fffe0ff */
[----:B------:R-:W1:Y:S01]  /*69a0*/  F2I.FTZ.U32.TRUNC.NTZ R11, R10 ;  /* 0x0000000a000b7305 */ /* 0x000e62000021f000 */
[----:B------:R-:W-:Y:S02]  /*69b0*/  UISETP.GE.U32.AND UP2, UPT, UR4, UR6, UPT ;  /* 0x000000060400728c */ /* 0x000fe4000bf46070 */
[----:B------:R-:W-:Y:S02]  /*69c0*/  ULOP3.LUT UR4, UR20, UR53, URZ, 0x3c, !UPT ;  /* 0x0000003514047292 */ /* 0x000fe4000f8e3cff */
[----:B------:R-:W-:Y:S02]  /*69d0*/  UISETP.NE.AND UP0, UPT, UR53, URZ, UPT ;  /* 0x000000ff3500728c */ /* 0x000fe4000bf05270 */
[----:B------:R-:W-:Y:S05]  /*69e0*/  UISETP.GE.AND UP1, UPT, UR4, URZ, UPT ;  /* 0x000000ff0400728c */ /* 0x000fea000bf26270 */
[----:B------:R-:W-:Y:S01]  /*69f0*/  @UP2 UIADD3 UR43, UPT, UPT, UR43, 0x1, URZ ;  /* 0x000000012b2b2890 */ /* 0x000fe2000fffe0ff */
[--C-:B-1----:R-:W-:Y:S02]  /*6a00*/  IMAD.MOV R8, RZ, RZ, -R11.reuse ;  /* 0x000000ffff087224 */ /* 0x102fe400078e0a0b */
[----:B------:R-:W-:Y:S03]  /*6a10*/  IMAD.MOV.U32 R10, RZ, RZ, RZ ;  /* 0x000000ffff0a7224 */ /* 0x000fe600078e00ff */
[----:B------:R-:W-:Y:S01]  /*6a20*/  @!UP1 UIADD3 UR43, UPT, UPT, -UR43, URZ, URZ ;  /* 0x000000ff2b2b9290 */ /* 0x000fe2000fffe1ff */
[----:B------:R-:W-:Y:S01]  /*6a30*/  IMAD R3, R8, R9, RZ ;  /* 0x0000000908037224 */ /* 0x000fe200078e02ff */
[----:B------:R-:W-:Y:S02]  /*6a40*/  UISETP.NE.AND UP1, UPT, UR38, 0x1, UPT ;  /* 0x000000012600788c */ /* 0x000fe4000bf25270 */
[----:B------:R-:W-:Y:S01]  /*6a50*/  @!UP0 ULOP3.LUT UR43, URZ, UR53, URZ, 0x33, !UPT ;  /* 0x00000035ff2b8292 */ /* 0x000fe2000f8e33ff */
[----:B------:R-:W-:Y:S05]  /*6a60*/  IMAD.HI.U32 R11, R11, R3, R10 ;  /* 0x000000030b0b7227 */ /* 0x000fea00078e000a */
[----:B------:R-:W-:Y:S03]  /*6a70*/  MOV R0, UR43 ;  /* 0x0000002b00007c02 */ /* 0x000fe60008000f00 */
[----:B------:R-:W1:Y:S01]  /*6a80*/  @!UP1 LDCU.128 UR12, c[0x0][0xb10] ;  /* 0x00016200ff0c97ac */ /* 0x000e620008000c00 */
[----:B------:R-:W-:Y:S05]  /*6a90*/  IABS R0, R0 ;  /* 0x0000000000007213 */ /* 0x000fea0000000000 */
[----:B------:R-:W-:Y:S01]  /*6aa0*/  IMAD.HI.U32 R11, R11, R0, RZ ;  /* 0x000000000b0b7227 */ /* 0x000fe200078e00ff */
[----:B------:R-:W2:Y:S03]  /*6ab0*/  @!UP1 LDCU UR10, c[0x0][0xb20] ;  /* 0x00016400ff0a97ac */ /* 0x000ea60008000800 */
[----:B------:R-:W-:Y:S01]  /*6ac0*/  IMAD.MOV R3, RZ, RZ, -R11 ;  /* 0x000000ffff037224 */ /* 0x000fe200078e0a0b */
[----:B------:R-:W3:Y:S03]  /*6ad0*/  @!UP1 LDCU UR5, c[0x0][0xb0c] ;  /* 0x00016180ff0597ac */ /* 0x000ee60008000800 */
[C---:B------:R-:W-:Y:S01]  /*6ae0*/  IMAD R0, R9.reuse, R3, R0 ;  /* 0x0000000309007224 */ /* 0x040fe200078e0200 */
[----:B-1----:R-:W-:Y:S04]  /*6af0*/  UIMAD.WIDE.U32 UR6, UR36, UR15, URZ ;  /* 0x0000000f240672a5 */ /* 0x002fe8000f8e00ff */
[----:B------:R-:W-:Y:S01]  /*6b00*/  ISETP.GT.U32.AND P1, PT, R9, R0, PT ;  /* 0x000000000900720c */ /* 0x000fe20003f24070 */
[----:B------:R-:W-:Y:S02]  /*6b10*/  UIMAD.WIDE.U32 UR8, UR37, UR12, URZ ;  /* 0x0000000c250872a5 */ /* 0x000fe4000f8e00ff */
[----:B------:R-:W-:Y:S02]  /*6b20*/  @!UP1 UISETP.NE.AND UP0, UPT, UR14, 0x1, UPT ;  /* 0x000000010e00988c */ /* 0x000fe4000bf05270 */
[----:B------:R-:W-:Y:S01]  /*6b30*/  ULOP3.LUT UR8, UR43, UR11, URZ, 0x3c, !UPT ;  /* 0x0000000b2b087292 */ /* 0x000fe2000f8e3cff */
[----:B------:R-:W-:Y:S02]  /*6b40*/  @!UP1 UMOV UR6, UR7 ;  /* 0x0000000700069c82 */ /* 0x000fe40008000000 */
[----:B------:R-:W-:Y:S01]  /*6b50*/  @!UP1 UMOV UR4, UR9 ;  /* 0x0000000900049c82 */ /* 0x000fe20008000000 */
[----:B--2---:R-:W-:Y:S02]  /*6b60*/  @!UP1 USHF.R.U32.HI UR6, URZ, UR10, UR6 ;  /* 0x0000000aff069299 */ /* 0x004fe40008011606 */
[----:B---3--:R-:W-:Y:S02]  /*6b70*/  @!UP1 UISETP.NE.AND UP2, UPT, UR5, 0x1, UPT ;  /* 0x000000010500988c */ /* 0x008fe4000bf45270 */
[----:B------:R-:W-:Y:S01]  /*6b80*/  @!UP1 USHF.R.U32.HI UR4, URZ, UR13, UR4 ;  /* 0x0000000dff049299 */ /* 0x000fe20008011604 */
[----:B------:R-:W-:Y:S01]  /*6b90*/  @!P1 IMAD.IADD R0, R0, 0x1, -R9 ;  /* 0x0000000100009824 */ /* 0x000fe200078e0a09 */
[----:B------:R-:W-:Y:S01]  /*6ba0*/  @!UP1 USEL UR6, UR36, UR6, !UP0 ;  /* 0x0000000624069287 */ /* 0x000fe2000c000000 */
[----:B------:R-:W-:Y:S01]  /*6bb0*/  @!P1 IADD3 R11, PT, PT, R11, 0x1, RZ ;  /* 0x000000010b0b9810 */ /* 0x000fe20007ffe0ff */
[----:B------:R-:W-:Y:S02]  /*6bc0*/  @!UP1 USEL UR7, UR37, UR4, !UP2 ;  /* 0x0000000425079287 */ /* 0x000fe4000d000000 */
[----:B------:R-:W-:Y:S01]  /*6bd0*/  UISETP.GE.AND UP0, UPT, UR8, URZ, UPT ;  /* 0x000000ff0800728c */ /* 0x000fe2000bf06270 */
[----:B------:R-:W-:Y:S01]  /*6be0*/  ISETP.GE.U32.AND P2, PT, R0, R9, PT ;  /* 0x000000090000720c */ /* 0x000fe20003f46070 */
[----:B------:R-:W-:Y:S02]  /*6bf0*/  UISETP.NE.AND UP2, UPT, UR11, URZ, UPT ;  /* 0x000000ff0b00728c */ /* 0x000fe4000bf45270 */
[----:B------:R-:W-:Y:S02]  /*6c00*/  @!UP1 UIADD3 UR4, UPT, UPT, -UR7, UR6, URZ ;  /* 0x0000000607049290 */ /* 0x000fe4000fffe1ff */
[----:B------:R-:W-:Y:S02]  /*6c10*/  @!UP1 UIADD3 UR6, UPT, UPT, UR7, -UR6, URZ ;  /* 0x8000000607069290 */ /* 0x000fe4000fffe0ff */
[----:B------:R-:W-:Y:S02]  /*6c20*/  @!UP1 UIMAD UR37, UR4, UR5, UR37 ;  /* 0x00000005042592a4 */ /* 0x000fe4000f8e0225 */
[----:B------:R-:W-:Y:S02]  /*6c30*/  UIADD3 UR4, UPT, UPT, -UR43, URZ, URZ ;  /* 0x000000ff2b047290 */ /* 0x000fe4000fffe1ff */
[----:B------:R-:W-:Y:S02]  /*6c40*/  @!UP1 UIMAD UR36, UR6, UR14, UR36 ;  /* 0x0000000e062492a4 */ /* 0x000fe4000f8e0224 */
[----:B------:R-:W-:Y:S01]  /*6c50*/  UIMAD UR5, UR53, UR4, UR20 ;  /* 0x00000004350572a4 */ /* 0x000fe2000f8e0214 */
[----:B------:R-:W-:Y:S03]  /*6c60*/  @P2 VIADD R11, R11, 0x1 ;  /* 0x000000010b0b2836 */ /* 0x000fe60000000000 */
[----:B------:R-:W-:Y:S02]  /*6c70*/  USHF.L.U32 UR52, UR5, 0x7, URZ ;  /* 0x0000000705347899 */ /* 0x000fe400080006ff */
[----:B------:R-:W-:Y:S11]  /*6c80*/  R2UR UR44, R11 ;  /* 0x000000000b2c72ca */ /* 0x000ff600000e0000 */
[----:B------:R-:W-:Y:S02]  /*6c90*/  @!UPT UIADD3 URZ, UPT, UPT, URZ, URZ, URZ ;  /* 0x000000fffffff290 */ /* 0x000fe4000fffe0ff */
[----:B------:R-:W-:Y:S02]  /*6ca0*/  @!UP0 UIADD3 UR44, UPT, UPT, -UR44, URZ, URZ ;  /* 0x000000ff2c2c8290 */ /* 0x000fe4000fffe1ff */
[----:B------:R-:W-:Y:S04]  /*6cb0*/  @!UP2 ULOP3.LUT UR44, URZ, UR11, URZ, 0x33, !UPT ;  /* 0x0000000bff2ca292 */ /* 0x000fe8000f8e33ff */
[----:B------:R-:W-:Y:S04]  /*6cc0*/  UIADD3 UR4, UPT, UPT, -UR44, URZ, URZ ;  /* 0x000000ff2c047290 */ /* 0x000fe8000fffe1ff */
[----:B------:R-:W-:Y:S01]  /*6cd0*/  UIMAD UR43, UR11, UR4, UR43 ;  /* 0x000000040b2b72a4 */ /* 0x000fe2000f8e022b */
[----:B------:R-:W-:Y:S11]  /*6ce0*/  @!P0 BRA `(.L_x_101) ;  /* 0x00000000007c8947 */ /* 0x000ff60003800000 */
[----:B------:R-:W1:Y:S01]  /*6cf0*/  LDCU.64 UR8, c[0x4][0x80] ;  /* 0x01001000ff0877ac */ /* 0x000e620008000a00 */
[----:B------:R-:W-:Y:S01]  /*6d00*/  MOV R16, 0x0 ;  /* 0x0000000000107802 */ /* 0x000fe20000000f00 */
[----:B------:R-:W-:Y:S02]  /*6d10*/  HFMA2 R12, -RZ, RZ, 0, 5.9604644775390625e-08 ;  /* 0x00000001ff0c7431 */ /* 0x000fe400000001ff */
[----:B------:R-:W-:Y:S01]  /*6d20*/  IMAD.MOV.U32 R8, RZ, RZ, 0x70 ;  /* 0x00000070ff087424 */ /* 0x000fe200078e00ff */
[----:B------:R2:W3:Y:S01]  /*6d30*/  LDC.64 R14, c[0x4][R16] ;  /* 0x01000000100e7b82 */ /* 0x0004e20000000a00 */
[----:B------:R-:W4:Y:S01]  /*6d40*/  LDCU.64 UR6, c[0x4][0x88] ;  /* 0x01001100ff0677ac */ /* 0x000f220008000a00 */
[----:B------:R-:W-:Y:S01]  /*6d50*/  IMAD.MOV.U32 R13, RZ, RZ, RZ ;  /* 0x000000ffff0d7224 */ /* 0x000fe200078e00ff */
[----:B------:R-:W2:Y:S01]  /*6d60*/  LDCU.64 UR4, c[0x4][0x8] ;  /* 0x01000100ff0477ac */ /* 0x000ea20008000a00 */
[----:B-1----:R-:W-:Y:S01]  /*6d70*/  MOV R5, UR9 ;  /* 0x0000000900057c02 */ /* 0x002fe20008000f00 */
[----:B------:R-:W-:Y:S01]  /*6d80*/  IMAD.U32 R4, RZ, RZ, UR8 ;  /* 0x00000008ff047e24 */ /* 0x000fe2000f8e00ff */
[----:B----4-:R-:W-:Y:S01]  /*6d90*/  MOV R7, UR7 ;  /* 0x0000000700077c02 */ /* 0x010fe20008000f00 */
[----:B------:R-:W-:Y:S01]  /*6da0*/  IMAD.U32 R6, RZ, RZ, UR6 ;  /* 0x00000006ff067e24 */ /* 0x000fe2000f8e00ff */
[----:B--2---:R-:W-:Y:S01]  /*6db0*/  MOV R11, UR5 ;  /* 0x00000005000b7c02 */ /* 0x004fe20008000f00 */
[----:B------:R-:W-:Y:S02]  /*6dc0*/  IMAD.U32 R10, RZ, RZ, UR4 ;  /* 0x00000004ff0a7e24 */ /* 0x000fe4000f8e00ff */
[----:B------:R-:W-:Y:S07]  /*6dd0*/  LEPC R20, `(.L_x_102) ;  /* 0x000000001014794e */ /* 0x000fee0000000000 */
[----:B---3-5:R-:W-:Y:S05]  /*6de0*/  CALL.ABS.NOINC R14 ;  /* 0x000000000e007343 */ /* 0x028fea0003c00000 */
.L_x_102:
[----:B------:R-:W1:Y:S01]  /*6df0*/  LDCU.64 UR8, c[0x4][0x80] ;  /* 0x01001000ff0877ac */ /* 0x000e620008000a00 */
[----:B------:R-:W2:Y:S01]  /*6e00*/  LDC.64 R16, c[0x4][R16] ;  /* 0x0100000010107b82 */ /* 0x000ea20000000a00 */
[----:B------:R-:W-:Y:S02]  /*6e10*/  HFMA2 R12, -RZ, RZ, 0, 5.9604644775390625e-08 ;  /* 0x00000001ff0c7431 */ /* 0x000fe400000001ff */
[----:B------:R-:W-:Y:S02]  /*6e20*/  IMAD.MOV.U32 R8, RZ, RZ, 0x70 ;  /* 0x00000070ff087424 */ /* 0x000fe400078e00ff */
[----:B------:R-:W-:Y:S01]  /*6e30*/  IMAD.MOV.U32 R13, RZ, RZ, RZ ;  /* 0x000000ffff0d7224 */ /* 0x000fe200078e00ff */
[----:B------:R-:W3:Y:S01]  /*6e40*/  LDCU.64 UR6, c[0x4][0x88] ;  /* 0x01001100ff0677ac */ /* 0x000ee20008000a00 */
[----:B------:R-:W4:Y:S01]  /*6e50*/  LDCU.64 UR4, c[0x4][0x8] ;  /* 0x01000100ff0477ac */ /* 0x000f220008000a00 */
[----:B-1----:R-:W-:Y:S02]  /*6e60*/  MOV R4, UR8 ;  /* 0x0000000800047c02 */ /* 0x002fe40008000f00 */
[----:B------:R-:W-:Y:S02]  /*6e70*/  MOV R5, UR9 ;  /* 0x0000000900057c02 */ /* 0x000fe40008000f00 */
[----:B---3--:R-:W-:Y:S01]  /*6e80*/  MOV R7, UR7 ;  /* 0x0000000700077c02 */ /* 0x008fe20008000f00 */
[----:B------:R-:W-:Y:S01]  /*6e90*/  IMAD.U32 R6, RZ, RZ, UR6 ;  /* 0x00000006ff067e24 */ /* 0x000fe2000f8e00ff */
[----:B----4-:R-:W-:Y:S01]  /*6ea0*/  MOV R11, UR5 ;  /* 0x00000005000b7c02 */ /* 0x010fe20008000f00 */
[----:B------:R-:W-:Y:S02]  /*6eb0*/  IMAD.U32 R10, RZ, RZ, UR4 ;  /* 0x00000004ff0a7e24 */ /* 0x000fe4000f8e00ff */
[----:B------:R-:W-:Y:S07]  /*6ec0*/  LEPC R20, `(.L_x_101) ;  /* 0x000000001014794e */ /* 0x000fee0000000000 */
[----:B--2---:R-:W-:Y:S05]  /*6ed0*/  CALL.ABS.NOINC R16 ;  /* 0x0000000010007343 */ /* 0x004fea0003c00000 */
.L_x_101:
[----:B------:R-:W-:Y:S05]  /*6ee0*/  BSYNC.RECONVERGENT B6 ;  /* 0x0000000000067941 */ /* 0x000fea0003800200 */
.L_x_100:
[----:B------:R-:W-:Y:S02]  /*6ef0*/  R2UR UR6, R93 ;  /* 0x000000005d0672ca */ /* 0x000fe400000e0000 */
[----:B------:R-:W-:Y:S02]  /*6f00*/  R2UR UR5, R90 ;  /* 0x000000005a0572ca */ /* 0x000fe400000e0000 */
[----:B------:R-:W-:Y:S02]  /*6f10*/  R2UR UR4, R89 ;  /* 0x00000000590472ca */ /* 0x000fe400000e0000 */
[----:B------:R-:W-:Y:S02]  /*6f20*/  ISETP.NE.U32.AND P4, PT, R78, RZ, PT ;  /* 0x000000ff4e00720c */ /* 0x000fe40003f85070 */
[----:B------:R-:W-:Y:S02]  /*6f30*/  ISETP.NE.U32.AND P2, PT, RZ, UR60, PT ;  /* 0x0000003cff007c0c */ /* 0x000fe4000bf45070 */
[----:B------:R-:W-:Y:S02]  /*6f40*/  ISETP.NE.AND.EX P4, PT, R79, RZ, PT, P4 ;  /* 0x000000ff4f00720c */ /* 0x000fe40003f85340 */
[----:B------:R-:W-:Y:S01]  /*6f50*/  ISETP.NE.AND.EX P2, PT, RZ, UR61, PT, P2 ;  /* 0x0000003dff007c0c */ /* 0x000fe2000bf45320 */
[----:B------:R-:W-:Y:S02]  /*6f60*/  UISETP.NE.AND UP2, UPT, UR6, URZ, UPT ;  /* 0x000000ff0600728c */ /* 0x000fe4000bf45270 */
[----:B------:R-:W-:Y:S04]  /*6f70*/  UISETP.NE.U32.AND UP0, UPT, UR5, URZ, UPT ;  /* 0x000000ff0500728c */ /* 0x000fe8000bf05070 */
[----:B------:R-:W-:Y:S01]  /*6f80*/  UISETP.NE.AND.EX UP1, UPT, UR4, URZ, UPT, UP0 ;  /* 0x000000ff0400728c */ /* 0x000fe2000bf25300 */
[----:B------:R-:W-:Y:S01]  /*6f90*/  PLOP3.LUT P1, PT, PT, PT, UP2, 0x80, 0x8 ;  /* 0x000000000008781c */ /* 0x000fe20003f2f028 */
[----:B------:R-:W-:Y:S03]  /*6fa0*/  UPLOP3.LUT UP0, UPT, UPT, UPT, UPT, 0x40, 0x4 ;  /* 0x000000000004789c */ /* 0x000fe60003f0e870 */
[----:B------:R-:W-:Y:S06]  /*6fb0*/  @UP2 UPLOP3.LUT UP0, UPT, UPT, UPT, UP1, 0x80, 0x8 ;  /* 0x000000000008289c */ /* 0x000fec0003f0f010 */
[----:B------:R-:W-:Y:S01]  /*6fc0*/  PLOP3.LUT P0, PT, PT, PT, UP0, 0x80, 0x8 ;  /* 0x000000000008781c */ /* 0x000fe20003f0f008 */
[----:B------:R-:W-:Y:S01]  /*6fd0*/  @!UPT UIADD3 URZ, UPT, UPT, URZ, URZ, URZ ;  /* 0x000000fffffff290 */ /* 0x000fe2000fffe0ff */
[----:B------:R-:W-:Y:S11]  /*6fe0*/  BRA.U !UP1, `(.L_x_103) ;  /* 0x0000000109407547 */ /* 0x000ff6000b800000 */
[----:B------:R-:W-:Y:S01]  /*6ff0*/  UISETP.NE.U32.AND UP0, UPT, UR60, URZ, UPT ;  /* 0x000000ff3c00728c */ /* 0x000fe2000bf05070 */
[----:B------:R-:W-:Y:S01]  /*7000*/  R2UR UR6, R90 ;  /* 0x000000005a0672ca */ /* 0x000fe200000e0000 */
[----:B------:R-:W1:Y:S01]  /*7010*/  LDCU.64 UR8, c[0x0][0x358] ;  /* 0x00006b00ff0877ac */ /* 0x000e620008000a00 */
[----:B------:R-:W-:Y:S02]  /*7020*/  HFMA2 R87, -RZ, RZ, 0, 5.9604644775390625e-08 ;  /* 0x00000001ff577431 */ /* 0x000fe400000001ff */
[----:B------:R-:W-:Y:S01]  /*7030*/  IMAD.MOV.U32 R0, RZ, RZ, 0x1 ;  /* 0x00000001ff007424 */ /* 0x000fe200078e00ff */
[----:B------:R-:W-:Y:S06]  /*7040*/  UISETP.NE.AND.EX UP0, UPT, UR61, URZ, UPT, UP0 ;  /* 0x000000ff3d00728c */ /* 0x000fec000bf05300 */
[----:B------:R-:W-:Y:S05]  /*7050*/  PLOP3.LUT P3, PT, PT, PT, UP0, 0x80, 0x8 ;  /* 0x000000000008781c */ /* 0x000fea0003f6f008 */
[----:B------:R-:W2:Y:S01]  /*7060*/  @UP0 LDCU.64 UR4, c[0x0][0x888] ;  /* 0x00011100ff0407ac */ /* 0x000ea20008000a00 */
[----:B------:R-:W-:Y:S07]  /*7070*/  @UP0 UIMAD UR6, UR50, UR6, URZ ;  /* 0x00000006320602a4 */ /* 0x000fee000f8e02ff */
[----:B------:R-:W-:Y:S01]  /*7080*/  @!P3 PRMT R87, R0, 0x7610, R87 ;  /* 0x000076100057b816 */ /* 0x000fe20000000057 */
[----:B--2---:R-:W-:Y:S06]  /*7090*/  @UP0 UIMAD.WIDE UR4, UR6, 0x4, UR4 ;  /* 0x00000004060408a5 */ /* 0x004fec000f8e0204 */
[----:B------:R-:W-:Y:S02]  /*70a0*/  IMAD.U32 R4, RZ, RZ, UR4 ;  /* 0x00000004ff047e24 */ /* 0x000fe4000f8e00ff */
[----:B------:R-:W-:Y:S03]  /*70b0*/  IMAD.U32 R5, RZ, RZ, UR5 ;  /* 0x00000005ff057e24 */ /* 0x000fe6000f8e00ff */
[----:B------:R-:W2:Y:S02]  /*70c0*/  @!UP0 LDCU UR4, c[0x0][0x880] ;  /* 0x00011000ff0487ac */ /* 0x000ea40008000800 */
[----:B-1---5:R1:W5:Y:S02]  /*70d0*/  @P3 LDG.E R41, desc[UR8][R4.64] ;  /* 0x0000000804293981 */ /* 0x022364000c1e1900 */
[----:B-12---:R-:W-:Y:S02]  /*70e0*/  @!P3 MOV R41, UR4 ;  /* 0x000000040029bc02 */ /* 0x006fe40008000f00 */
.L_x_103:
[----:B------:R-:W-:Y:S05]  /*70f0*/  @!P4 BRA `(.L_x_104) ;  /* 0x000000000024c947 */ /* 0x000fea0003800000 */
[----:B------:R-:W-:Y:S01]  /*7100*/  ISETP.NE.U32.AND P3, PT, R76, RZ, PT ;  /* 0x000000ff4c00720c */ /* 0x000fe20003f65070 */
[----:B------:R-:W1:Y:S03]  /*7110*/  LDCU.64 UR4, c[0x0][0x358] ;  /* 0x00006b00ff0477ac */ /* 0x000e660008000a00 */
[----:B------:R-:W-:Y:S11]  /*7120*/  ISETP.NE.AND.EX P3, PT, R77, RZ, PT, P3 ;  /* 0x000000ff4d00720c */ /* 0x000ff60003f65330 */
[----:B------:R-:W-:Y:S02]  /*7130*/  @!UPT UIADD3 URZ, UPT, UPT, URZ, URZ, URZ ;  /* 0x000000fffffff290 */ /* 0x000fe4000fffe0ff */
[----:B------:R-:W2:Y:S01]  /*7140*/  @P3 LDC.64 R4, c[0x0][0x8a8] ;  /* 0x00022a00ff043b82 */ /* 0x000ea20000000a00 */
[----:B------:R-:W-:Y:S04]  /*7150*/  @P3 IMAD R0, R78, UR50, RZ ;  /* 0x000000324e003c24 */ /* 0x000fe8000f8e02ff */
[----:B--2---:R-:W-:Y:S05]  /*7160*/  @P3 IMAD.WIDE R4, R0, 0x4, R4 ;  /* 0x0000000400043825 */ /* 0x004fea00078e0204 */
[----:B-1---5:R1:W5:Y:S02]  /*7170*/  @P3 LDG.E R38, desc[UR4][R4.64] ;  /* 0x0000000404263981 */ /* 0x022364000c1e1900 */
[----:B-1----:R-:W2:Y:S02]  /*7180*/  @!P3 LDC R38, c[0x0][0x8a0] ;  /* 0x00022800ff26bb82 */ /* 0x002ea40000000800 */
.L_x_104:
[----:B-----5:R-:W-:Y:S01]  /*7190*/  FSETP.NEU.AND P3, PT, R41, RZ, PT ;  /* 0x000000ff2900720b */ /* 0x020fe20003f6d000 */
[----:B------:R-:W-:Y:S01]  /*71a0*/  BSSY B1, `(.L_x_105) ;  /* 0x0000039000017945 */ /* 0x000fe20003800000 */
[----:B------:R-:W-:Y:S01]  /*71b0*/  SEL R4, RZ, 0xffffffff, P2 ;  /* 0xffffffffff047807 */ /* 0x000fe20001000000 */
[----:B------:R-:W-:Y:S01]  /*71c0*/  IMAD.MOV.U32 R46, RZ, RZ, 0x1 ;  /* 0x00000001ff2e7424 */ /* 0x000fe200078e00ff */
[----:B------:R-:W-:Y:S01]  /*71d0*/  @P1 LOP3.LUT P2, RZ, R87, 0xff, RZ, 0xc0, !PT ;  /* 0x000000ff57ff1812 */ /* 0x000fe2000784c0ff */
[----:B------:R-:W-:Y:S01]  /*71e0*/  IMAD.IADD R39, R37, 0x1, R2 ;  /* 0x0000000125277824 */ /* 0x000fe200078e0202 */
[----:B------:R-:W-:Y:S01]  /*71f0*/  @P1 SEL R3, RZ, 0xffffffff, P3 ;  /* 0xffffffffff031807 */ /* 0x000fe20001800000 */
[----:B------:R-:W-:Y:S01]  /*7200*/  IMAD R100, R85, -0x10, R96 ;  /* 0xfffffff055647824 */ /* 0x000fe200078e0260 */
[----:B------:R-:W-:Y:S01]  /*7210*/  LOP3.LUT R83, R83, 0x1, RZ, 0x3c, !PT ;  /* 0x0000000153537812 */ /* 0x000fe200078e3cff */
[----:B------:R-:W-:Y:S01]  /*7220*/  IMAD.MOV.U32 R47, RZ, RZ, RZ ;  /* 0x000000ffff2f7224 */ /* 0x000fe200078e00ff */
[----:B------:R-:W-:Y:S02]  /*7230*/  @P0 SEL R3, R4, R3, !P2 ;  /* 0x0000000304030207 */ /* 0x000fe40005000000 */
[----:B------:R-:W-:Y:S02]  /*7240*/  CS2R R74, SRZ ;  /* 0x00000000004a7805 */ /* 0x000fe4000001ff00 */
[----:B------:R-:W-:Y:S02]  /*7250*/  LEA R99, R36, UR49, 0x3 ;  /* 0x0000003124637c11 */ /* 0x000fe4000f8e18ff */
[----:B------:R-:W-:Y:S02]  /*7260*/  CS2R R72, SRZ ;  /* 0x0000000000487805 */ /* 0x000fe4000001ff00 */
[----:B------:R-:W-:Y:S02]  /*7270*/  @P1 LOP3.LUT R3, R3, 0x1, RZ, 0xc0, !PT ;  /* 0x0000000103031812 */ /* 0x000fe400078ec0ff */
[----:B------:R-:W-:Y:S02]  /*7280*/  CS2R R66, SRZ ;  /* 0x0000000000427805 */ /* 0x000fe4000001ff00 */
[----:B------:R-:W-:Y:S02]  /*7290*/  SHF.L.U32 R0, R82, 0x1f, RZ ;  /* 0x0000001f52007819 */ /* 0x000fe400000006ff */
[----:B------:R-:W-:Y:S02]  /*72a0*/  CS2R R64, SRZ ;  /* 0x0000000000407805 */ /* 0x000fe4000001ff00 */
[----:B------:R-:W-:Y:S02]  /*72b0*/  ISETP.NE.U32.OR P5, PT, R3, 0x1, !P1 ;  /* 0x000000010300780c */ /* 0x000fe40004fa5470 */
[----:B------:R-:W-:Y:S02]  /*72c0*/  CS2R R58, SRZ ;  /* 0x00000000003a7805 */ /* 0x000fe4000001ff00 */
[----:B------:R-:W-:Y:S02]  /*72d0*/  PLOP3.LUT P2, PT, PT, PT, UP1, 0x80, 0x8 ;  /* 0x000000000008781c */ /* 0x000fe40003f4f018 */
[----:B------:R-:W-:Y:S02]  /*72e0*/  CS2R R56, SRZ ;  /* 0x0000000000387805 */ /* 0x000fe4000001ff00 */
[----:B------:R-:W-:Y:S02]  /*72f0*/  LOP3.LUT P4, R97, R87, 0xff, RZ, 0xc0, !PT ;  /* 0x000000ff57617812 */ /* 0x000fe4000788c0ff */
[----:B------:R-:W-:Y:S02]  /*7300*/  CS2R R50, SRZ ;  /* 0x0000000000327805 */ /* 0x000fe4000001ff00 */
[----:B------:R-:W-:Y:S02]  /*7310*/  SEL R3, RZ, 0xffffffff, P3 ;  /* 0xffffffffff037807 */ /* 0x000fe40001800000 */
[----:B------:R-:W-:Y:S02]  /*7320*/  CS2R R48, SRZ ;  /* 0x0000000000307805 */ /* 0x000fe4000001ff00 */
[----:B------:R-:W-:Y:S02]  /*7330*/  P2R R98, PR, RZ, 0x20 ;  /* 0x00000020ff627803 */ /* 0x000fe40000000000 */
[----:B------:R-:W-:Y:S02]  /*7340*/  @P5 SHF.L.U32 R5, R83, 0x1f, RZ ;  /* 0x0000001f53055819 */ /* 0x000fe400000006ff */
[----:B------:R-:W-:Y:S02]  /*7350*/  @P2 SEL R3, R4, R3, !P4 ;  /* 0x0000000304032207 */ /* 0x000fe40006000000 */
[----:B------:R-:W1:Y:S02]  /*7360*/  @P5 SYNCS.PHASECHK.TRANS64.TRYWAIT P1, [UR49+0x80], R5 ;  /* 0x00008005ff0055a7 */ /* 0x000e640008021131 */
[----:B------:R-:W-:Y:S04]  /*7370*/  LOP3.LUT R3, R3, 0x1, RZ, 0xc0, !PT ;  /* 0x0000000103037812 */ /* 0x000fe800078ec0ff */
[----:B------:R-:W-:Y:S04]  /*7380*/  ISETP.NE.U32.AND P2, PT, R3, 0x1, PT ;  /* 0x000000010300780c */ /* 0x000fe80003f45070 */
[----:B------:R-:W-:Y:S01]  /*7390*/  P2R R60, PR, RZ, 0x4 ;  /* 0x00000004ff3c7803 */ /* 0x000fe20000000000 */
[----:B------:R3:W4:Y:S01]  /*73a0*/  SYNCS.PHASECHK.TRANS64.TRYWAIT P0, [R99+URZ+0xe0], R0 ;  /* 0x0000e000630075a7 */ /* 0x00072200080011ff */
[----:B-1----:R-:W-:Y:S01]  /*73b0*/  @P5 SEL R46, RZ, 0x1, !P1 ;  /* 0x00000001ff2e5807 */ /* 0x002fe20004800000 */
[----:B---3--:R-:W-:Y:S06]  /*73c0*/  @!P5 BRA `(.L_x_106) ;  /* 0x000000000058d947 */ /* 0x008fec0003800000 */
[----:B------:R-:W-:Y:S01]  /*73d0*/  IMAD.MOV.U32 R75, RZ, RZ, RZ ;  /* 0x000000ffff4b7224 */ /* 0x000fe200078e00ff */
[----:B------:R-:W-:Y:S01]  /*73e0*/  ISETP.NE.AND P1, PT, R46, RZ, PT ;  /* 0x000000ff2e00720c */ /* 0x000fe20003f25270 */
[----:B------:R-:W-:Y:S01]  /*73f0*/  BSSY B0, `(.L_x_107) ;  /* 0x000000c000007945 */ /* 0x000fe20003800000 */
[----:B------:R-:W-:Y:S02]  /*7400*/  CS2R R50, SRZ ;  /* 0x0000000000327805 */ /* 0x000fe4000001ff00 */
[----:B------:R-:W-:Y:S02]  /*7410*/  CS2R R48, SRZ ;  /* 0x0000000000307805 */ /* 0x000fe4000001ff00 */
[----:B------:R-:W-:Y:S02]  /*7420*/  CS2R R58, SRZ ;  /* 0x00000000003a7805 */ /* 0x000fe4000001ff00 */
[----:B------:R-:W-:Y:S02]  /*7430*/  CS2R R56, SRZ ;  /* 0x0000000000387805 */ /* 0x000fe4000001ff00 */
[----:B------:R-:W-:Y:S02]  /*7440*/  CS2R R66, SRZ ;  /* 0x0000000000427805 */ /* 0x000fe4000001ff00 */
[----:B------:R-:W-:Y:S02]  /*7450*/  CS2R R64, SRZ ;  /* 0x0000000000407805 */ /* 0x000fe4000001ff00 */
[----:B------:R-:W-:Y:S01]  /*7460*/  CS2R R72, SRZ ;  /* 0x0000000000487805 */ /* 0x000fe2000001ff00 */
[----:B------:R-:W-:Y:S06]  /*7470*/  @P1 BRA `(.L_x_108) ;  /* 0x00000000000c1947 */ /* 0x000fec0003800000 */
[----:B------:R-:W-:Y:S04]  /*7480*/  SHF.L.U32 R3, R83, 0x1f, RZ ;  /* 0x0000001f53037819 */ /* 0x000fe800000006ff */
[----:B------:R-:W1:Y:S02]  /*7490*/  SYNCS.PHASECHK.TRANS64.TRYWAIT P1, [UR49+0x80], R3 ;  /* 0x00008003ff0075a7 */ /* 0x000e640008021131 */
[----:B-1----:R-:W-:Y:S05]  /*74a0*/  @!P1 BRA `(.L_x_109) ;  /* 0x0000003c00a89947 */ /* 0x002fea0003800000 */
.L_x_108:
[----:B------:R-:W-:Y:S05]  /*74b0*/  BSYNC B0 ;  /* 0x0000000000007941 */ /* 0x000fea0003800000 */
.L_x_107:
[----:B------:R-:W-:Y:S01]  /*74c0*/  ISETP.NE.AND P1, PT, R60, RZ, PT ;  /* 0x000000ff3c00720c */ /* 0x000fe20003f25270 */
[----:B------:R-:W-:Y:S11]  /*74d0*/  HFMA2 R47, -RZ, RZ, 0, 5.9604644775390625e-08 ;  /* 0x00000001ff2f7431 */ /* 0x000ff600000001ff */
[----:B------:R-:W-:Y:S01]  /*74e0*/  @!UPT UIADD3 URZ, UPT, UPT, URZ, URZ, URZ ;  /* 0x000000fffffff290 */ /* 0x000fe2000fffe0ff */
[----:B------:R3:W1:Y:S04]  /*74f0*/  @P1 LDS.128 R48, [R84] ;  /* 0x0000000054301984 */ /* 0x0006680000000c00 */
[----:B------:R3:W1:Y:S04]  /*7500*/  @P1 LDS.128 R56, [R96+0x10] ;  /* 0x0000100060381984 */ /* 0x0006680000000c00 */
[----:B------:R3:W1:Y:S04]  /*7510*/  @P1 LDS.128 R64, [R94+0x20] ;  /* 0x000020005e401984 */ /* 0x0006680000000c00 */
[----:B------:R3:W1:Y:S02]  /*7520*/  @P1 LDS.128 R72, [R100+0x30] ;  /* 0x0000300064481984 */ /* 0x0006640000000c00 */
.L_x_106:
[----:B------:R-:W-:Y:S05]  /*7530*/  BSYNC B1 ;  /* 0x0000000000017941 */ /* 0x000fea0003800000 */
.L_x_105:
[----:B-1----:R-:W-:Y:S04]  /*7540*/  SHF.R.U32.HI R3, RZ, 0x15, R39 ;  /* 0x00000015ff037819 */ /* 0x002fe80000011627 */
[----:B------:R-:W-:Y:S01]  /*7550*/  LOP3.LUT P1, RZ, R3, 0x3, R88, 0x48, !PT ;  /* 0x0000000303ff7812 */ /* 0x000fe20007824858 */
[----:B------:R-:W-:Y:S01]  /*7560*/  @!UPT UIADD3 URZ, UPT, UPT, URZ, URZ, URZ ;  /* 0x000000fffffff290 */ /* 0x000fe2000fffe0ff */
[----:B----4-:R-:W-:Y:S11]  /*7570*/  @P0 BRA `(.L_x_110) ;  /* 0x0000000000080947 */ /* 0x010ff60003800000 */
[----:B------:R-:W1:Y:S02]  /*7580*/  SYNCS.PHASECHK.TRANS64.TRYWAIT P0, [R99+URZ+0xe0], R0 ;  /* 0x0000e000630075a7 */ /* 0x000e6400080011ff */
[----:B-1----:R-:W-:Y:S05]  /*7590*/  @!P0 BRA `(.L_x_111) ;  /* 0x0000003c00848947 */ /* 0x002fea0003800000 */
.L_x_110:
[----:B------:R-:W-:Y:S05]  /*75a0*/  @!P1 BRA `(.L_x_112) ;  /* 0x0000000000409947 */ /* 0x000fea0003800000 */
[----:B------:R-:W4:Y:S01]  /*75b0*/  LDCU.64 UR8, c[0x4][0x70] ;  /* 0x01000e00ff0877ac */ /* 0x000f220008000a00 */
[----:B------:R-:W-:Y:S01]  /*75c0*/  MOV R3, 0x0 ;  /* 0x0000000000037802 */ /* 0x000fe20000000f00 */
[----:B------:R-:W-:Y:S02]  /*75d0*/  HFMA2 R12, -RZ, RZ, 0, 5.9604644775390625e-08 ;  /* 0x00000001ff0c7431 */ /* 0x000fe400000001ff */
[----:B------:R-:W-:Y:S02]  /*75e0*/  IMAD.MOV.U32 R8, RZ, RZ, 0x192 ;  /* 0x00000192ff087424 */ /* 0x000fe400078e00ff */
[----:B------:R-:W-:Y:S01]  /*75f0*/  IMAD.MOV.U32 R13, RZ, RZ, RZ ;  /* 0x000000ffff0d7224 */ /* 0x000fe200078e00ff */
[----:B------:R-:W5:Y:S01]  /*7600*/  LDCU.64 UR6, c[0x4][0x78] ;  /* 0x01000f00ff0677ac */ /* 0x000f620008000a00 */
[----:B------:R-:W1:Y:S01]  /*7610*/  LDC.64 R2, c[0x4][R3] ;  /* 0x0100000003027b82 */ /* 0x000e620000000a00 */
[----:B------:R-:W2:Y:S01]  /*7620*/  LDCU.64 UR4, c[0x4][0x10] ;  /* 0x01000200ff0477ac */ /* 0x000ea20008000a00 */
[----:B----4-:R-:W-:Y:S01]  /*7630*/  MOV R5, UR9 ;  /* 0x0000000900057c02 */ /* 0x010fe20008000f00 */
[----:B------:R-:W-:Y:S01]  /*7640*/  IMAD.U32 R4, RZ, RZ, UR8 ;  /* 0x00000008ff047e24 */ /* 0x000fe2000f8e00ff */
[----:B-----5:R-:W-:Y:S01]  /*7650*/  MOV R7, UR7 ;  /* 0x0000000700077c02 */ /* 0x020fe20008000f00 */
[----:B------:R-:W-:Y:S01]  /*7660*/  IMAD.U32 R6, RZ, RZ, UR6 ;  /* 0x00000006ff067e24 */ /* 0x000fe2000f8e00ff */
[----:B--2---:R-:W-:Y:S01]  /*7670*/  MOV R11, UR5 ;  /* 0x00000005000b7c02 */ /* 0x004fe20008000f00 */
[----:B------:R-:W-:Y:S02]  /*7680*/  IMAD.U32 R10, RZ, RZ, UR4 ;  /* 0x00000004ff0a7e24 */ /* 0x000fe4000f8e00ff */
[----:B------:R-:W-:Y:S07]  /*7690*/  LEPC R20, `(.L_x_112) ;  /* 0x000000001014794e */ /* 0x000fee0000000000 */
[----:B-1-3--:R-:W-:Y:S05]  /*76a0*/  CALL.ABS.NOINC R2 ;  /* 0x0000000002007343 */ /* 0x00afea0003c00000 */
.L_x_112:
[C---:B------:R-:W-:Y:S01]  /*76b0*/  SHF.L.U32 R40, R48.reuse, 0x10, RZ ;  /* 0x0000001030287819 */ /* 0x040fe200000006ff */
[----:B------:R-:W-:Y:S05]  /*76c0*/  WARPSYNC.ALL ;  /* 0x0000000000007948 */ /* 0x000fea0003800000 */
[----:B------:R-:W-:Y:S01]  /*76d0*/  R2UR UR4, R39 ;  /* 0x00000000270472ca */ /* 0x000fe200000e0000 */
[----:B------:R-:W-:Y:S01]  /*76e0*/  BSSY.RECONVERGENT B0, `(.L_x_113) ;  /* 0x0000088000007945 */ /* 0x000fe20003800200 */
[----:B------:R-:W-:Y:S02]  /*76f0*/  LOP3.LUT R43, R48, 0xffff0000, RZ, 0xc0, !PT ;  /* 0xffff0000302b7812 */ /* 0x000fe400078ec0ff */
[----:B------:R-:W-:Y:S02]  /*7700*/  LOP3.LUT R42, R49, 0xffff0000, RZ, 0xc0, !PT ;  /* 0xffff0000312a7812 */ /* 0x000fe400078ec0ff */
[----:B------:R-:W-:Y:S02]  /*7710*/  SHF.L.U32 R45, R51, 0x10, RZ ;  /* 0x00000010332d7819 */ /* 0x000fe400000006ff */
[----:B------:R-:W-:Y:S02]  /*7720*/  LOP3.LUT R44, R75, 0xffff0000, RZ, 0xc0, !PT ;  /* 0xffff00004b2c7812 */ /* 0x000fe400078ec0ff */
[----:B------:R-:W-:Y:S03]  /*7730*/  ISETP.NE.AND P0, PT, R86, RZ, PT ;  /* 0x000000ff5600720c */ /* 0x000fe60003f05270 */
[----:B------:R-:W1:Y:S02]  /*7740*/  LDTM.x32 R4, tmem[UR4] ;  /* 0x00000004000479ee */ /* 0x000e6400082c0000 */
[C---:B-12---:R-:W-:Y:S01]  /*7750*/  FMUL R0, R38.reuse, R4 ;  /* 0x0000000426007220 */ /* 0x046fe20000400000 */
[C---:B------:R-:W-:Y:S01]  /*7760*/  FMUL R2, R38.reuse, R5 ;  /* 0x0000000526027220 */ /* 0x040fe20000400000 */
[C---:B------:R-:W-:Y:S01]  /*7770*/  FMUL R3, R38.reuse, R6 ;  /* 0x0000000626037220 */ /* 0x040fe20000400000 */
[----:B------:R-:W-:Y:S01]  /*7780*/  FMUL R7, R38, R7 ;  /* 0x0000000726077220 */ /* 0x000fe20000400000 */
[----:B------:R-:W-:Y:S01]  /*7790*/  FFMA R0, R41, R40, R0 ;  /* 0x0000002829007223 */ /* 0x000fe20000000000 */
[----:B------:R-:W-:Y:S01]  /*77a0*/  SHF.L.U32 R40, R49, 0x10, RZ ;  /* 0x0000001031287819 */ /* 0x000fe200000006ff */
[C---:B------:R-:W-:Y:S01]  /*77b0*/  FFMA R2, R41.reuse, R43, R2 ;  /* 0x0000002b29027223 */ /* 0x040fe20000000002 */
[----:B------:R-:W-:Y:S01]  /*77c0*/  SHF.L.U32 R43, R50, 0x10, RZ ;  /* 0x00000010322b7819 */ /* 0x000fe200000006ff */
[C---:B------:R-:W-:Y:S01]  /*77d0*/  FMUL R4, R38.reuse, R8 ;  /* 0x0000000826047220 */ /* 0x040fe20000400000 */
[----:B------:R-:W-:Y:S01]  /*77e0*/  FMUL R5, R38, R9 ;  /* 0x0000000926057220 */ /* 0x000fe20000400000 */
[C---:B------:R-:W-:Y:S01]  /*77f0*/  FFMA R3, R41.reuse, R40, R3 ;  /* 0x0000002829037223 */ /* 0x040fe20000000003 */
[----:B------:R-:W-:Y:S01]  /*7800*/  LOP3.LUT R40, R50, 0xffff0000, RZ, 0xc0, !PT ;  /* 0xffff000032287812 */ /* 0x000fe200078ec0ff */
[----:B------:R-:W-:Y:S01]  /*7810*/  FFMA R7, R41, R42, R7 ;  /* 0x0000002a29077223 */ /* 0x000fe20000000007 */
[----:B------:R-:W-:Y:S01]  /*7820*/  LOP3.LUT R42, R51, 0xffff0000, RZ, 0xc0, !PT ;  /* 0xffff0000332a7812 */ /* 0x000fe200078ec0ff */
[----:B------:R-:W-:Y:S01]  /*7830*/  FMUL R6, R38, R10 ;  /* 0x0000000a26067220 */ /* 0x000fe20000400000 */
[----:B------:R-:W-:Y:S01]  /*7840*/  F2FP.BF16.F32.PACK_AB R52, R2, R0 ;  /* 0x000000000234723e */ /* 0x000fe200000010ff */
[----:B------:R-:W-:Y:S01]  /*7850*/  FMUL R11, R38, R11 ;  /* 0x0000000b260b7220 */ /* 0x000fe20000400000 */
[----:B------:R-:W-:Y:S01]  /*7860*/  F2FP.BF16.F32.PACK_AB R53, R7, R3 ;  /* 0x000000030735723e */ /* 0x000fe200000010ff */
[----:B------:R-:W-:Y:S01]  /*7870*/  FFMA R4, R41, R43, R4 ;  /* 0x0000002b29047223 */ /* 0x000fe20000000004 */
[----:B------:R-:W-:Y:S01]  /*7880*/  SHF.L.U32 R43, R57, 0x10, RZ ;  /* 0x00000010392b7819 */ /* 0x000fe200000006ff */
[C---:B------:R-:W-:Y:S01]  /*7890*/  FFMA R5, R41.reuse, R40, R5 ;  /* 0x0000002829057223 */ /* 0x040fe20000000005 */
[C---:B------:R-:W-:Y:S01]  /*78a0*/  SHF.L.U32 R40, R56.reuse, 0x10, RZ ;  /* 0x0000001038287819 */ /* 0x040fe200000006ff */
[----:B------:R-:W-:Y:S01]  /*78b0*/  FFMA R6, R41, R45, R6 ;  /* 0x0000002d29067223 */ /* 0x000fe20000000006 */
[----:B------:R-:W-:Y:S01]  /*78c0*/  SHF.L.U32 R45, R59, 0x10, RZ ;  /* 0x000000103b2d7819 */ /* 0x000fe200000006ff */
[----:B------:R-:W-:Y:S01]  /*78d0*/  FFMA R11, R41, R42, R11 ;  /* 0x0000002a290b7223 */ /* 0x000fe2000000000b */
[----:B------:R-:W-:Y:S01]  /*78e0*/  LOP3.LUT R42, R56, 0xffff0000, RZ, 0xc0, !PT ;  /* 0xffff0000382a7812 */ /* 0x000fe200078ec0ff */
[C---:B------:R-:W-:Y:S01]  /*78f0*/  FMUL R8, R38.reuse, R12 ;  /* 0x0000000c26087220 */ /* 0x040fe20000400000 */
[----:B------:R-:W-:Y:S01]  /*7900*/  F2FP.BF16.F32.PACK_AB R54, R5, R4 ;  /* 0x000000040536723e */ /* 0x000fe200000010ff */
[C---:B------:R-:W-:Y:S01]  /*7910*/  FMUL R9, R38.reuse, R13 ;  /* 0x0000000d26097220 */ /* 0x040fe20000400000 */
[----:B------:R-:W-:Y:S01]  /*7920*/  F2FP.BF16.F32.PACK_AB R55, R11, R6 ;  /* 0x000000060b37723e */ /* 0x000fe200000010ff */
[----:B------:R-:W-:Y:S01]  /*7930*/  FMUL R10, R38, R14 ;  /* 0x0000000e260a7220 */ /* 0x000fe20000400000 */
[----:B------:R-:W-:Y:S01]  /*7940*/  FFMA R8, R41, R40, R8 ;  /* 0x0000002829087223 */ /* 0x000fe20000000008 */
[----:B------:R-:W-:Y:S01]  /*7950*/  LOP3.LUT R40, R57, 0xffff0000, RZ, 0xc0, !PT ;  /* 0xffff000039287812 */ /* 0x000fe200078ec0ff */
[C---:B------:R-:W-:Y:S01]  /*7960*/  FFMA R9, R41.reuse, R42, R9 ;  /* 0x0000002a29097223 */ /* 0x040fe20000000009 */
[----:B------:R-:W-:Y:S01]  /*7970*/  LOP3.LUT R42, R58, 0xffff0000, RZ, 0xc0, !PT ;  /* 0xffff00003a2a7812 */ /* 0x000fe200078ec0ff */
[----:B------:R-:W-:Y:S01]  /*7980*/  FMUL R15, R38, R15 ;  /* 0x0000000f260f7220 */ /* 0x000fe20000400000 */
[----:B------:R-:W-:Y:S01]  /*7990*/  FFMA R10, R41, R43, R10 ;  /* 0x0000002b290a7223 */ /* 0x000fe2000000000a */
[----:B------:R-:W-:Y:S01]  /*79a0*/  SHF.L.U32 R43, R58, 0x10, RZ ;  /* 0x000000103a2b7819 */ /* 0x000fe200000006ff */
[C---:B------:R-:W-:Y:S01]  /*79b0*/  FMUL R12, R38.reuse, R16 ;  /* 0x00000010260c7220 */ /* 0x040fe20000400000 */
[----:B------:R-:W-:Y:S01]  /*79c0*/  F2FP.BF16.F32.PACK_AB R68, R9, R8 ;  /* 0x000000080944723e */ /* 0x000fe200000010ff */
[----:B------:R-:W-:Y:S01]  /*79d0*/  FFMA R15, R41, R40, R15 ;  /* 0x00000028290f7223 */ /* 0x000fe2000000000f */
[----:B------:R-:W-:Y:S01]  /*79e0*/  LOP3.LUT R40, R59, 0xffff0000, RZ, 0xc0, !PT ;  /* 0xffff00003b287812 */ /* 0x000fe200078ec0ff */
[C---:B------:R-:W-:Y:S01]  /*79f0*/  FMUL R13, R38.reuse, R17 ;  /* 0x00000011260d7220 */ /* 0x040fe20000400000 */
[C---:B------:R-:W-:Y:S01]  /*7a00*/  FMUL R14, R38.reuse, R18 ;  /* 0x00000012260e7220 */ /* 0x040fe20000400000 */
[----:B------:R-:W-:Y:S01]  /*7a10*/  FMUL R19, R38, R19 ;  /* 0x0000001326137220 */ /* 0x000fe20000400000 */
[----:B------:R-:W-:Y:S01]  /*7a20*/  F2FP.BF16.F32.PACK_AB R69, R15, R10 ;  /* 0x0000000a0f45723e */ /* 0x000fe200000010ff */
[C---:B------:R-:W-:Y:S01]  /*7a30*/  FFMA R12, R41.reuse, R43, R12 ;  /* 0x0000002b290c7223 */ /* 0x040fe2000000000c */
[C---:B------:R-:W-:Y:S01]  /*7a40*/  SHF.L.U32 R43, R64.reuse, 0x10, RZ ;  /* 0x00000010402b7819 */ /* 0x040fe200000006ff */
[----:B------:R-:W-:Y:S01]  /*7a50*/  FFMA R13, R41, R42, R13 ;  /* 0x0000002a290d7223 */ /* 0x000fe2000000000d */
[----:B------:R-:W-:Y:S01]  /*7a60*/  LOP3.LUT R42, R65, 0xffff0000, RZ, 0xc0, !PT ;  /* 0xffff0000412a7812 */ /* 0x000fe200078ec0ff */
[----:B------:R-:W-:Y:S01]  /*7a70*/  FFMA R14, R41, R45, R14 ;  /* 0x0000002d290e7223 */ /* 0x000fe2000000000e */
[----:B------:R-:W-:Y:S01]  /*7a80*/  SHF.L.U32 R45, R65, 0x10, RZ ;  /* 0x00000010412d7819 */ /* 0x000fe200000006ff */
[----:B------:R1:W-:Y:S01]  /*7a90*/  STS.128 [R84], R52 ;  /* 0x0000003454007388 */ /* 0x0003e20000000c00 */
[----:B------:R-:W-:Y:S01]  /*7aa0*/  F2FP.BF16.F32.PACK_AB R70, R13, R12 ;  /* 0x0000000c0d46723e */ /* 0x000fe200000010ff */
[----:B------:R-:W-:Y:S01]  /*7ab0*/  FFMA R19, R41, R40, R19 ;  /* 0x0000002829137223 */ /* 0x000fe20000000013 */
[----:B------:R-:W-:Y:S01]  /*7ac0*/  LOP3.LUT R40, R64, 0xffff0000, RZ, 0xc0, !PT ;  /* 0xffff000040287812 */ /* 0x000fe200078ec0ff */
[C---:B------:R-:W-:Y:S01]  /*7ad0*/  FMUL R16, R38.reuse, R20 ;  /* 0x0000001426107220 */ /* 0x040fe20000400000 */
[C---:B------:R-:W-:Y:S01]  /*7ae0*/  FMUL R17, R38.reuse, R21 ;  /* 0x0000001526117220 */ /* 0x040fe20000400000 */
[C---:B------:R-:W-:Y:S01]  /*7af0*/  FMUL R18, R38.reuse, R22 ;  /* 0x0000001626127220 */ /* 0x040fe20000400000 */
[----:B------:R-:W-:Y:S01]  /*7b00*/  F2FP.BF16.F32.PACK_AB R71, R19, R14 ;  /* 0x0000000e1347723e */ /* 0x000fe200000010ff */
[----:B------:R-:W-:Y:S01]  /*7b10*/  FMUL R23, R38, R23 ;  /* 0x0000001726177220 */ /* 0x000fe20000400000 */
[----:B------:R-:W-:Y:S01]  /*7b20*/  FFMA R16, R41, R43, R16 ;  /* 0x0000002b29107223 */ /* 0x000fe20000000010 */
[----:B------:R-:W-:Y:S01]  /*7b30*/  SHF.L.U32 R43, R67, 0x10, RZ ;  /* 0x00000010432b7819 */ /* 0x000fe200000006ff */
[C---:B------:R-:W-:Y:S01]  /*7b40*/  FFMA R17, R41.reuse, R40, R17 ;  /* 0x0000002829117223 */ /* 0x040fe20000000011 */
[----:B------:R1:W-:Y:S01]  /*7b50*/  STS.128 [R96+0x10], R68 ;  /* 0x0000104460007388 */ /* 0x0003e20000000c00 */
        /* <DEDUP_REMOVED lines=8> */
[C---:B------:R-:W-:Y:S01]  /*7be0*/  FMUL R22, R38.reuse, R26 ;  /* 0x0000001a26167220 */ /* 0x040fe20000400000 */
[----:B------:R-:W-:Y:S01]  /*7bf0*/  FFMA R20, R41, R40, R20 ;  /* 0x0000002829147223 */ /* 0x000fe20000000014 */
[----:B------:R-:W-:Y:S01]  /*7c00*/  LOP3.LUT R40, R67, 0xffff0000, RZ, 0xc0, !PT ;  /* 0xffff000043287812 */ /* 0x000fe200078ec0ff */
[C---:B------:R-:W-:Y:S01]  /*7c10*/  FFMA R21, R41.reuse, R42, R21 ;  /* 0x0000002a29157223 */ /* 0x040fe20000000015 */
[C---:B------:R-:W-:Y:S01]  /*7c20*/  FFMA R22, R41.reuse, R43, R22 ;  /* 0x0000002b29167223 */ /* 0x040fe20000000016 */
[----:B------:R-:W-:Y:S01]  /*7c30*/  FMUL R27, R38, R27 ;  /* 0x0000001b261b7220 */ /* 0x000fe20000400000 */
[----:B------:R-:W-:Y:S01]  /*7c40*/  SHF.L.U32 R43, R72, 0x10, RZ ;  /* 0x00000010482b7819 */ /* 0x000fe200000006ff */
[----:B------:R-:W-:Y:S01]  /*7c50*/  FMUL R24, R38, R28 ;  /* 0x0000001c26187220 */ /* 0x000fe20000400000 */
[----:B------:R-:W-:Y:S01]  /*7c60*/  LOP3.LUT R42, R72, 0xffff0000, RZ, 0xc0, !PT ;  /* 0xffff0000482a7812 */ /* 0x000fe200078ec0ff */
[C---:B------:R-:W-:Y:S01]  /*7c70*/  FMUL R25, R38.reuse, R29 ;  /* 0x0000001d26197220 */ /* 0x040fe20000400000 */
[C---:B------:R-:W-:Y:S01]  /*7c80*/  FMUL R26, R38.reuse, R30 ;  /* 0x0000001e261a7220 */ /* 0x040fe20000400000 */
[C---:B------:R-:W-:Y:S01]  /*7c90*/  FFMA R27, R41.reuse, R40, R27 ;  /* 0x00000028291b7223 */ /* 0x040fe2000000001b */
[----:B------:R-:W-:Y:S01]  /*7ca0*/  FFMA R24, R41, R43, R24 ;  /* 0x0000002b29187223 */ /* 0x000fe20000000018 */
[----:B------:R-:W-:Y:S01]  /*7cb0*/  LOP3.LUT R40, R73, 0xffff0000, RZ, 0xc0, !PT ;  /* 0xffff000049287812 */ /* 0x000fe200078ec0ff */
[C---:B------:R-:W-:Y:S01]  /*7cc0*/  FFMA R25, R41.reuse, R42, R25 ;  /* 0x0000002a29197223 */ /* 0x040fe20000000019 */
[----:B------:R-:W-:Y:S01]  /*7cd0*/  FMUL R31, R38, R31 ;  /* 0x0000001f261f7220 */ /* 0x000fe20000400000 */
[----:B------:R-:W-:Y:S01]  /*7ce0*/  SHF.L.U32 R43, R74, 0x10, RZ ;  /* 0x000000104a2b7819 */ /* 0x000fe200000006ff */
[----:B------:R-:W-:Y:S01]  /*7cf0*/  FFMA R26, R41, R45, R26 ;  /* 0x0000002d291a7223 */ /* 0x000fe2000000001a */
[----:B------:R-:W-:Y:S01]  /*7d00*/  FMUL R28, R38, R32 ;  /* 0x00000020261c7220 */ /* 0x000fe20000400000 */
[----:B------:R-:W-:Y:S01]  /*7d10*/  LOP3.LUT R42, R74, 0xffff0000, RZ, 0xc0, !PT ;  /* 0xffff00004a2a7812 */ /* 0x000fe200078ec0ff */
[C---:B------:R-:W-:Y:S01]  /*7d20*/  FMUL R29, R38.reuse, R33 ;  /* 0x00000021261d7220 */ /* 0x040fe20000400000 */
[----:B------:R-:W-:Y:S01]  /*7d30*/  SHF.L.U32 R45, R75, 0x10, RZ ;  /* 0x000000104b2d7819 */ /* 0x000fe200000006ff */
[C---:B------:R-:W-:Y:S01]  /*7d40*/  FMUL R30, R38.reuse, R34 ;  /* 0x00000022261e7220 */ /* 0x040fe20000400000 */
[----:B------:R-:W-:Y:S01]  /*7d50*/  FFMA R31, R41, R40, R31 ;  /* 0x00000028291f7223 */ /* 0x000fe2000000001f */
[----:B------:R-:W-:Y:S01]  /*7d60*/  FMUL R35, R38, R35 ;  /* 0x0000002326237220 */ /* 0x000fe20000400000 */
[----:B------:R-:W-:Y:S01]  /*7d70*/  F2FP.BF16.F32.PACK_AB R105, R23, R18 ;  /* 0x000000121769723e */ /* 0x000fe200000010ff */
[----:B------:R-:W-:Y:S01]  /*7d80*/  FFMA R28, R41, R43, R28 ;  /* 0x0000002b291c7223 */ /* 0x000fe2000000001c */
[----:B------:R-:W-:Y:S01]  /*7d90*/  F2FP.BF16.F32.PACK_AB R106, R21, R20 ;  /* 0x00000014156a723e */ /* 0x000fe200000010ff */
[----:B------:R-:W-:Y:S01]  /*7da0*/  FFMA R29, R41, R42, R29 ;  /* 0x0000002a291d7223 */ /* 0x000fe2000000001d */
[----:B------:R-:W-:Y:S01]  /*7db0*/  F2FP.BF16.F32.PACK_AB R107, R27, R22 ;  /* 0x000000161b6b723e */ /* 0x000fe200000010ff */
[C---:B------:R-:W-:Y:S01]  /*7dc0*/  FFMA R30, R41.reuse, R45, R30 ;  /* 0x0000002d291e7223 */ /* 0x040fe2000000001e */
[----:B------:R-:W-:Y:S01]  /*7dd0*/  FFMA R35, R41, R44, R35 ;  /* 0x0000002c29237223 */ /* 0x000fe20000000023 */
[----:B------:R-:W-:Y:S02]  /*7de0*/  F2FP.BF16.F32.PACK_AB R108, R25, R24 ;  /* 0x00000018196c723e */ /* 0x000fe400000010ff */
[----:B------:R1:W-:Y:S01]  /*7df0*/  STS.128 [R94+0x20], R104 ;  /* 0x000020685e007388 */ /* 0x0003e20000000c00 */
[----:B------:R-:W-:Y:S02]  /*7e00*/  F2FP.BF16.F32.PACK_AB R109, R31, R26 ;  /* 0x0000001a1f6d723e */ /* 0x000fe400000010ff */
[----:B------:R-:W-:Y:S02]  /*7e10*/  F2FP.BF16.F32.PACK_AB R110, R29, R28 ;  /* 0x0000001c1d6e723e */ /* 0x000fe400000010ff */
[----:B------:R-:W-:Y:S05]  /*7e20*/  F2FP.BF16.F32.PACK_AB R111, R35, R30 ;  /* 0x0000001e236f723e */ /* 0x000fea00000010ff */
[----:B------:R1:W-:Y:S01]  /*7e30*/  STS.128 [R100+0x30], R108 ;  /* 0x0000306c64007388 */ /* 0x0003e20000000c00 */
[----:B------:R-:W-:Y:S01]  /*7e40*/  @!PT LDS RZ, [RZ] ;  /* 0x00000000fffff984 */ /* 0x000fe20000000800 */
[----:B------:R-:W-:Y:S01]  /*7e50*/  @!PT LDS RZ, [RZ] ;  /* 0x00000000fffff984 */ /* 0x000fe20000000800 */
[----:B------:R-:W-:Y:S01]  /*7e60*/  @!PT LDS RZ, [RZ] ;  /* 0x00000000fffff984 */ /* 0x000fe20000000800 */
[----:B------:R-:W-:Y:S01]  /*7e70*/  @!PT LDS RZ, [RZ] ;  /* 0x00000000fffff984 */ /* 0x000fe20000000800 */
[----:B------:R2:W-:Y:S07]  /*7e80*/  MEMBAR.ALL.CTA ;  /* 0x0000000000007992 */ /* 0x0005ee0000008000 */
[----:B--2---:R-:W2:Y:S02]  /*7e90*/  FENCE.VIEW.ASYNC.S ;  /* 0x00000000000073c6 */ /* 0x004ea40000000000 */
[----:B--2---:R-:W-:Y:S06]  /*7ea0*/  BAR.SYNC.DEFER_BLOCKING 0x1, 0x80 ;  /* 0x0042000000007b1d */ /* 0x004fec0000010000 */
[----:B------:R-:W-:Y:S05]  /*7eb0*/  @P0 BRA `(.L_x_114) ;  /* 0x0000000000280947 */ /* 0x000fea0003800000 */
[----:B------:R-:W2:Y:S01]  /*7ec0*/  LDCU.64 UR6, c[0x0][0x348] ;  /* 0x00006900ff0677ac */ /* 0x000ea20008000a00 */
[----:B------:R-:W-:Y:S01]  /*7ed0*/  UIADD3 UR4, UPT, UPT, UR49, 0x200, URZ ;  /* 0x0000020031047890 */ /* 0x000fe2000fffe0ff */
[----:B------:R-:W-:Y:S05]  /*7ee0*/  UMOV UR41, UR52 ;  /* 0x0000003400297c82 */ /* 0x000fea0008000000 */
[----:B------:R-:W-:Y:S04]  /*7ef0*/  MOV R80, UR4 ;  /* 0x0000000400507c02 */ /* 0x000fe80008000f00 */
[----:B------:R-:W-:Y:S01]  /*7f00*/  R2UR UR40, R80 ;  /* 0x00000000502872ca */ /* 0x000fe200000e0000 */
[----:B--2---:R-:W-:Y:S04]  /*7f10*/  UIADD3 UR4, UP0, UPT, UR6, 0x680, URZ ;  /* 0x0000068006047890 */ /* 0x004fe8000ff1e0ff */
[----:B------:R-:W-:Y:S09]  /*7f20*/  UIADD3.X UR5, UPT, UPT, URZ, UR7, URZ, UP0, !UPT ;  /* 0x00000007ff057290 */ /* 0x000ff200087fe4ff */
[----:B------:R2:W-:Y:S01]  /*7f30*/  UTMASTG.4D [UR40], [UR4] ;  /* 0x00000028040073b5 */ /* 0x0005e20008018000 */
[----:B------:R0:W-:Y:S01]  /*7f40*/  UTMACMDFLUSH ;  /* 0x00000000000079b7 */ /* 0x0001e20000000000 */
[----:B--2---:R-:W-:Y:S04]  /*7f50*/  DEPBAR.LE SB0, 0x1 ;  /* 0x000080400000791a */ /* 0x004fe80000000000 */
.L_x_114:
[----:B------:R-:W-:Y:S05]  /*7f60*/  BSYNC.RECONVERGENT B0 ;  /* 0x0000000000007941 */ /* 0x000fea0003800200 */
.L_x_113:
[----:B------:R-:W-:Y:S01]  /*7f70*/  BAR.SYNC.DEFER_BLOCKING 0x1, 0x80 ;  /* 0x0042000000007b1d */ /* 0x000fe20000010000 */
[----:B------:R-:W-:Y:S01]  /*7f80*/  ISETP.NE.AND P1, PT, R98, RZ, PT ;  /* 0x000000ff6200720c */ /* 0x000fe20003f25270 */
[----:B------:R-:W-:Y:S01]  /*7f90*/  UISETP.NE.AND UP0, UPT, UR54, URZ, UPT ;  /* 0x000000ff3600728c */ /* 0x000fe2000bf05270 */
[----:B------:R-:W-:Y:S11]  /*7fa0*/  LEA R3, R47, UR49, 0x3 ;  /* 0x000000312f037c11 */ /* 0x000ff6000f8e18ff */
[----:B------:R-:W-:Y:S01]  /*7fb0*/  @P1 SHF.L.U32 R4, R83, 0x1f, RZ ;  /* 0x0000001f53041819 */ /* 0x000fe200000006ff */
[----:B------:R-:W-:Y:S06]  /*7fc0*/  BRA.U !UP0, `(.L_x_115) ;  /* 0x0000000108247547 */ /* 0x000fec000b800000 */
[----:B------:R-:W2:Y:S01]  /*7fd0*/  S2R R0, SR_CgaCtaId ;  /* 0x0000000000007919 */ /* 0x000ea20000008800 */
[----:B------:R-:W-:Y:S01]  /*7fe0*/  IMAD.U32 R2, RZ, RZ, UR51 ;  /* 0x00000033ff027e24 */ /* 0x000fe2000f8e00ff */
[----:B------:R-:W-:Y:S04]  /*7ff0*/  UIADD3 UR4, UPT, UPT, UR51, 0x1, URZ ;  /* 0x0000000133047890 */ /* 0x000fe8000fffe0ff */
[----:B------:R-:W-:Y:S01]  /*8000*/  @P1 LEA R2, R2, UR49, 0x3 ;  /* 0x0000003102021c11 */ /* 0x000fe2000f8e18ff */
[----:B------:R-:W-:Y:S04]  /*8010*/  UISETP.NE.AND UP0, UPT, UR4, 0x4, UPT ;  /* 0x000000040400788c */ /* 0x000fe8000bf05270 */
[----:B------:R-:W-:Y:S01]  /*8020*/  @P1 VIADD R5, R2, 0xa0 ;  /* 0x000000a002051836 */ /* 0x000fe20000000000 */
[----:B------:R-:W-:Y:S04]  /*8030*/  USEL UR51, UR4, URZ, UP0 ;  /* 0x000000ff04337287 */ /* 0x000fe80008000000 */
[----:B--2---:R-:W-:Y:S04]  /*8040*/  @P1 PRMT R0, R0, 0x654, R5 ;  /* 0x0000065400001816 */ /* 0x004fe80000000005 */
[----:B------:R2:W-:Y:S04]  /*8050*/  @P1 SYNCS.ARRIVE.TRANS64.RED.A1T0 RZ, [R0+URZ], RZ ;  /* 0x000000ff00ff19a7 */ /* 0x0005e800081004ff */
.L_x_115:
[----:B------:R-:W4:Y:S01]  /*8060*/  @P1 SYNCS.PHASECHK.TRANS64.TRYWAIT P0, [R3+URZ+0x80], R4 ;  /* 0x00008004030015a7 */ /* 0x000f2200080011ff */
[----:B------:R-:W-:Y:S01]  /*8070*/  BSSY B1, `(.L_x_116) ;  /* 0x0000016000017945 */ /* 0x000fe20003800000 */
[----:B----4-:R-:W-:Y:S03]  /*8080*/  @P1 SEL R46, RZ, 0x1, !P0 ;  /* 0x00000001ff2e1807 */ /* 0x010fe60004000000 */
[----:B------:R-:W-:Y:S05]  /*8090*/  @!P1 BRA `(.L_x_117) ;  /* 0x00000000004c9947 */ /* 0x000fea0003800000 */
[----:B------:R-:W-:Y:S01]  /*80a0*/  ISETP.NE.AND P0, PT, R46, RZ, PT ;  /* 0x000000ff2e00720c */ /* 0x000fe20003f05270 */
[----:B------:R-:W-:Y:S01]  /*80b0*/  BSSY B0, `(.L_x_118) ;  /* 0x000000b000007945 */ /* 0x000fe20003800000 */
[----:B------:R-:W-:Y:S11]  /*80c0*/  ISETP.NE.AND P1, PT, R60, RZ, PT ;  /* 0x000000ff3c00720c */ /* 0x000ff60003f25270 */
[----:B------:R-:W-:Y:S02]  /*80d0*/  @!UPT UIADD3 URZ, UPT, UPT, URZ, URZ, URZ ;  /* 0x000000fffffff290 */ /* 0x000fe4000fffe0ff */
[C---:B------:R-:W-:Y:S01]  /*80e0*/  @P1 IMAD R6, R47.reuse, 0x2000, R84 ;  /* 0x000020002f061824 */ /* 0x040fe200078e0254 */
[C---:B------:R-:W-:Y:S01]  /*80f0*/  @P1 LEA R4, R47.reuse, R94, 0xd ;  /* 0x0000005e2f041211 */ /* 0x040fe200078e68ff */
[C---:B------:R-:W-:Y:S02]  /*8100*/  @P1 IMAD R5, R47.reuse, 0x2000, R96 ;  /* 0x000020002f051824 */ /* 0x040fe400078e0260 */
[----:B------:R-:W-:Y:S01]  /*8110*/  @P1 IMAD R2, R47, 0x2000, R100 ;  /* 0x000020002f021824 */ /* 0x000fe200078e0264 */
[----:B------:R-:W-:Y:S06]  /*8120*/  @P0 BRA `(.L_x_119) ;  /* 0x00000000000c0947 */ /* 0x000fec0003800000 */
[----:B--2---:R-:W-:Y:S04]  /*8130*/  SHF.L.U32 R0, R83, 0x1f, RZ ;  /* 0x0000001f53007819 */ /* 0x004fe800000006ff */
[----:B------:R-:W2:Y:S02]  /*8140*/  SYNCS.PHASECHK.TRANS64.TRYWAIT P0, [R3+URZ+0x80], R0 ;  /* 0x00008000030075a7 */ /* 0x000ea400080011ff */
[----:B--2---:R-:W-:Y:S05]  /*8150*/  @!P0 BRA `(.L_x_120) ;  /* 0x0000003000a88947 */ /* 0x004fea0003800000 */
.L_x_119:
[----:B------:R-:W-:Y:S05]  /*8160*/  BSYNC B0 ;  /* 0x0000000000007941 */ /* 0x000fea0003800000 */
.L_x_118:
[----:B------:R-:W-:Y:S02]  /*8170*/  ISETP.NE.AND P0, PT, R60, RZ, PT ;  /* 0x000000ff3c00720c */ /* 0x000fe40003f05270 */
[----:B------:R-:W-:Y:S11]  /*8180*/  IADD3 R47, PT, PT, R47, 0x1, RZ ;  /* 0x000000012f2f7810 */ /* 0x000ff60007ffe0ff */
[----:B------:R4:W1:Y:S04]  /*8190*/  @P0 LDS.128 R48, [R6] ;  /* 0x0000000006300984 */ /* 0x0008680000000c00 */
[----:B------:R4:W1:Y:S04]  /*81a0*/  @P0 LDS.128 R56, [R5+0x10] ;  /* 0x0000100005380984 */ /* 0x0008680000000c00 */
[----:B------:R4:W1:Y:S04]  /*81b0*/  @P0 LDS.128 R64, [R4+0x20] ;  /* 0x0000200004400984 */ /* 0x0008680000000c00 */
[----:B------:R4:W1:Y:S02]  /*81c0*/  @P0 LDS.128 R72, [R2+0x30] ;  /* 0x0000300002480984 */ /* 0x0008640000000c00 */
.L_x_117:
[----:B------:R-:W-:Y:S05]  /*81d0*/  BSYNC B1 ;  /* 0x0000000000017941 */ /* 0x000fea0003800000 */
.L_x_116:
[----:B--2---:R-:W-:Y:S05]  /*81e0*/  VIADD R3, R39, 0x20 ;  /* 0x0000002027037836 */ /* 0x004fea0000000000 */
[----:B------:R-:W-:Y:S04]  /*81f0*/  SHF.R.U32.HI R3, RZ, 0x15, R3 ;  /* 0x00000015ff037819 */ /* 0x000fe80000011603 */
[----:B------:R-:W-:Y:S11]  /*8200*/  LOP3.LUT P0, RZ, R3, 0x3, R88, 0x48, !PT ;  /* 0x0000000303ff7812 */ /* 0x000ff60007804858 */
[----:B------:R-:W-:Y:S02]  /*8210*/  @!UPT UIADD3 URZ, UPT, UPT, URZ, URZ, URZ ;  /* 0x000000fffffff290 */ /* 0x000fe4000fffe0ff */
[----:B------:R-:W-:Y:S05]  /*8220*/  @!P0 BRA `(.L_x_121) ;  /* 0x0000000000408947 */ /* 0x000fea0003800000 */
[----:B------:R-:W2:Y:S01]  /*8230*/  LDCU.64 UR8, c[0x4][0x70] ;  /* 0x01000e00ff0877ac */ /* 0x000ea20008000a00 */
[----:B------:R-:W-:Y:S01]  /*8240*/  MOV R3, 0x0 ;  /* 0x0000000000037802 */ /* 0x000fe20000000f00 */
[----:B------:R-:W-:Y:S02]  /*8250*/  HFMA2 R12, -RZ, RZ, 0, 5.9604644775390625e-08 ;  /* 0x00000001ff0c7431 */ /* 0x000fe400000001ff */
[----:B------:R-:W-:Y:S02]  /*8260*/  IMAD.MOV.U32 R8, RZ, RZ, 0x192 ;  /* 0x00000192ff087424 */ /* 0x000fe400078e00ff */
[----:B------:R-:W-:Y:S01]  /*8270*/  IMAD.MOV.U32 R13, RZ, RZ, RZ ;  /* 0x000000ffff0d7224 */ /* 0x000fe200078e00ff */
[----:B------:R-:W5:Y:S01]  /*8280*/  LDCU.64 UR6, c[0x4][0x78] ;  /* 0x01000f00ff0677ac */ /* 0x000f620008000a00 */
[----:B----4-:R-:W4:Y:S01]  /*8290*/  LDC.64 R2, c[0x4][R3] ;  /* 0x0100000003027b82 */ /* 0x010f220000000a00 */
[----:B------:R-:W3:Y:S01]  /*82a0*/  LDCU.64 UR4, c[0x4][0x10] ;  /* 0x01000200ff0477ac */ /* 0x000ee20008000a00 */
[----:B--2---:R-:W-:Y:S01]  /*82b0*/  MOV R5, UR9 ;  /* 0x0000000900057c02 */ /* 0x004fe20008000f00 */
[----:B------:R-:W-:Y:S01]  /*82c0*/  IMAD.U32 R4, RZ, RZ, UR8 ;  /* 0x00000008ff047e24 */ /* 0x000fe2000f8e00ff */
[----:B-----5:R-:W-:Y:S01]  /*82d0*/  MOV R7, UR7 ;  /* 0x0000000700077c02 */ /* 0x020fe20008000f00 */
[----:B------:R-:W-:Y:S01]  /*82e0*/  IMAD.U32 R6, RZ, RZ, UR6 ;  /* 0x00000006ff067e24 */ /* 0x000fe2000f8e00ff */
[----:B---3--:R-:W-:Y:S01]  /*82f0*/  MOV R11, UR5 ;  /* 0x00000005000b7c02 */ /* 0x008fe20008000f00 */
[----:B------:R-:W-:Y:S02]  /*8300*/  IMAD.U32 R10, RZ, RZ, UR4 ;  /* 0x00000004ff0a7e24 */ /* 0x000fe4000f8e00ff */
[----:B------:R-:W-:Y:S07]  /*8310*/  LEPC R20, `(.L_x_121) ;  /* 0x000000001014794e */ /* 0x000fee0000000000 */
[----:B-1--4-:R-:W-:Y:S05]  /*8320*/  CALL.ABS.NOINC R2 ;  /* 0x0000000002007343 */ /* 0x012fea0003c00000 */
.L_x_121:
[C---:B-1----:R-:W-:Y:S01]  /*8330*/  SHF.L.U32 R40, R48.reuse, 0x10, RZ ;  /* 0x0000001030287819 */ /* 0x042fe200000006ff */
[----:B------:R-:W-:Y:S05]  /*8340*/  WARPSYNC.ALL ;  /* 0x0000000000007948 */ /* 0x000fea0003800000 */
[----:B------:R-:W-:Y:S01]  /*8350*/  R2UR UR4, R39 ;  /* 0x00000000270472ca */ /* 0x000fe200000e0000 */
[----:B------:R-:W1:Y:S01]  /*8360*/  S2R R101, SR_CgaCtaId ;  /* 0x0000000000657919 */ /* 0x000e620000008800 */
[----:B------:R-:W-:Y:S01]  /*8370*/  LOP3.LUT R43, R48, 0xffff0000, RZ, 0xc0, !PT ;  /* 0xffff0000302b7812 */ /* 0x000fe200078ec0ff */
[----:B------:R-:W-:Y:S01]  /*8380*/  BSSY.RECONVERGENT B0, `(.L_x_122) ;  /* 0x000008c000007945 */ /* 0x000fe20003800200 */
[----:B------:R-:W-:Y:S02]  /*8390*/  LOP3.LUT R42, R49, 0xffff0000, RZ, 0xc0, !PT ;  /* 0xffff0000312a7812 */ /* 0x000fe400078ec0ff */
[----:B------:R-:W-:Y:S02]  /*83a0*/  LOP3.LUT R44, R50, 0xffff0000, RZ, 0xc0, !PT ;  /* 0xffff0000322c7812 */ /* 0x000fe400078ec0ff */
[----:B------:R-:W-:Y:S02]  /*83b0*/  SHF.L.U32 R45, R59, 0x10, RZ ;  /* 0x000000103b2d7819 */ /* 0x000fe400000006ff */
[----:B------:R-:W-:Y:S02]  /*83c0*/  ISETP.NE.AND P6, PT, R98, RZ, PT ;  /* 0x000000ff6200720c */ /* 0x000fe40003fc5270 */
[----:B------:R-:W-:Y:S01]  /*83d0*/  ISETP.NE.AND P0, PT, R86, RZ, PT ;  /* 0x000000ff5600720c */ /* 0x000fe20003f05270 */
[----:B----4-:R-:W2:Y:S01]  /*83e0*/  LDTM.x32 R4, tmem[UR4+0x20] ;  /* 0x00002004000479ee */ /* 0x010ea200082c0000 */
[----:B------:R-:W-:Y:S02]  /*83f0*/  MOV R61, UR51 ;  /* 0x00000033003d7c02 */ /* 0x000fe40008000f00 */
[----:B------:R-:W-:Y:S07]  /*8400*/  LEA R62, R47, UR49, 0x3 ;  /* 0x000000312f3e7c11 */ /* 0x000fee000f8e18ff */
[----:B------:R-:W-:Y:S04]  /*8410*/  @P6 LEA R61, R61, UR49, 0x3 ;  /* 0x000000313d3d6c11 */ /* 0x000fe8000f8e18ff */
[----:B------:R-:W-:Y:S02]  /*8420*/  @P6 IADD3 R102, PT, PT, R61, 0xa0, RZ ;  /* 0x000000a03d666810 */ /* 0x000fe40007ffe0ff */
[----:B------:R-:W-:Y:S02]  /*8430*/  @P6 SHF.L.U32 R61, R83, 0x1f, RZ ;  /* 0x0000001f533d6819 */ /* 0x000fe400000006ff */
[----:B-1----:R-:W-:Y:S01]  /*8440*/  @P6 PRMT R102, R101, 0x654, R102 ;  /* 0x0000065465666816 */ /* 0x002fe20000000066 */
[C---:B--2---:R-:W-:Y:S01]  /*8450*/  FMUL R0, R38.reuse, R4 ;  /* 0x0000000426007220 */ /* 0x044fe20000400000 */
[C---:B------:R-:W-:Y:S01]  /*8460*/  FMUL R2, R38.reuse, R5 ;  /* 0x0000000526027220 */ /* 0x040fe20000400000 */
[C---:B------:R-:W-:Y:S01]  /*8470*/  FMUL R3, R38.reuse, R6 ;  /* 0x0000000626037220 */ /* 0x040fe20000400000 */
[C---:B------:R-:W-:Y:S01]  /*8480*/  FMUL R7, R38.reuse, R7 ;  /* 0x0000000726077220 */ /* 0x040fe20000400000 */
[----:B------:R-:W-:Y:S01]  /*8490*/  FFMA R0, R41, R40, R0 ;  /* 0x0000002829007223 */ /* 0x000fe20000000000 */
[----:B------:R-:W-:Y:S01]  /*84a0*/  SHF.L.U32 R40, R49, 0x10, RZ ;  /* 0x0000001031287819 */ /* 0x000fe200000006ff */
[----:B------:R-:W-:Y:S01]  /*84b0*/  FFMA R2, R41, R43, R2 ;  /* 0x0000002b29027223 */ /* 0x000fe20000000002 */
[----:B------:R-:W-:Y:S01]  /*84c0*/  SHF.L.U32 R43, R51, 0x10, RZ ;  /* 0x00000010332b7819 */ /* 0x000fe200000006ff */
[C---:B------:R-:W-:Y:S01]  /*84d0*/  FMUL R4, R38.reuse, R8 ;  /* 0x0000000826047220 */ /* 0x040fe20000400000 */
[----:B------:R-:W-:Y:S01]  /*84e0*/  FMUL R5, R38, R9 ;  /* 0x0000000926057220 */ /* 0x000fe20000400000 */
[C---:B------:R-:W-:Y:S01]  /*84f0*/  FFMA R3, R41.reuse, R40, R3 ;  /* 0x0000002829037223 */ /* 0x040fe20000000003 */
[----:B------:R-:W-:Y:S01]  /*8500*/  SHF.L.U32 R40, R50, 0x10, RZ ;  /* 0x0000001032287819 */ /* 0x000fe200000006ff */
[----:B------:R-:W-:Y:S01]  /*8510*/  FFMA R7, R41, R42, R7 ;  /* 0x0000002a29077223 */ /* 0x000fe20000000007 */
[----:B------:R-:W-:Y:S01]  /*8520*/  LOP3.LUT R42, R51, 0xffff0000, RZ, 0xc0, !PT ;  /* 0xffff0000332a7812 */ /* 0x000fe200078ec0ff */
[----:B------:R-:W-:Y:S01]  /*8530*/  FMUL R6, R38, R10 ;  /* 0x0000000a26067220 */ /* 0x000fe20000400000 */
[----:B------:R-:W-:Y:S01]  /*8540*/  F2FP.BF16.F32.PACK_AB R52, R2, R0 ;  /* 0x000000000234723e */ /* 0x000fe200000010ff */
        /* <DEDUP_REMOVED lines=18> */
[C---:B------:R-:W-:Y:S01]  /*8670*/  LOP3.LUT R42, R58.reuse, 0xffff0000, RZ, 0xc0, !PT ;  /* 0xffff00003a2a7812 */ /* 0x040fe200078ec0ff */
[----:B------:R-:W-:Y:S01]  /*8680*/  FFMA R10, R41, R43, R10 ;  /* 0x0000002b290a7223 */ /* 0x000fe2000000000a */
[----:B------:R-:W-:Y:S01]  /*8690*/  SHF.L.U32 R43, R58, 0x10, RZ ;  /* 0x000000103a2b7819 */ /* 0x000fe200000006ff */
[C---:B------:R-:W-:Y:S01]  /*86a0*/  FMUL R15, R38.reuse, R15 ;  /* 0x0000000f260f7220 */ /* 0x040fe20000400000 */
[----:B------:R-:W-:Y:S01]  /*86b0*/  F2FP.BF16.F32.PACK_AB R68, R9, R8 ;  /* 0x000000080944723e */ /* 0x000fe200000010ff */
[C---:B------:R-:W-:Y:S01]  /*86c0*/  FMUL R12, R38.reuse, R16 ;  /* 0x00000010260c7220 */ /* 0x040fe20000400000 */
[----:B------:R-:W-:Y:S01]  /*86d0*/  FMUL R13, R38, R17 ;  /* 0x00000011260d7220 */ /* 0x000fe20000400000 */
[----:B------:R-:W-:Y:S01]  /*86e0*/  FFMA R15, R41, R40, R15 ;  /* 0x00000028290f7223 */ /* 0x000fe2000000000f */
[----:B------:R-:W-:Y:S01]  /*86f0*/  LOP3.LUT R40, R59, 0xffff0000, RZ, 0xc0, !PT ;  /* 0xffff00003b287812 */ /* 0x000fe200078ec0ff */
[----:B------:R-:W-:Y:S01]  /*8700*/  FFMA R12, R41, R43, R12 ;  /* 0x0000002b290c7223 */ /* 0x000fe2000000000c */
[----:B------:R-:W-:Y:S01]  /*8710*/  SHF.L.U32 R43, R64, 0x10, RZ ;  /* 0x00000010402b7819 */ /* 0x000fe200000006ff */
[----:B------:R-:W-:Y:S01]  /*8720*/  FMUL R14, R38, R18 ;  /* 0x00000012260e7220 */ /* 0x000fe20000400000 */
[----:B------:R-:W-:Y:S01]  /*8730*/  F2FP.BF16.F32.PACK_AB R69, R15, R10 ;  /* 0x0000000a0f45723e */ /* 0x000fe200000010ff */
[----:B------:R1:W-:Y:S01]  /*8740*/  STS.128 [R84+0x2000], R52 ;  /* 0x0020003454007388 */ /* 0x0003e20000000c00 */
[----:B------:R-:W-:Y:S01]  /*8750*/  FFMA R13, R41, R42, R13 ;  /* 0x0000002a290d7223 */ /* 0x000fe2000000000d */
[----:B------:R-:W-:Y:S01]  /*8760*/  LOP3.LUT R42, R64, 0xffff0000, RZ, 0xc0, !PT ;  /* 0xffff0000402a7812 */ /* 0x000fe200078ec0ff */
[C---:B------:R-:W-:Y:S01]  /*8770*/  FMUL R19, R38.reuse, R19 ;  /* 0x0000001326137220 */ /* 0x040fe20000400000 */
[C---:B------:R-:W-:Y:S01]  /*8780*/  FMUL R16, R38.reuse, R20 ;  /* 0x0000001426107220 */ /* 0x040fe20000400000 */
[C---:B------:R-:W-:Y:S01]  /*8790*/  FMUL R17, R38.reuse, R21 ;  /* 0x0000001526117220 */ /* 0x040fe20000400000 */
[----:B------:R-:W-:Y:S01]  /*87a0*/  F2FP.BF16.F32.PACK_AB R70, R13, R12 ;  /* 0x0000000c0d46723e */ /* 0x000fe200000010ff */
[----:B------:R-:W-:Y:S01]  /*87b0*/  FFMA R14, R41, R45, R14 ;  /* 0x0000002d290e7223 */ /* 0x000fe2000000000e */
[----:B------:R-:W-:Y:S01]  /*87c0*/  SHF.L.U32 R45, R65, 0x10, RZ ;  /* 0x00000010412d7819 */ /* 0x000fe200000006ff */
[----:B------:R-:W-:Y:S01]  /*87d0*/  FFMA R19, R41, R40, R19 ;  /* 0x0000002829137223 */ /* 0x000fe20000000013 */
[----:B------:R-:W-:Y:S01]  /*87e0*/  LOP3.LUT R40, R65, 0xffff0000, RZ, 0xc0, !PT ;  /* 0xffff000041287812 */ /* 0x000fe200078ec0ff */
[----:B------:R-:W-:Y:S01]  /*87f0*/  FFMA R16, R41, R43, R16 ;  /* 0x0000002b29107223 */ /* 0x000fe20000000010 */
[----:B------:R-:W-:Y:S01]  /*8800*/  SHF.L.U32 R43, R67, 0x10, RZ ;  /* 0x00000010432b7819 */ /* 0x000fe200000006ff */
[C---:B------:R-:W-:Y:S01]  /*8810*/  FMUL R18, R38.reuse, R22 ;  /* 0x0000001626127220 */ /* 0x040fe20000400000 */
[----:B------:R-:W-:Y:S01]  /*8820*/  F2FP.BF16.F32.PACK_AB R71, R19, R14 ;  /* 0x0000000e1347723e */ /* 0x000fe200000010ff */
[C---:B------:R-:W-:Y:S01]  /*8830*/  FFMA R17, R41.reuse, R42, R17 ;  /* 0x0000002a29117223 */ /* 0x040fe20000000011 */
[----:B------:R-:W-:Y:S01]  /*8840*/  FMUL R23, R38, R23 ;  /* 0x0000001726177220 */ /* 0x000fe20000400000 */
[----:B------:R-:W-:Y:S01]  /*8850*/  SHF.L.U32 R42, R66, 0x10, RZ ;  /* 0x00000010422a7819 */ /* 0x000fe200000006ff */
[----:B------:R-:W-:Y:S01]  /*8860*/  FMUL R20, R38, R24 ;  /* 0x0000001826147220 */ /* 0x000fe20000400000 */
[----:B------:R2:W-:Y:S01]  /*8870*/  STS.128 [R96+0x2010], R68 ;  /* 0x0020104460007388 */ /* 0x0005e20000000c00 */
[----:B------:R-:W-:Y:S01]  /*8880*/  FFMA R18, R41, R45, R18 ;  /* 0x0000002d29127223 */ /* 0x000fe20000000012 */
[----:B------:R-:W-:Y:S01]  /*8890*/  SHF.L.U32 R45, R75, 0x10, RZ ;  /* 0x000000104b2d7819 */ /* 0x000fe200000006ff */
[C---:B------:R-:W-:Y:S01]  /*88a0*/  FFMA R23, R41.reuse, R40, R23 ;  /* 0x0000002829177223 */ /* 0x040fe20000000017 */
[----:B------:R-:W-:Y:S01]  /*88b0*/  LOP3.LUT R40, R66, 0xffff0000, RZ, 0xc0, !PT ;  /* 0xffff000042287812 */ /* 0x000fe200078ec0ff */
[----:B------:R-:W-:Y:S01]  /*88c0*/  FFMA R20, R41, R42, R20 ;  /* 0x0000002a29147223 */ /* 0x000fe20000000014 */
[----:B------:R-:W-:Y:S01]  /*88d0*/  LOP3.LUT R42, R67, 0xffff0000, RZ, 0xc0, !PT ;  /* 0xffff0000432a7812 */ /* 0x000fe200078ec0ff */
[C---:B------:R-:W-:Y:S01]  /*88e0*/  FMUL R21, R38.reuse, R25 ;  /* 0x0000001926157220 */ /* 0x040fe20000400000 */
[C---:B------:R-:W-:Y:S01]  /*88f0*/  FMUL R22, R38.reuse, R26 ;  /* 0x0000001a26167220 */ /* 0x040fe20000400000 */
[C---:B------:R-:W-:Y:S01]  /*8900*/  FMUL R27, R38.reuse, R27 ;  /* 0x0000001b261b7220 */ /* 0x040fe20000400000 */
[----:B------:R-:W-:Y:S01]  /*8910*/  FMUL R24, R38, R28 ;  /* 0x0000001c26187220 */ /* 0x000fe20000400000 */
[C---:B------:R-:W-:Y:S01]  /*8920*/  FFMA R21, R41.reuse, R40, R21 ;  /* 0x0000002829157223 */ /* 0x040fe20000000015 */
[C---:B------:R-:W-:Y:S01]  /*8930*/  FFMA R22, R41.reuse, R43, R22 ;  /* 0x0000002b29167223 */ /* 0x040fe20000000016 */
[----:B------:R-:W-:Y:S01]  /*8940*/  FFMA R27, R41, R42, R27 ;  /* 0x0000002a291b7223 */ /* 0x000fe2000000001b */
[----:B------:R-:W-:Y:S01]  /*8950*/  SHF.L.U32 R40, R72, 0x10, RZ ;  /* 0x0000001048287819 */ /* 0x000fe200000006ff */
[----:B------:R-:W-:Y:S01]  /*8960*/  FMUL R25, R38, R29 ;  /* 0x0000001d26197220 */ /* 0x000fe20000400000 */
[----:B------:R-:W-:Y:S01]  /*8970*/  LOP3.LUT R42, R72, 0xffff0000, RZ, 0xc0, !PT ;  /* 0xffff0000482a7812 */ /* 0x000fe200078ec0ff */
[C---:B------:R-:W-:Y:S01]  /*8980*/  FMUL R26, R38.reuse, R30 ;  /* 0x0000001e261a7220 */ /* 0x040fe20000400000 */
[----:B------:R-:W-:Y:S01]  /*8990*/  SHF.L.U32 R43, R73, 0x10, RZ ;  /* 0x00000010492b7819 */ /* 0x000fe200000006ff */
[----:B------:R-:W-:Y:S01]  /*89a0*/  FFMA R24, R41, R40, R24 ;  /* 0x0000002829187223 */ /* 0x000fe20000000018 */
[----:B------:R-:W-:Y:S01]  /*89b0*/  LOP3.LUT R40, R73, 0xffff0000, RZ, 0xc0, !PT ;  /* 0xffff000049287812 */ /* 0x000fe200078ec0ff */
[C---:B------:R-:W-:Y:S01]  /*89c0*/  FFMA R25, R41.reuse, R42, R25 ;  /* 0x0000002a29197223 */ /* 0x040fe20000000019 */
[----:B------:R-:W-:Y:S01]  /*89d0*/  FMUL R31, R38, R31 ;  /* 0x0000001f261f7220 */ /* 0x000fe20000400000 */
[C---:B------:R-:W-:Y:S01]  /*89e0*/  FFMA R26, R41.reuse, R43, R26 ;  /* 0x0000002b291a7223 */ /* 0x040fe2000000001a */
[----:B------:R-:W-:Y:S01]  /*89f0*/  SHF.L.U32 R43, R74, 0x10, RZ ;  /* 0x000000104a2b7819 */ /* 0x000fe200000006ff */
[----:B------:R-:W-:Y:S01]  /*8a00*/  FMUL R28, R38, R32 ;  /* 0x00000020261c7220 */ /* 0x000fe20000400000 */
[----:B------:R-:W-:Y:S01]  /*8a10*/  LOP3.LUT R42, R74, 0xffff0000, RZ, 0xc0, !PT ;  /* 0xffff00004a2a7812 */ /* 0x000fe200078ec0ff */
[C---:B------:R-:W-:Y:S01]  /*8a20*/  FMUL R29, R38.reuse, R33 ;  /* 0x00000021261d7220 */ /* 0x040fe20000400000 */
[C---:B------:R-:W-:Y:S01]  /*8a30*/  FMUL R30, R38.reuse, R34 ;  /* 0x00000022261e7220 */ /* 0x040fe20000400000 */
[----:B------:R-:W-:Y:S01]  /*8a40*/  FFMA R31, R41, R40, R31 ;  /* 0x00000028291f7223 */ /* 0x000fe2000000001f */
[----:B------:R-:W-:Y:S01]  /*8a50*/  FMUL R35, R38, R35 ;  /* 0x0000002326237220 */ /* 0x000fe20000400000 */
[----:B-1----:R-:W-:Y:S01]  /*8a60*/  F2FP.BF16.F32.PACK_AB R52, R17, R16 ;  /* 0x000000101134723e */ /* 0x002fe200000010ff */
[----:B------:R-:W-:Y:S01]  /*8a70*/  FFMA R28, R41, R43, R28 ;  /* 0x0000002b291c7223 */ /* 0x000fe2000000001c */
[----:B------:R-:W-:Y:S01]  /*8a80*/  F2FP.BF16.F32.PACK_AB R53, R23, R18 ;  /* 0x000000121735723e */ /* 0x000fe200000010ff */
[----:B------:R-:W-:Y:S01]  /*8a90*/  FFMA R29, R41, R42, R29 ;  /* 0x0000002a291d7223 */ /* 0x000fe2000000001d */
[----:B------:R-:W-:Y:S01]  /*8aa0*/  F2FP.BF16.F32.PACK_AB R54, R21, R20 ;  /* 0x000000141536723e */ /* 0x000fe200000010ff */
[----:B------:R-:W-:Y:S01]  /*8ab0*/  FFMA R30, R41, R45, R30 ;  /* 0x0000002d291e7223 */ /* 0x000fe2000000001e */
[----:B------:R-:W-:Y:S01]  /*8ac0*/  F2FP.BF16.F32.PACK_AB R55, R27, R22 ;  /* 0x000000161b37723e */ /* 0x000fe200000010ff */
[----:B------:R-:W-:Y:S01]  /*8ad0*/  FFMA R35, R41, R44, R35 ;  /* 0x0000002c29237223 */ /* 0x000fe20000000023 */
[----:B------:R-:W-:Y:S02]  /*8ae0*/  F2FP.BF16.F32.PACK_AB R104, R25, R24 ;  /* 0x000000181968723e */ /* 0x000fe400000010ff */
[----:B------:R-:W-:Y:S01]  /*8af0*/  F2FP.BF16.F32.PACK_AB R105, R31, R26 ;  /* 0x0000001a1f69723e */ /* 0x000fe200000010ff */
[----:B------:R2:W-:Y:S01]  /*8b00*/  STS.128 [R94+0x2020], R52 ;  /* 0x002020345e007388 */ /* 0x0005e20000000c00 */
        /* <DEDUP_REMOVED lines=8> */
[----:B-1----:R-:W1:Y:S02]  /*8b90*/  FENCE.VIEW.ASYNC.S ;  /* 0x00000000000073c6 */ /* 0x002e640000000000 */
[----:B-1----:R-:W-:Y:S06]  /*8ba0*/  BAR.SYNC.DEFER_BLOCKING 0x1, 0x80 ;  /* 0x0042000000007b1d */ /* 0x002fec0000010000 */
[----:B------:R-:W-:Y:S05]  /*8bb0*/  @P0 BRA `(.L_x_123) ;  /* 0x0000000000200947 */ /* 0x000fea0003800000 */
[----:B------:R-:W1:Y:S01]  /*8bc0*/  LDCU.64 UR6, c[0x0][0x348] ;  /* 0x00006900ff0677ac */ /* 0x000e620008000a00 */
[----:B------:R-:W-:Y:S02]  /*8bd0*/  UIADD3 UR40, UPT, UPT, UR49, 0x2200, URZ ;  /* 0x0000220031287890 */ /* 0x000fe4000fffe0ff */
[----:B------:R-:W-:Y:S02]  /*8be0*/  UIADD3 UR41, UPT, UPT, UR52, 0x20, URZ ;  /* 0x0000002034297890 */ /* 0x000fe4000fffe0ff */
[----:B-1----:R-:W-:Y:S04]  /*8bf0*/  UIADD3 UR4, UP0, UPT, UR6, 0x680, URZ ;  /* 0x0000068006047890 */ /* 0x002fe8000ff1e0ff */
[----:B------:R-:W-:Y:S09]  /*8c00*/  UIADD3.X UR5, UPT, UPT, URZ, UR7, URZ, UP0, !UPT ;  /* 0x00000007ff057290 */ /* 0x000ff200087fe4ff */
[----:B------:R1:W-:Y:S01]  /*8c10*/  UTMASTG.4D [UR40], [UR4] ;  /* 0x00000028040073b5 */ /* 0x0003e20008018000 */
[----:B------:R0:W-:Y:S01]  /*8c20*/  UTMACMDFLUSH ;  /* 0x00000000000079b7 */ /* 0x0001e20000000000 */
[----:B-1----:R-:W-:Y:S04]  /*8c30*/  DEPBAR.LE SB0, 0x1 ;  /* 0x000080400000791a */ /* 0x002fe80000000000 */
.L_x_123:
[----:B------:R-:W-:Y:S05]  /*8c40*/  BSYNC.RECONVERGENT B0 ;  /* 0x0000000000007941 */ /* 0x000fea0003800200 */
.L_x_122:
[----:B------:R-:W-:Y:S01]  /*8c50*/  BAR.SYNC.DEFER_BLOCKING 0x1, 0x80 ;  /* 0x0042000000007b1d */ /* 0x000fe20000010000 */
[----:B------:R-:W-:Y:S04]  /*8c60*/  UIADD3 UR4, UPT, UPT, UR51, 0x1, URZ ;  /* 0x0000000133047890 */ /* 0x000fe8000fffe0ff */
[----:B------:R-:W-:Y:S04]  /*8c70*/  UISETP.NE.AND UP0, UPT, UR4, 0x4, UPT ;  /* 0x000000040400788c */ /* 0x000fe8000bf05270 */
[----:B------:R-:W-:Y:S01]  /*8c80*/  USEL UR50, UR4, URZ, UP0 ;  /* 0x000000ff04327287 */ /* 0x000fe20008000000 */
[----:B------:R1:W-:Y:S01]  /*8c90*/  @P6 SYNCS.ARRIVE.TRANS64.RED.A1T0 RZ, [R102+URZ], RZ ;  /* 0x000000ff66ff69a7 */ /* 0x0003e200081004ff */
[----:B------:R-:W-:Y:S01]  /*8ca0*/  BSSY B1, `(.L_x_124) ;  /* 0x0000017000017945 */ /* 0x000fe20003800000 */
[----:B------:R-:W4:Y:S02]  /*8cb0*/  @P6 SYNCS.PHASECHK.TRANS64.TRYWAIT P0, [R62+URZ+0x80], R61 ;  /* 0x0000803d3e0065a7 */ /* 0x000f2400080011ff */
[----:B----4-:R-:W-:Y:S01]  /*8cc0*/  @P6 SEL R46, RZ, 0x1, !P0 ;  /* 0x00000001ff2e6807 */ /* 0x010fe20004000000 */
[----:B-1----:R-:W-:Y:S06]  /*8cd0*/  @!P6 BRA `(.L_x_125) ;  /* 0x00000000004ce947 */ /* 0x002fec0003800000 */
        /* <DEDUP_REMOVED lines=9> */
[----:B------:R-:W-:Y:S04]  /*8d70*/  SHF.L.U32 R5, R83, 0x1f, RZ ;  /* 0x0000001f53057819 */ /* 0x000fe800000006ff */
[----:B------:R-:W1:Y:S02]  /*8d80*/  SYNCS.PHASECHK.TRANS64.TRYWAIT P0, [R62+URZ+0x80], R5 ;  /* 0x000080053e0075a7 */ /* 0x000e6400080011ff */
[----:B-1----:R-:W-:Y:S05]  /*8d90*/  @!P0 BRA `(.L_x_128) ;  /* 0x0000002400ac8947 */ /* 0x002fea0003800000 */
.L_x_127:
[----:B------:R-:W-:Y:S05]  /*8da0*/  BSYNC B0 ;  /* 0x0000000000007941 */ /* 0x000fea0003800000 */
.L_x_126:
[----:B------:R-:W-:Y:S02]  /*8db0*/  ISETP.NE.AND P0, PT, R60, RZ, PT ;  /* 0x000000ff3c00720c */ /* 0x000fe40003f05270 */
[----:B------:R-:W-:Y:S11]  /*8dc0*/  IADD3 R47, PT, PT, R47, 0x1, RZ ;  /* 0x000000012f2f7810 */ /* 0x000ff60007ffe0ff */
[----:B------:R4:W1:Y:S04]  /*8dd0*/  @P0 LDS.128 R48, [R4] ;  /* 0x0000000004300984 */ /* 0x0008680000000c00 */
[----:B------:R4:W1:Y:S04]  /*8de0*/  @P0 LDS.128 R56, [R3+0x10] ;  /* 0x0000100003380984 */ /* 0x0008680000000c00 */
[----:B------:R4:W1:Y:S04]  /*8df0*/  @P0 LDS.128 R64, [R2+0x20] ;  /* 0x0000200002400984 */ /* 0x0008680000000c00 */
[----:B------:R4:W1:Y:S02]  /*8e00*/  @P0 LDS.128 R72, [R0+0x30] ;  /* 0x0000300000480984 */ /* 0x0008640000000c00 */
.L_x_125:
[----:B------:R-:W-:Y:S05]  /*8e10*/  BSYNC B1 ;  /* 0x0000000000017941 */ /* 0x000fea0003800000 */
.L_x_124:
[----:B----4-:R-:W-:Y:S05]  /*8e20*/  VIADD R3, R39, 0x40 ;  /* 0x0000004027037836 */ /* 0x010fea0000000000 */
[----:B------:R-:W-:Y:S04]  /*8e30*/  SHF.R.U32.HI R3, RZ, 0x15, R3 ;  /* 0x00000015ff037819 */ /* 0x000fe80000011603 */
[----:B------:R-:W-:Y:S11]  /*8e40*/  LOP3.LUT P0, RZ, R3, 0x3, R88, 0x48, !PT ;  /* 0x0000000303ff7812 */ /* 0x000ff60007804858 */
[----:B------:R-:W-:Y:S02]  /*8e50*/  @!UPT UIADD3 URZ, UPT, UPT, URZ, URZ, URZ ;  /* 0x000000fffffff290 */ /* 0x000fe4000fffe0ff */
[----:B------:R-:W-:Y:S05]  /*8e60*/  @!P0 BRA `(.L_x_129) ;  /* 0x0000000000408947 */ /* 0x000fea0003800000 */
[----:B------:R-:W1:Y:S01]  /*8e70*/  LDCU.64 UR8, c[0x4][0x70] ;  /* 0x01000e00ff0877ac */ /* 0x000e620008000a00 */
[----:B------:R-:W-:Y:S01]  /*8e80*/  MOV R3, 0x0 ;  /* 0x0000000000037802 */ /* 0x000fe20000000f00 */
[----:B------:R-:W-:Y:S02]  /*8e90*/  HFMA2 R12, -RZ, RZ, 0, 5.9604644775390625e-08 ;  /* 0x00000001ff0c7431 */ /* 0x000fe400000001ff */
[----:B------:R-:W-:Y:S02]  /*8ea0*/  IMAD.MOV.U32 R8, RZ, RZ, 0x192 ;  /* 0x00000192ff087424 */ /* 0x000fe400078e00ff */
[----:B------:R-:W-:Y:S01]  /*8eb0*/  IMAD.MOV.U32 R13, RZ, RZ, RZ ;  /* 0x000000ffff0d7224 */ /* 0x000fe200078e00ff */
[----:B------:R-:W4:Y:S01]  /*8ec0*/  LDCU.64 UR6, c[0x4][0x78] ;  /* 0x01000f00ff0677ac */ /* 0x000f220008000a00 */
[----:B------:R-:W2:Y:S01]  /*8ed0*/  LDC.64 R2, c[0x4][R3] ;  /* 0x0100000003027b82 */ /* 0x000ea20000000a00 */
[----:B------:R-:W5:Y:S01]  /*8ee0*/  LDCU.64 UR4, c[0x4][0x10] ;  /* 0x01000200ff0477ac */ /* 0x000f620008000a00 */
[----:B-1----:R-:W-:Y:S01]  /*8ef0*/  MOV R5, UR9 ;  /* 0x0000000900057c02 */ /* 0x002fe20008000f00 */
[----:B------:R-:W-:Y:S01]  /*8f00*/  IMAD.U32 R4, RZ, RZ, UR8 ;  /* 0x00000008ff047e24 */ /* 0x000fe2000f8e00ff */
[----:B----4-:R-:W-:Y:S01]  /*8f10*/  MOV R7, UR7 ;  /* 0x0000000700077c02 */ /* 0x010fe20008000f00 */
[----:B------:R-:W-:Y:S01]  /*8f20*/  IMAD.U32 R6, RZ, RZ, UR6 ;  /* 0x00000006ff067e24 */ /* 0x000fe2000f8e00ff */
[----:B-----5:R-:W-:Y:S01]  /*8f30*/  MOV R11, UR5 ;  /* 0x00000005000b7c02 */ /* 0x020fe20008000f00 */
[----:B------:R-:W-:Y:S02]  /*8f40*/  IMAD.U32 R10, RZ, RZ, UR4 ;  /* 0x00000004ff0a7e24 */ /* 0x000fe4000f8e00ff */
[----:B------:R-:W-:Y:S07]  /*8f50*/  LEPC R20, `(.L_x_129) ;  /* 0x000000001014794e */ /* 0x000fee0000000000 */
[----:B--23--:R-:W-:Y:S05]  /*8f60*/  CALL.ABS.NOINC R2 ;  /* 0x0000000002007343 */ /* 0x00cfea0003c00000 */
.L_x_129:
[C---:B-1----:R-:W-:Y:S01]  /*8f70*/  SHF.L.U32 R40, R48.reuse, 0x10, RZ ;  /* 0x0000001030287819 */ /* 0x042fe200000006ff */
[----:B------:R-:W-:Y:S05]  /*8f80*/  WARPSYNC.ALL ;  /* 0x0000000000007948 */ /* 0x000fea0003800000 */
[----:B------:R-:W-:Y:S01]  /*8f90*/  R2UR UR4, R39 ;  /* 0x00000000270472ca */ /* 0x000fe200000e0000 */
[----:B------:R-:W-:Y:S01]  /*8fa0*/  BSSY.RECONVERGENT B0, `(.L_x_130) ;  /* 0x000008d000007945 */ /* 0x000fe20003800200 */
[----:B------:R-:W-:Y:S02]  /*8fb0*/  LOP3.LUT R43, R48, 0xffff0000, RZ, 0xc0, !PT ;  /* 0xffff0000302b7812 */ /* 0x000fe400078ec0ff */
[----:B------:R-:W-:Y:S02]  /*8fc0*/  SHF.L.U32 R42, R49, 0x10, RZ ;  /* 0x00000010312a7819 */ /* 0x000fe400000006ff */
[C---:B------:R-:W-:Y:S02]  /*8fd0*/  SHF.L.U32 R45, R51.reuse, 0x10, RZ ;  /* 0x00000010332d7819 */ /* 0x040fe400000006ff */
[----:B------:R-:W-:Y:S02]  /*8fe0*/  LOP3.LUT R44, R51, 0xffff0000, RZ, 0xc0, !PT ;  /* 0xffff0000332c7812 */ /* 0x000fe400078ec0ff */
[----:B------:R-:W-:Y:S02]  /*8ff0*/  ISETP.NE.AND P6, PT, R98, RZ, PT ;  /* 0x000000ff6200720c */ /* 0x000fe40003fc5270 */
[----:B------:R-:W-:Y:S01]  /*9000*/  ISETP.NE.AND P0, PT, R86, RZ, PT ;  /* 0x000000ff5600720c */ /* 0x000fe20003f05270 */
[----:B------:R-:W1:Y:S01]  /*9010*/  LDTM.x32 R4, tmem[UR4+0x40] ;  /* 0x00004004000479ee */ /* 0x000e6200082c0000 */
[----:B------:R-:W-:Y:S09]  /*9020*/  MOV R61, UR50 ;  /* 0x00000032003d7c02 */ /* 0x000ff20008000f00 */
[----:B------:R-:W-:Y:S02]  /*9030*/  @P6 LEA R61, R61, UR49, 0x3 ;  /* 0x000000313d3d6c11 */ /* 0x000fe4000f8e18ff */
[----:B------:R-:W-:Y:S02]  /*9040*/  @P6 SHF.L.U32 R102, R83, 0x1f, RZ ;  /* 0x0000001f53666819 */ /* 0x000fe400000006ff */
[----:B------:R-:W-:Y:S02]  /*9050*/  @P6 IADD3 R62, PT, PT, R61, 0xa0, RZ ;  /* 0x000000a03d3e6810 */ /* 0x000fe40007ffe0ff */
[----:B------:R-:W-:Y:S02]  /*9060*/  LEA R61, R47, UR49, 0x3 ;  /* 0x000000312f3d7c11 */ /* 0x000fe4000f8e18ff */
[----:B------:R-:W-:Y:S01]  /*9070*/  @P6 PRMT R62, R101, 0x654, R62 ;  /* 0x00000654653e6816 */ /* 0x000fe2000000003e */
[C---:B-1----:R-:W-:Y:S01]  /*9080*/  FMUL R0, R38.reuse, R4 ;  /* 0x0000000426007220 */ /* 0x042fe20000400000 */
[C---:B------:R-:W-:Y:S01]  /*9090*/  FMUL R2, R38.reuse, R5 ;  /* 0x0000000526027220 */ /* 0x040fe20000400000 */
[C---:B------:R-:W-:Y:S01]  /*90a0*/  FMUL R3, R38.reuse, R6 ;  /* 0x0000000626037220 */ /* 0x040fe20000400000 */
[----:B------:R-:W-:Y:S01]  /*90b0*/  FMUL R7, R38, R7 ;  /* 0x0000000726077220 */ /* 0x000fe20000400000 */
[----:B------:R-:W-:Y:S01]  /*90c0*/  FFMA R0, R41, R40, R0 ;  /* 0x0000002829007223 */ /* 0x000fe20000000000 */
[----:B------:R-:W-:Y:S01]  /*90d0*/  LOP3.LUT R40, R49, 0xffff0000, RZ, 0xc0, !PT ;  /* 0xffff000031287812 */ /* 0x000fe200078ec0ff */
[C---:B------:R-:W-:Y:S01]  /*90e0*/  FFMA R2, R41.reuse, R43, R2 ;  /* 0x0000002b29027223 */ /* 0x040fe20000000002 */
[C---:B------:R-:W-:Y:S01]  /*90f0*/  SHF.L.U32 R43, R50.reuse, 0x10, RZ ;  /* 0x00000010322b7819 */ /* 0x040fe200000006ff */
[C---:B------:R-:W-:Y:S01]  /*9100*/  FFMA R3, R41.reuse, R42, R3 ;  /* 0x0000002a29037223 */ /* 0x040fe20000000003 */
[----:B------:R-:W-:Y:S01]  /*9110*/  LOP3.LUT R42, R50, 0xffff0000, RZ, 0xc0, !PT ;  /* 0xffff0000322a7812 */ /* 0x000fe200078ec0ff */
[----:B------:R-:W-:Y:S01]  /*9120*/  FMUL R4, R38, R8 ;  /* 0x0000000826047220 */ /* 0x000fe20000400000 */
[----:B--2---:R-:W-:Y:S01]  /*9130*/  F2FP.BF16.F32.PACK_AB R68, R2, R0 ;  /* 0x000000000244723e */ /* 0x004fe200000010ff */
[----:B------:R-:W-:Y:S01]  /*9140*/  FMUL R5, R38, R9 ;  /* 0x0000000926057220 */ /* 0x000fe20000400000 */
[C---:B------:R-:W-:Y:S01]  /*9150*/  FFMA R7, R41.reuse, R40, R7 ;  /* 0x0000002829077223 */ /* 0x040fe20000000007 */
[----:B------:R-:W-:Y:S01]  /*9160*/  SHF.L.U32 R40, R56, 0x10, RZ ;  /* 0x0000001038287819 */ /* 0x000fe200000006ff */
[C---:B------:R-:W-:Y:S01]  /*9170*/  FMUL R6, R38.reuse, R10 ;  /* 0x0000000a26067220 */ /* 0x040fe20000400000 */
[C---:B------:R-:W-:Y:S01]  /*9180*/  FMUL R11, R38.reuse, R11 ;  /* 0x0000000b260b7220 */ /* 0x040fe20000400000 */
[----:B------:R-:W-:Y:S01]  /*9190*/  FFMA R4, R41, R43, R4 ;  /* 0x0000002b29047223 */ /* 0x000fe20000000004 */
[----:B------:R-:W-:Y:S01]  /*91a0*/  SHF.L.U32 R43, R57, 0x10, RZ ;  /* 0x00000010392b7819 */ /* 0x000fe200000006ff */
[----:B------:R-:W-:Y:S01]  /*91b0*/  FMUL R8, R38, R12 ;  /* 0x0000000c26087220 */ /* 0x000fe20000400000 */
[----:B------:R-:W-:Y:S01]  /*91c0*/  F2FP.BF16.F32.PACK_AB R69, R7, R3 ;  /* 0x000000030745723e */ /* 0x000fe200000010ff */
[C---:B------:R-:W-:Y:S01]  /*91d0*/  FFMA R5, R41.reuse, R42, R5 ;  /* 0x0000002a29057223 */ /* 0x040fe20000000005 */
[----:B------:R-:W-:Y:S01]  /*91e0*/  LOP3.LUT R42, R56, 0xffff0000, RZ, 0xc0, !PT ;  /* 0xffff0000382a7812 */ /* 0x000fe200078ec0ff */
[----:B------:R-:W-:Y:S01]  /*91f0*/  FFMA R6, R41, R45, R6 ;  /* 0x0000002d29067223 */ /* 0x000fe20000000006 */
[----:B------:R-:W-:Y:S01]  /*9200*/  SHF.L.U32 R45, R65, 0x10, RZ ;  /* 0x00000010412d7819 */ /* 0x000fe200000006ff */
[----:B------:R-:W-:Y:S01]  /*9210*/  FFMA R11, R41, R44, R11 ;  /* 0x0000002c290b7223 */ /* 0x000fe2000000000b */
[----:B------:R-:W-:Y:S01]  /*9220*/  F2FP.BF16.F32.PACK_AB R70, R5, R4 ;  /* 0x000000040546723e */ /* 0x000fe200000010ff */
[----:B------:R-:W-:Y:S01]  /*9230*/  FFMA R8, R41, R40, R8 ;  /* 0x0000002829087223 */ /* 0x000fe20000000008 */
[----:B------:R-:W-:Y:S01]  /*9240*/  LOP3.LUT R40, R57, 0xffff0000, RZ, 0xc0, !PT ;  /* 0xffff000039287812 */ /* 0x000fe200078ec0ff */
[C---:B------:R-:W-:Y:S01]  /*9250*/  FMUL R9, R38.reuse, R13 ;  /* 0x0000000d26097220 */ /* 0x040fe20000400000 */
[----:B------:R-:W-:Y:S01]  /*9260*/  F2FP.BF16.F32.PACK_AB R71, R11, R6 ;  /* 0x000000060b47723e */ /* 0x000fe200000010ff */
[C---:B------:R-:W-:Y:S01]  /*9270*/  FMUL R10, R38.reuse, R14 ;  /* 0x0000000e260a7220 */ /* 0x040fe20000400000 */
[----:B------:R-:W-:Y:S01]  /*9280*/  LOP3.LUT R44, R75, 0xffff0000, RZ, 0xc0, !PT ;  /* 0xffff00004b2c7812 */ /* 0x000fe200078ec0ff */
[----:B------:R-:W-:Y:S01]  /*9290*/  FMUL R15, R38, R15 ;  /* 0x0000000f260f7220 */ /* 0x000fe20000400000 */
        /* <DEDUP_REMOVED lines=8> */
[----:B------:R-:W-:Y:S01]  /*9320*/  FMUL R13, R38, R17 ;  /* 0x00000011260d7220 */ /* 0x000fe20000400000 */
[----:B------:R-:W-:Y:S01]  /*9330*/  F2FP.BF16.F32.PACK_AB R53, R15, R10 ;  /* 0x0000000a0f35723e */ /* 0x000fe200000010ff */
[C---:B------:R-:W-:Y:S01]  /*9340*/  FFMA R12, R41.reuse, R42, R12 ;  /* 0x0000002a290c7223 */ /* 0x040fe2000000000c */
[----:B------:R-:W-:Y:S01]  /*9350*/  LOP3.LUT R42, R64, 0xffff0000, RZ, 0xc0, !PT ;  /* 0xffff0000402a7812 */ /* 0x000fe200078ec0ff */
[C---:B------:R-:W-:Y:S01]  /*9360*/  FMUL R14, R38.reuse, R18 ;  /* 0x00000012260e7220 */ /* 0x040fe20000400000 */
[----:B------:R-:W-:Y:S01]  /*9370*/  FFMA R13, R41, R40, R13 ;  /* 0x00000028290d7223 */ /* 0x000fe2000000000d */
[----:B------:R-:W-:Y:S01]  /*9380*/  LOP3.LUT R40, R59, 0xffff0000, RZ, 0xc0, !PT ;  /* 0xffff00003b287812 */ /* 0x000fe200078ec0ff */
[----:B------:R1:W-:Y:S01]  /*9390*/  STS.128 [R84+0x4000], R68 ;  /* 0x0040004454007388 */ /* 0x0003e20000000c00 */
        /* <DEDUP_REMOVED lines=13> */
[C---:B------:R-:W-:Y:S01]  /*9470*/  FFMA R17, R41.reuse, R42, R17 ;  /* 0x0000002a29117223 */ /* 0x040fe20000000011 */
[----:B------:R-:W-:Y:S01]  /*9480*/  FFMA R18, R41, R45, R18 ;  /* 0x0000002d29127223 */ /* 0x000fe20000000012 */
[----:B------:R2:W-:Y:S01]  /*9490*/  STS.128 [R96+0x4010], R52 ;  /* 0x0040103460007388 */ /* 0x0005e20000000c00 */
[----:B------:R-:W-:Y:S01]  /*94a0*/  SHF.L.U32 R45, R67, 0x10, RZ ;  /* 0x00000010432d7819 */ /* 0x000fe200000006ff */
[----:B------:R-:W-:Y:S01]  /*94b0*/  FFMA R23, R41, R40, R23 ;  /* 0x0000002829177223 */ /* 0x000fe20000000017 */
[----:B------:R-:W-:Y:S01]  /*94c0*/  LOP3.LUT R40, R66, 0xffff0000, RZ, 0xc0, !PT ;  /* 0xffff000042287812 */ /* 0x000fe200078ec0ff */
[C---:B------:R-:W-:Y:S01]  /*94d0*/  FMUL R20, R38.reuse, R24 ;  /* 0x0000001826147220 */ /* 0x040fe20000400000 */
[----:B------:R-:W-:Y:S01]  /*94e0*/  LOP3.LUT R42, R67, 0xffff0000, RZ, 0xc0, !PT ;  /* 0xffff0000432a7812 */ /* 0x000fe200078ec0ff */
[C---:B------:R-:W-:Y:S01]  /*94f0*/  FMUL R21, R38.reuse, R25 ;  /* 0x0000001926157220 */ /* 0x040fe20000400000 */
[C---:B------:R-:W-:Y:S01]  /*9500*/  FMUL R22, R38.reuse, R26 ;  /* 0x0000001a26167220 */ /* 0x040fe20000400000 */
[----:B------:R-:W-:Y:S01]  /*9510*/  FMUL R27, R38, R27 ;  /* 0x0000001b261b7220 */ /* 0x000fe20000400000 */
[----:B------:R-:W-:Y:S01]  /*9520*/  FFMA R20, R41, R43, R20 ;  /* 0x0000002b29147223 */ /* 0x000fe20000000014 */
[----:B------:R-:W-:Y:S01]  /*9530*/  SHF.L.U32 R43, R73, 0x10, RZ ;  /* 0x00000010492b7819 */ /* 0x000fe200000006ff */
[C---:B------:R-:W-:Y:S01]  /*9540*/  FFMA R21, R41.reuse, R40, R21 ;  /* 0x0000002829157223 */ /* 0x040fe20000000015 */
[C---:B------:R-:W-:Y:S01]  /*9550*/  FFMA R22, R41.reuse, R45, R22 ;  /* 0x0000002d29167223 */ /* 0x040fe20000000016 */
[C---:B------:R-:W-:Y:S01]  /*9560*/  FFMA R27, R41.reuse, R42, R27 ;  /* 0x0000002a291b7223 */ /* 0x040fe2000000001b */
[----:B------:R-:W-:Y:S01]  /*9570*/  SHF.L.U32 R40, R72, 0x10, RZ ;  /* 0x0000001048287819 */ /* 0x000fe200000006ff */
[----:B------:R-:W-:Y:S01]  /*9580*/  FMUL R24, R38, R28 ;  /* 0x0000001c26187220 */ /* 0x000fe20000400000 */
[----:B------:R-:W-:Y:S01]  /*9590*/  LOP3.LUT R42, R72, 0xffff0000, RZ, 0xc0, !PT ;  /* 0xffff0000482a7812 */ /* 0x000fe200078ec0ff */
[C---:B------:R-:W-:Y:S01]  /*95a0*/  FMUL R25, R38.reuse, R29 ;  /* 0x0000001d26197220 */ /* 0x040fe20000400000 */
[C---:B------:R-:W-:Y:S01]  /*95b0*/  FMUL R26, R38.reuse, R30 ;  /* 0x0000001e261a7220 */ /* 0x040fe20000400000 */
[----:B------:R-:W-:Y:S01]  /*95c0*/  FFMA R24, R41, R40, R24 ;  /* 0x0000002829187223 */ /* 0x000fe20000000018 */
[----:B------:R-:W-:Y:S01]  /*95d0*/  LOP3.LUT R40, R73, 0xffff0000, RZ, 0xc0, !PT ;  /* 0xffff000049287812 */ /* 0x000fe200078ec0ff */
[C---:B------:R-:W-:Y:S01]  /*95e0*/  FFMA R25, R41.reuse, R42, R25 ;  /* 0x0000002a29197223 */ /* 0x040fe20000000019 */
[----:B------:R-:W-:Y:S01]  /*95f0*/  FFMA R26, R41, R43, R26 ;  /* 0x0000002b291a7223 */ /* 0x000fe2000000001a */
[----:B------:R-:W-:Y:S01]  /*9600*/  FMUL R31, R38, R31 ;  /* 0x0000001f261f7220 */ /* 0x000fe20000400000 */
[----:B------:R-:W-:Y:S01]  /*9610*/  SHF.L.U32 R43, R74, 0x10, RZ ;  /* 0x000000104a2b7819 */ /* 0x000fe200000006ff */
[----:B------:R-:W-:Y:S01]  /*9620*/  FMUL R28, R38, R32 ;  /* 0x00000020261c7220 */ /* 0x000fe20000400000 */
[----:B------:R-:W-:Y:S01]  /*9630*/  LOP3.LUT R42, R74, 0xffff0000, RZ, 0xc0, !PT ;  /* 0xffff00004a2a7812 */ /* 0x000fe200078ec0ff */
[C---:B------:R-:W-:Y:S01]  /*9640*/  FMUL R29, R38.reuse, R33 ;  /* 0x00000021261d7220 */ /* 0x040fe20000400000 */
[----:B------:R-:W-:Y:S01]  /*9650*/  SHF.L.U32 R45, R75, 0x10, RZ ;  /* 0x000000104b2d7819 */ /* 0x000fe200000006ff */
        /* <DEDUP_REMOVED lines=33> */
.L_x_131:
[----:B------:R-:W-:Y:S05]  /*9870*/  BSYNC.RECONVERGENT B0 ;  /* 0x0000000000007941 */ /* 0x000fea0003800200 */
.L_x_130:
        /* <DEDUP_REMOVED lines=21> */
.L_x_135:
[----:B------:R-:W-:Y:S05]  /*99d0*/  BSYNC B0 ;  /* 0x0000000000007941 */ /* 0x000fea0003800000 */
.L_x_134:
[----:B------:R-:W-:Y:S11]  /*99e0*/  ISETP.NE.AND P0, PT, R60, RZ, PT ;  /* 0x000000ff3c00720c */ /* 0x000ff60003f05270 */
[----:B------:R-:W-:Y:S02]  /*99f0*/  @!UPT UIADD3 URZ, UPT, UPT, URZ, URZ, URZ ;  /* 0x000000fffffff290 */ /* 0x000fe4000fffe0ff */
[----:B------:R4:W1:Y:S04]  /*9a00*/  @P0 LDS.128 R48, [R3] ;  /* 0x0000000003300984 */ /* 0x0008680000000c00 */
[----:B------:R4:W1:Y:S04]  /*9a10*/  @P0 LDS.128 R56, [R2+0x10] ;  /* 0x0000100002380984 */ /* 0x0008680000000c00 */
[----:B------:R4:W1:Y:S04]  /*9a20*/  @P0 LDS.128 R64, [R0+0x20] ;  /* 0x0000200000400984 */ /* 0x0008680000000c00 */
[----:B------:R4:W1:Y:S02]  /*9a30*/  @P0 LDS.128 R72, [R47+0x30] ;  /* 0x000030002f480984 */ /* 0x0008640000000c00 */
.L_x_133:
[----:B------:R-:W-:Y:S05]  /*9a40*/  BSYNC B1 ;  /* 0x0000000000017941 */ /* 0x000fea0003800000 */
.L_x_132:
[----:B----4-:R-:W-:Y:S05]  /*9a50*/  VIADD R3, R39, 0x60 ;  /* 0x0000006027037836 */ /* 0x010fea0000000000 */
[----:B------:R-:W-:Y:S04]  /*9a60*/  SHF.R.U32.HI R3, RZ, 0x15, R3 ;  /* 0x00000015ff037819 */ /* 0x000fe80000011603 */
[----:B------:R-:W-:Y:S11]  /*9a70*/  LOP3.LUT P0, RZ, R3, 0x3, R88, 0x48, !PT ;  /* 0x0000000303ff7812 */ /* 0x000ff60007804858 */
[----:B------:R-:W-:Y:S02]  /*9a80*/  @!UPT UIADD3 URZ, UPT, UPT, URZ, URZ, URZ ;  /* 0x000000fffffff290 */ /* 0x000fe4000fffe0ff */
[----:B------:R-:W-:Y:S05]  /*9a90*/  @!P0 BRA `(.L_x_137) ;  /* 0x0000000000408947 */ /* 0x000fea0003800000 */
[----:B------:R-:W4:Y:S01]  /*9aa0*/  LDCU.64 UR8, c[0x4][0x70] ;  /* 0x01000e00ff0877ac */ /* 0x000f220008000a00 */
[----:B------:R-:W-:Y:S01]  /*9ab0*/  MOV R3, 0x0 ;  /* 0x0000000000037802 */ /* 0x000fe20000000f00 */
[----:B------:R-:W-:Y:S02]  /*9ac0*/  HFMA2 R12, -RZ, RZ, 0, 5.9604644775390625e-08 ;  /* 0x00000001ff0c7431 */ /* 0x000fe400000001ff */
[----:B------:R-:W-:Y:S02]  /*9ad0*/  IMAD.MOV.U32 R8, RZ, RZ, 0x192 ;  /* 0x00000192ff087424 */ /* 0x000fe400078e00ff */
[----:B------:R-:W-:Y:S01]  /*9ae0*/  IMAD.MOV.U32 R13, RZ, RZ, RZ ;  /* 0x000000ffff0d7224 */ /* 0x000fe200078e00ff */
[----:B------:R-:W5:Y:S01]  /*9af0*/  LDCU.64 UR6, c[0x4][0x78] ;  /* 0x01000f00ff0677ac */ /* 0x000f620008000a00 */
[----:B------:R-:W2:Y:S01]  /*9b00*/  LDC.64 R2, c[0x4][R3] ;  /* 0x0100000003027b82 */ /* 0x000ea20000000a00 */
[----:B------:R-:W3:Y:S01]  /*9b10*/  LDCU.64 UR4, c[0x4][0x10] ;  /* 0x01000200ff0477ac */ /* 0x000ee20008000a00 */
[----:B----4-:R-:W-:Y:S01]  /*9b20*/  MOV R5, UR9 ;  /* 0x0000000900057c02 */ /* 0x010fe20008000f00 */
[----:B-1----:R-:W-:Y:S01]  /*9b30*/  IMAD.U32 R4, RZ, RZ, UR8 ;  /* 0x00000008ff047e24 */ /* 0x002fe2000f8e00ff */
[----:B-----5:R-:W-:Y:S01]  /*9b40*/  MOV R7, UR7 ;  /* 0x0000000700077c02 */ /* 0x020fe20008000f00 */
[----:B------:R-:W-:Y:S01]  /*9b50*/  IMAD.U32 R6, RZ, RZ, UR6 ;  /* 0x00000006ff067e24 */ /* 0x000fe2000f8e00ff */
[----:B---3--:R-:W-:Y:S01]  /*9b60*/  MOV R11, UR5 ;  /* 0x00000005000b7c02 */ /* 0x008fe20008000f00 */
[----:B------:R-:W-:Y:S02]  /*9b70*/  IMAD.U32 R10, RZ, RZ, UR4 ;  /* 0x00000004ff0a7e24 */ /* 0x000fe4000f8e00ff */
[----:B------:R-:W-:Y:S07]  /*9b80*/  LEPC R20, `(.L_x_137) ;  /* 0x000000001014794e */ /* 0x000fee0000000000 */
[----:B--2---:R-:W-:Y:S05]  /*9b90*/  CALL.ABS.NOINC R2 ;  /* 0x0000000002007343 */ /* 0x004fea0003c00000 */
.L_x_137:
[----:B------:R-:W-:Y:S01]  /*9ba0*/  ISETP.NE.AND P0, PT, R86, RZ, PT ;  /* 0x000000ff5600720c */ /* 0x000fe20003f05270 */
[----:B------:R-:W-:Y:S05]  /*9bb0*/  WARPSYNC.ALL ;  /* 0x0000000000007948 */ /* 0x000fea0003800000 */
[----:B------:R-:W-:Y:S01]  /*9bc0*/  R2UR UR4, R39 ;  /* 0x00000000270472ca */ /* 0x000fe200000e0000 */
[----:B------:R-:W-:Y:S01]  /*9bd0*/  BSSY.RECONVERGENT B0, `(.L_x_138) ;  /* 0x000008a000007945 */ /* 0x000fe20003800200 */
[C---:B-1----:R-:W-:Y:S02]  /*9be0*/  SHF.L.U32 R40, R48.reuse, 0x10, RZ ;  /* 0x0000001030287819 */ /* 0x042fe400000006ff */
[----:B------:R-:W-:Y:S02]  /*9bf0*/  LOP3.LUT R42, R48, 0xffff0000, RZ, 0xc0, !PT ;  /* 0xffff0000302a7812 */ /* 0x000fe400078ec0ff */
[C---:B------:R-:W-:Y:S02]  /*9c00*/  SHF.L.U32 R43, R49.reuse, 0x10, RZ ;  /* 0x00000010312b7819 */ /* 0x040fe400000006ff */
[----:B------:R-:W-:Y:S02]  /*9c10*/  LOP3.LUT R44, R49, 0xffff0000, RZ, 0xc0, !PT ;  /* 0xffff0000312c7812 */ /* 0x000fe400078ec0ff */
[C---:B------:R-:W-:Y:S02]  /*9c20*/  SHF.L.U32 R45, R50.reuse, 0x10, RZ ;  /* 0x00000010322d7819 */ /* 0x040fe400000006ff */
[----:B------:R-:W-:Y:S01]  /*9c30*/  LOP3.LUT R46, R50, 0xffff0000, RZ, 0xc0, !PT ;  /* 0xffff0000322e7812 */ /* 0x000fe200078ec0ff */
[----:B------:R-:W1:Y:S01]  /*9c40*/  LDTM.x32 R4, tmem[UR4+0x60] ;  /* 0x00006004000479ee */ /* 0x000e6200082c0000 */
[C---:B------:R-:W-:Y:S01]  /*9c50*/  SHF.L.U32 R47, R51.reuse, 0x10, RZ ;  /* 0x00000010332f7819 */ /* 0x040fe200000006ff */
[----:B------:R-:W-:Y:S01]  /*9c60*/  NOP ;  /* 0x0000000000007918 */ /* 0x000fe20000000000 */
[----:B------:R-:W-:Y:S02]  /*9c70*/  LOP3.LUT R48, R51, 0xffff0000, RZ, 0xc0, !PT ;  /* 0xffff000033307812 */ /* 0x000fe400078ec0ff */
[C---:B------:R-:W-:Y:S02]  /*9c80*/  SHF.L.U32 R49, R56.reuse, 0x10, RZ ;  /* 0x0000001038317819 */ /* 0x040fe400000006ff */
[----:B------:R-:W-:Y:S02]  /*9c90*/  LOP3.LUT R51, R56, 0xffff0000, RZ, 0xc0, !PT ;  /* 0xffff000038337812 */ /* 0x000fe400078ec0ff */
[C---:B------:R-:W-:Y:S02]  /*9ca0*/  SHF.L.U32 R50, R57.reuse, 0x10, RZ ;  /* 0x0000001039327819 */ /* 0x040fe400000006ff */
[----:B--2---:R-:W-:Y:S02]  /*9cb0*/  LOP3.LUT R52, R57, 0xffff0000, RZ, 0xc0, !PT ;  /* 0xffff000039347812 */ /* 0x004fe400078ec0ff */
[C---:B------:R-:W-:Y:S02]  /*9cc0*/  SHF.L.U32 R53, R58.reuse, 0x10, RZ ;  /* 0x000000103a357819 */ /* 0x040fe400000006ff */
[----:B------:R-:W-:Y:S02]  /*9cd0*/  LOP3.LUT R54, R58, 0xffff0000, RZ, 0xc0, !PT ;  /* 0xffff00003a367812 */ /* 0x000fe400078ec0ff */
[----:B------:R-:W-:Y:S02]  /*9ce0*/  SHF.L.U32 R55, R59, 0x10, RZ ;  /* 0x000000103b377819 */ /* 0x000fe400000006ff */
[----:B------:R-:W-:Y:S02]  /*9cf0*/  IADD3 R99, PT, PT, R99, 0xf0, RZ ;  /* 0x000000f063637810 */ /* 0x000fe40007ffe0ff */
[----:B------:R-:W-:Y:S02]  /*9d00*/  LOP3.LUT R56, R59, 0xffff0000, RZ, 0xc0, !PT ;  /* 0xffff00003b387812 */ /* 0x000fe400078ec0ff */
[----:B------:R-:W-:Y:S01]  /*9d10*/  SHF.L.U32 R57, R64, 0x10, RZ ;  /* 0x0000001040397819 */ /* 0x000fe200000006ff */
[----:B-1----:R-:W-:Y:S01]  /*9d20*/  FMUL R4, R38, R4 ;  /* 0x0000000426047220 */ /* 0x002fe20000400000 */
[----:B------:R-:W-:Y:S01]  /*9d30*/  LOP3.LUT R58, R64, 0xffff0000, RZ, 0xc0, !PT ;  /* 0xffff0000403a7812 */ /* 0x000fe200078ec0ff */
[C---:B------:R-:W-:Y:S01]  /*9d40*/  FMUL R5, R38.reuse, R5 ;  /* 0x0000000526057220 */ /* 0x040fe20000400000 */
[----:B------:R-:W-:Y:S01]  /*9d50*/  LOP3.LUT R99, R99, 0xfefffff8, RZ, 0xc0, !PT ;  /* 0xfefffff863637812 */ /* 0x000fe200078ec0ff */
[C---:B------:R-:W-:Y:S01]  /*9d60*/  FFMA R4, R41.reuse, R40, R4 ;  /* 0x0000002829047223 */ /* 0x040fe20000000004 */
[C---:B------:R-:W-:Y:S01]  /*9d70*/  FMUL R6, R38.reuse, R6 ;  /* 0x0000000626067220 */ /* 0x040fe20000400000 */
[----:B------:R-:W-:Y:S01]  /*9d80*/  FFMA R5, R41, R42, R5 ;  /* 0x0000002a29057223 */ /* 0x000fe20000000005 */
[----:B------:R-:W-:Y:S01]  /*9d90*/  SHF.L.U32 R59, R65, 0x10, RZ ;  /* 0x00000010413b7819 */ /* 0x000fe200000006ff */
[----:B------:R1:W-:Y:S01]  /*9da0*/  SYNCS.ARRIVE.TRANS64.RED.A1T0 RZ, [R99+URZ], RZ ;  /* 0x000000ff63ff79a7 */ /* 0x0003e200081004ff */
[----:B------:R-:W-:Y:S01]  /*9db0*/  FFMA R6, R41, R43, R6 ;  /* 0x0000002b29067223 */ /* 0x000fe20000000006 */
[C---:B------:R-:W-:Y:S01]  /*9dc0*/  FMUL R7, R38.reuse, R7 ;  /* 0x0000000726077220 */ /* 0x040fe20000400000 */
[----:B------:R-:W-:Y:S01]  /*9dd0*/  F2FP.BF16.F32.PACK_AB R104, R5, R4 ;  /* 0x000000040568723e */ /* 0x000fe200000010ff */
[C---:B------:R-:W-:Y:S01]  /*9de0*/  FMUL R8, R38.reuse, R8 ;  /* 0x0000000826087220 */ /* 0x040fe20000400000 */
[----:B------:R-:W-:Y:S01]  /*9df0*/  FMUL R9, R38, R9 ;  /* 0x0000000926097220 */ /* 0x000fe20000400000 */
[----:B------:R-:W-:Y:S01]  /*9e00*/  LOP3.LUT R60, R65, 0xffff0000, RZ, 0xc0, !PT ;  /* 0xffff0000413c7812 */ /* 0x000fe200078ec0ff */
[C---:B------:R-:W-:Y:S01]  /*9e10*/  FFMA R7, R41.reuse, R44, R7 ;  /* 0x0000002c29077223 */ /* 0x040fe20000000007 */
[C---:B------:R-:W-:Y:S01]  /*9e20*/  FFMA R8, R41.reuse, R45, R8 ;  /* 0x0000002d29087223 */ /* 0x040fe20000000008 */
[----:B------:R-:W-:Y:S01]  /*9e30*/  SHF.L.U32 R61, R66, 0x10, RZ ;  /* 0x00000010423d7819 */ /* 0x000fe200000006ff */
[----:B------:R-:W-:Y:S01]  /*9e40*/  FFMA R9, R41, R46, R9 ;  /* 0x0000002e29097223 */ /* 0x000fe20000000009 */
[C---:B------:R-:W-:Y:S01]  /*9e50*/  FMUL R10, R38.reuse, R10 ;  /* 0x0000000a260a7220 */ /* 0x040fe20000400000 */
[----:B------:R-:W-:Y:S01]  /*9e60*/  F2FP.BF16.F32.PACK_AB R105, R7, R6 ;  /* 0x000000060769723e */ /* 0x000fe200000010ff */
[C---:B------:R-:W-:Y:S01]  /*9e70*/  FMUL R11, R38.reuse, R11 ;  /* 0x0000000b260b7220 */ /* 0x040fe20000400000 */
[----:B------:R-:W-:Y:S01]  /*9e80*/  FMUL R0, R38, R12 ;  /* 0x0000000c26007220 */ /* 0x000fe20000400000 */
[----:B------:R-:W-:Y:S01]  /*9e90*/  F2FP.BF16.F32.PACK_AB R106, R9, R8 ;  /* 0x00000008096a723e */ /* 0x000fe200000010ff */
[C---:B------:R-:W-:Y:S01]  /*9ea0*/  FFMA R10, R41.reuse, R47, R10 ;  /* 0x0000002f290a7223 */ /* 0x040fe2000000000a */
[C---:B------:R-:W-:Y:S01]  /*9eb0*/  FFMA R11, R41.reuse, R48, R11 ;  /* 0x00000030290b7223 */ /* 0x040fe2000000000b */
[----:B------:R-:W-:Y:S01]  /*9ec0*/  LOP3.LUT R62, R66, 0xffff0000, RZ, 0xc0, !PT ;  /* 0xffff0000423e7812 */ /* 0x000fe200078ec0ff */
[----:B------:R-:W-:Y:S01]  /*9ed0*/  FFMA R0, R41, R49, R0 ;  /* 0x0000003129007223 */ /* 0x000fe20000000000 */
[C---:B------:R-:W-:Y:S01]  /*9ee0*/  FMUL R2, R38.reuse, R13 ;  /* 0x0000000d26027220 */ /* 0x040fe20000400000 */
[----:B------:R-:W-:Y:S01]  /*9ef0*/  SHF.L.U32 R63, R67, 0x10, RZ ;  /* 0x00000010433f7819 */ /* 0x000fe200000006ff */
[C---:B------:R-:W-:Y:S01]  /*9f00*/  FMUL R3, R38.reuse, R14 ;  /* 0x0000000e26037220 */ /* 0x040fe20000400000 */
[----:B------:R-:W-:Y:S01]  /*9f10*/  F2FP.BF16.F32.PACK_AB R107, R11, R10 ;  /* 0x0000000a0b6b723e */ /* 0x000fe200000010ff */
[----:B------:R-:W-:Y:S01]  /*9f20*/  FFMA R2, R41, R51, R2 ;  /* 0x0000003329027223 */ /* 0x000fe20000000002 */
[C---:B------:R-:W-:Y:S01]  /*9f30*/  FMUL R15, R38.reuse, R15 ;  /* 0x0000000f260f7220 */ /* 0x040fe20000400000 */
[C---:B------:R-:W-:Y:S01]  /*9f40*/  FMUL R12, R38.reuse, R16 ;  /* 0x00000010260c7220 */ /* 0x040fe20000400000 */
[----:B------:R-:W-:Y:S01]  /*9f50*/  FMUL R13, R38, R17 ;  /* 0x00000011260d7220 */ /* 0x000fe20000400000 */
[----:B------:R1:W-:Y:S01]  /*9f60*/  STS.128 [R84+0x6000], R104 ;  /* 0x0060006854007388 */ /* 0x0003e20000000c00 */
[----:B------:R-:W-:Y:S01]  /*9f70*/  LOP3.LUT R64, R67, 0xffff0000, RZ, 0xc0, !PT ;  /* 0xffff000043407812 */ /* 0x000fe200078ec0ff */
[C---:B------:R-:W-:Y:S01]  /*9f80*/  FFMA R3, R41.reuse, R50, R3 ;  /* 0x0000003229037223 */ /* 0x040fe20000000003 */
[----:B------:R-:W-:Y:S01]  /*9f90*/  SHF.L.U32 R65, R72, 0x10, RZ ;  /* 0x0000001048417819 */ /* 0x000fe200000006ff */
[C---:B------:R-:W-:Y:S01]  /*9fa0*/  FFMA R15, R41.reuse, R52, R15 ;  /* 0x00000034290f7223 */ /* 0x040fe2000000000f */
[----:B------:R-:W-:Y:S01]  /*9fb0*/  F2FP.BF16.F32.PACK_AB R108, R2, R0 ;  /* 0x00000000026c723e */ /* 0x000fe200000010ff */
[C---:B------:R-:W-:Y:S01]  /*9fc0*/  FFMA R12, R41.reuse, R53, R12 ;  /* 0x00000035290c7223 */ /* 0x040fe2000000000c */
[C---:B------:R-:W-:Y:S01]  /*9fd0*/  FFMA R13, R41.reuse, R54, R13 ;  /* 0x00000036290d7223 */ /* 0x040fe2000000000d */
[C---:B------:R-:W-:Y:S01]  /*9fe0*/  FMUL R14, R38.reuse, R18 ;  /* 0x00000012260e7220 */ /* 0x040fe20000400000 */
[C---:B------:R-:W-:Y:S01]  /*9ff0*/  FMUL R19, R38.reuse, R19 ;  /* 0x0000001326137220 */ /* 0x040fe20000400000 */
[C---:B------:R-:W-:Y:S01]  /*a000*/  FMUL R16, R38.reuse, R20 ;  /* 0x0000001426107220 */ /* 0x040fe20000400000 */
[C---:B------:R-:W-:Y:S01]  /*a010*/  FMUL R17, R38.reuse, R21 ;  /* 0x0000001526117220 */ /* 0x040fe20000400000 */
[C---:B------:R-:W-:Y:S01]  /*a020*/  FFMA R14, R41.reuse, R55, R14 ;  /* 0x00000037290e7223 */ /* 0x040fe2000000000e */
        /* <DEDUP_REMOVED lines=9> */
[----:B------:R-:W-:Y:S01]  /*a0c0*/  FFMA R23, R41, R60, R23 ;  /* 0x0000003c29177223 */ /* 0x000fe20000000017 */
[C---:B------:R-:W-:Y:S01]  /*a0d0*/  FMUL R27, R38.reuse, R27 ;  /* 0x0000001b261b7220 */ /* 0x040fe20000400000 */
[----:B------:R-:W-:Y:S01]  /*a0e0*/  F2FP.BF16.F32.PACK_AB R109, R15, R3 ;  /* 0x000000030f6d723e */ /* 0x000fe200000010ff */
[----:B------:R-:W-:Y:S01]  /*a0f0*/  FFMA R20, R41, R61, R20 ;  /* 0x0000003d29147223 */ /* 0x000fe20000000014 */
[----:B------:R-:W-:Y:S01]  /*a100*/  F2FP.BF16.F32.PACK_AB R110, R13, R12 ;  /* 0x0000000c0d6e723e */ /* 0x000fe200000010ff */
[----:B------:R-:W-:Y:S01]  /*a110*/  FMUL R24, R38, R28 ;  /* 0x0000001c26187220 */ /* 0x000fe20000400000 */
[----:B------:R-:W-:Y:S01]  /*a120*/  F2FP.BF16.F32.PACK_AB R111, R19, R14 ;  /* 0x0000000e136f723e */ /* 0x000fe200000010ff */
[----:B------:R-:W-:Y:S01]  /*a130*/  FFMA R21, R41, R62, R21 ;  /* 0x0000003e29157223 */ /* 0x000fe20000000015 */
[----:B------:R-:W-:Y:S01]  /*a140*/  LOP3.LUT R66, R72, 0xffff0000, RZ, 0xc0, !PT ;  /* 0xffff000048427812 */ /* 0x000fe200078ec0ff */
[C---:B------:R-:W-:Y:S01]  /*a150*/  FMUL R25, R38.reuse, R29 ;  /* 0x0000001d26197220 */ /* 0x040fe20000400000 */
[----:B------:R-:W-:Y:S01]  /*a160*/  SHF.L.U32 R67, R73, 0x10, RZ ;  /* 0x0000001049437819 */ /* 0x000fe200000006ff */
[----:B------:R1:W-:Y:S01]  /*a170*/  STS.128 [R96+0x6010], R108 ;  /* 0x0060106c60007388 */ /* 0x0003e20000000c00 */
[----:B------:R-:W-:Y:S01]  /*a180*/  FFMA R22, R41, R63, R22 ;  /* 0x0000003f29167223 */ /* 0x000fe20000000016 */
[----:B------:R-:W-:Y:S01]  /*a190*/  LOP3.LUT R68, R73, 0xffff0000, RZ, 0xc0, !PT ;  /* 0xffff000049447812 */ /* 0x000fe200078ec0ff */
[----:B------:R-:W-:Y:S01]  /*a1a0*/  FMUL R26, R38, R30 ;  /* 0x0000001e261a7220 */ /* 0x000fe20000400000 */
[C---:B------:R-:W-:Y:S01]  /*a1b0*/  FFMA R27, R41.reuse, R64, R27 ;  /* 0x00000040291b7223 */ /* 0x040fe2000000001b */
[----:B------:R-:W-:Y:S01]  /*a1c0*/  SHF.L.U32 R69, R74, 0x10, RZ ;  /* 0x000000104a457819 */ /* 0x000fe200000006ff */
[----:B------:R-:W-:Y:S01]  /*a1d0*/  FMUL R31, R38, R31 ;  /* 0x0000001f261f7220 */ /* 0x000fe20000400000 */
[C---:B------:R-:W-:Y:S01]  /*a1e0*/  FFMA R24, R41.reuse, R65, R24 ;  /* 0x0000004129187223 */ /* 0x040fe20000000018 */
[----:B------:R-:W-:Y:S01]  /*a1f0*/  LOP3.LUT R70, R74, 0xffff0000, RZ, 0xc0, !PT ;  /* 0xffff00004a467812 */ /* 0x000fe200078ec0ff */
[C---:B------:R-:W-:Y:S01]  /*a200*/  FMUL R28, R38.reuse, R32 ;  /* 0x00000020261c7220 */ /* 0x040fe20000400000 */
[----:B------:R-:W-:Y:S01]  /*a210*/  FFMA R25, R41, R66, R25 ;  /* 0x0000004229197223 */ /* 0x000fe20000000019 */
[----:B------:R-:W-:Y:S01]  /*a220*/  SHF.L.U32 R71, R75, 0x10, RZ ;  /* 0x000000104b477819 */ /* 0x000fe200000006ff */
[C---:B------:R-:W-:Y:S01]  /*a230*/  FMUL R29, R38.reuse, R33 ;  /* 0x00000021261d7220 */ /* 0x040fe20000400000 */
[----:B------:R-:W-:Y:S01]  /*a240*/  FFMA R26, R41, R67, R26 ;  /* 0x00000043291a7223 */ /* 0x000fe2000000001a */
[----:B------:R-:W-:Y:S01]  /*a250*/  LOP3.LUT R72, R75, 0xffff0000, RZ, 0xc0, !PT ;  /* 0xffff00004b487812 */ /* 0x000fe200078ec0ff */
        /* <DEDUP_REMOVED lines=26> */
[----:B------:R-:W-:Y:S02]  /*a400*/  UIADD3 UR40, UPT, UPT, UR49, 0x6200, URZ ;  /* 0x0000620031287890 */ /* 0x000fe4000fffe0ff */
[----:B------:R-:W-:Y:S02]  /*a410*/  UIADD3 UR41, UPT, UPT, UR52, 0x60, URZ ;  /* 0x0000006034297890 */ /* 0x000fe4000fffe0ff */
[----:B--2---:R-:W-:Y:S04]  /*a420*/  UIADD3 UR4, UP0, UPT, UR6, 0x680, URZ ;  /* 0x0000068006047890 */ /* 0x004fe8000ff1e0ff */
[----:B------:R-:W-:Y:S09]  /*a430*/  UIADD3.X UR5, UPT, UPT, URZ, UR7, URZ, UP0, !UPT ;  /* 0x00000007ff057290 */ /* 0x000ff200087fe4ff */
[----:B------:R2:W-:Y:S01]  /*a440*/  UTMASTG.4D [UR40], [UR4] ;  /* 0x00000028040073b5 */ /* 0x0005e20008018000 */
[----:B------:R0:W-:Y:S01]  /*a450*/  UTMACMDFLUSH ;  /* 0x00000000000079b7 */ /* 0x0001e20000000000 */
[----:B--2---:R-:W-:Y:S04]  /*a460*/  DEPBAR.LE SB0, 0x1 ;  /* 0x000080400000791a */ /* 0x004fe80000000000 */
.L_x_139:
[----:B------:R-:W-:Y:S05]  /*a470*/  BSYNC.RECONVERGENT B0 ;  /* 0x0000000000007941 */ /* 0x000fea0003800200 */
.L_x_138:
[----:B------:R-:W-:Y:S01]  /*a480*/  BAR.SYNC.DEFER_BLOCKING 0x1, 0x80 ;  /* 0x0042000000007b1d */ /* 0x000fe20000010000 */
[----:B------:R-:W-:Y:S01]  /*a490*/  UISETP.NE.AND UP0, UPT, UR54, -0x4, UPT ;  /* 0xfffffffc3600788c */ /* 0x000fe2000bf05270 */
[----:B------:R-:W-:Y:S08]  /*a4a0*/  IADD3 R0, PT, PT, R36, 0x1, RZ ;  /* 0x0000000124007810 */ /* 0x000ff00007ffe0ff */
[----:B------:R-:W-:Y:S05]  /*a4b0*/  BRA.U !UP0, `(.L_x_140) ;  /* 0x0000000108247547 */ /* 0x000fea000b800000 */
[----:B------:R-:W-:Y:S01]  /*a4c0*/  ISETP.NE.AND P0, PT, R98, RZ, PT ;  /* 0x000000ff6200720c */ /* 0x000fe20003f05270 */
[----:B------:R-:W-:Y:S01]  /*a4d0*/  IMAD.U32 R2, RZ, RZ, UR51 ;  /* 0x00000033ff027e24 */ /* 0x000fe2000f8e00ff */
[----:B------:R-:W-:Y:S04]  /*a4e0*/  UIADD3 UR4, UPT, UPT, UR51, 0x1, URZ ;  /* 0x0000000133047890 */ /* 0x000fe8000fffe0ff */
[----:B------:R-:W-:Y:S04]  /*a4f0*/  UISETP.NE.AND UP0, UPT, UR4, 0x4, UPT ;  /* 0x000000040400788c */ /* 0x000fe8000bf05270 */
[----:B------:R-:W-:Y:S03]  /*a500*/  USEL UR51, UR4, URZ, UP0 ;  /* 0x000000ff04337287 */ /* 0x000fe60008000000 */
[----:B------:R-:W-:Y:S05]  /*a510*/  @P0 LEA R2, R2, UR49, 0x3 ;  /* 0x0000003102020c11 */ /* 0x000fea000f8e18ff */
[----:B------:R-:W-:Y:S05]  /*a520*/  @P0 VIADD R2, R2, 0xa0 ;  /* 0x000000a002020836 */ /* 0x000fea0000000000 */
[----:B------:R-:W-:Y:S04]  /*a530*/  @P0 PRMT R2, R101, 0x654, R2 ;  /* 0x0000065465020816 */ /* 0x000fe80000000002 */
[----:B------:R2:W-:Y:S03]  /*a540*/  @P0 SYNCS.ARRIVE.TRANS64.RED.A1T0 RZ, [R2+URZ], RZ ;  /* 0x000000ff02ff09a7 */ /* 0x0005e600081004ff */
.L_x_140:
[----:B------:R-:W-:Y:S01]  /*a550*/  R2UR UR5, R91 ;  /* 0x000000005b0572ca */ /* 0x000fe200000e0000 */
[----:B------:R-:W-:Y:S01]  /*a560*/  UISETP.NE.AND UP0, UPT, UR63, URZ, UPT ;  /* 0x000000ff3f00728c */ /* 0x000fe2000bf05270 */
[----:B------:R-:W-:Y:S01]  /*a570*/  R2UR UR4, R92 ;  /* 0x000000005c0472ca */ /* 0x000fe200000e0000 */
[----:B------:R-:W-:Y:S01]  /*a580*/  UIADD3 UR54, UPT, UPT, UR54, 0x4, URZ ;  /* 0x0000000436367890 */ /* 0x000fe2000fffe0ff */
[----:B------:R-:W-:Y:S02]  /*a590*/  R2UR UR50, R95 ;  /* 0x000000005f3272ca */ /* 0x000fe400000e0000 */
[C---:B------:R-:W-:Y:S02]  /*a5a0*/  ISETP.NE.AND P0, PT, R0.reuse, 0x2, PT ;  /* 0x000000020000780c */ /* 0x040fe40003f05270 */
[----:B------:R-:W-:Y:S02]  /*a5b0*/  LOP3.LUT R81, R81, 0x1, RZ, 0x3c, !PT ;  /* 0x0000000151517812 */ /* 0x000fe400078e3cff */
[----:B------:R-:W-:Y:S02]  /*a5c0*/  SEL R3, RZ, 0x1, P0 ;  /* 0x00000001ff037807 */ /* 0x000fe40000000000 */
[----:B------:R-:W-:Y:S01]  /*a5d0*/  SEL R36, R0, RZ, P0 ;  /* 0x000000ff00247207 */ /* 0x000fe20000000000 */
[----:B------:R-:W-:Y:S01]  /*a5e0*/  UIADD3 UR20, UPT, UPT, UR36, UR5, URZ ;  /* 0x0000000524147290 */ /* 0x000fe2000fffe0ff */
[----:B------:R-:W-:Y:S01]  /*a5f0*/  LOP3.LUT R82, R82, R3, RZ, 0x3c, !PT ;  /* 0x0000000352527212 */ /* 0x000fe200078e3cff */
[----:B------:R-:W-:Y:S01]  /*a600*/  UIADD3 UR24, UPT, UPT, UR37, UR4, URZ ;  /* 0x0000000425187290 */ /* 0x000fe2000fffe0ff */
[----:B------:R-:W-:Y:S11]  /*a610*/  BRA.U UP0, `(.L_x_141) ;  /* 0xffffffbd00087547 */ /* 0x000ff6000b83ffff */
[----:B------:R-:W-:-:S13]  /*a620*/  R2UR UR4, R93 ;  /* 0x000000005d0472ca */ /* 0x000fda00000e0000 */
[----:B------:R-:W-:-:S09]  /*a630*/  UISETP.NE.AND UP0, UPT, UR4, URZ, UPT ;  /* 0x000000ff0400728c */ /* 0x000fd2000bf05270 */
[----:B------:R-:W-:Y:S05]  /*a640*/  BRA.U !UP0, `(.L_x_142) ;  /* 0x0000000108487547 */ /* 0x000fea000b800000 */
[----:B------:R-:W4:Y:S02]  /*a650*/  LDCU.64 UR4, c[0x0][0x890] ;  /* 0x00011200ff0477ac */ /* 0x000f240008000a00 */
[----:B----4-:R-:W-:-:S04]  /*a660*/  UISETP.NE.U32.AND UP0, UPT, UR4, URZ, UPT ;  /* 0x000000ff0400728c */ /* 0x010fc8000bf05070 */
[----:B------:R-:W-:-:S09]  /*a670*/  UISETP.NE.AND.EX UP0, UPT, UR5, URZ, UPT, UP0 ;  /* 0x000000ff0500728c */ /* 0x000fd2000bf05300 */
[----:B------:R-:W-:Y:S05]  /*a680*/  BRA.U UP0, `(.L_x_143) ;  /* 0x00000001000c7547 */ /* 0x000fea000b800000 */
[----:B------:R-:W-:-:S13]  /*a690*/  FSETP.NEU.AND P0, PT, R41, RZ, PT ;  /* 0x000000ff2900720b */ /* 0x000fda0003f0d000 */
[----:B------:R-:W-:Y:S05]  /*a6a0*/  @!P0 EXIT ;  /* 0x000000000000894d */ /* 0x000fea0003800000 */
[----:B------:R-:W-:Y:S05]  /*a6b0*/  BRA `(.L_x_142) ;  /* 0x00000000002c7947 */ /* 0x000fea0003800000 */
.L_x_143:
[----:B------:R-:W-:Y:S01]  /*a6c0*/  ISETP.NE.AND P0, PT, R97, RZ, PT ;  /* 0x000000ff6100720c */ /* 0x000fe20003f05270 */
[----:B------:R-:W-:-:S12]  /*a6d0*/  BSSY.RECONVERGENT B0, `(.L_x_142) ;  /* 0x0000009000007945 */ /* 0x000fd80003800200 */
[----:B------:R-:W-:Y:S05]  /*a6e0*/  @P0 BRA `(.L_x_144) ;  /* 0x0000000000140947 */ /* 0x000fea0003800000 */
[----:B------:R-:W4:Y:S02]  /*a6f0*/  LDCU.64 UR4, c[0x0][0x888] ;  /* 0x00011100ff0477ac */ /* 0x000f240008000a00 */
[----:B----4-:R-:W-:-:S04]  /*a700*/  ISETP.NE.U32.AND P0, PT, RZ, UR4, PT ;  /* 0x00000004ff007c0c */ /* 0x010fc8000bf05070 */
[----:B------:R-:W-:-:S13]  /*a710*/  ISETP.NE.AND.EX P0, PT, RZ, UR5, PT, P0 ;  /* 0x00000005ff007c0c */ /* 0x000fda000bf05300 */
[----:B------:R-:W-:Y:S05]  /*a720*/  @!P0 EXIT ;  /* 0x000000000000894d */ /* 0x000fea0003800000 */
[----:B------:R-:W-:Y:S05]  /*a730*/  BRA `(.L_x_145) ;  /* 0x0000000000087947 */ /* 0x000fea0003800000 */
.L_x_144:
[----:B------:R-:W-:-:S13]  /*a740*/  FSETP.NEU.AND P0, PT, R41, RZ, PT ;  /* 0x000000ff2900720b */ /* 0x000fda0003f0d000 */
[----:B------:R-:W-:Y:S05]  /*a750*/  @!P0 EXIT ;  /* 0x000000000000894d */ /* 0x000fea0003800000 */
.L_x_145:
[----:B------:R-:W-:Y:S05]  /*a760*/  BSYNC.RECONVERGENT B0 ;  /* 0x0000000000007941 */ /* 0x000fea0003800200 */
.L_x_142:
[----:B------:R-:W4:Y:S01]  /*a770*/  S2UR UR5, SR_CgaCtaId ;  /* 0x00000000000579c3 */ /* 0x000f220000008800 */
[----:B------:R-:W-:Y:S01]  /*a780*/  ULEA UR4, UR51, UR49, 0x3 ;  /* 0x0000003133047291 */ /* 0x000fe2000f8e18ff */
[----:B------:R-:W-:-:S04]  /*a790*/  DEPBAR.LE SB0, 0x0 ;  /* 0x000080000000791a */ /* 0x000fc80000000000 */
[----:B------:R-:W-:-:S04]  /*a7a0*/  UIADD3 UR4, UPT, UPT, UR4, 0xa0, URZ ;  /* 0x000000a004047890 */ /* 0x000fc8000fffe0ff */
[----:B----4-:R-:W-:-:S09]  /*a7b0*/  UPRMT UR4, UR5, 0x654, UR4 ;  /* 0x0000065405047896 */ /* 0x010fd20008000004 */
[----:B------:R-:W-:Y:S01]  /*a7c0*/  SYNCS.ARRIVE.TRANS64.RED.A1T0 RZ, [UR4], RZ ;  /* 0x000000ffffff79a7 */ /* 0x000fe20008100404 */
[----:B------:R-:W-:Y:S05]  /*a7d0*/  EXIT ;  /* 0x000000000000794d */ /* 0x000fea0003800000 */
.L_x_24:
[----:B------:R-:W-:Y:S07]  /*a7e0*/  MOV R0, UR11 ;  /* 0x0000000b00007c02 */ /* 0x000fee0008000f00 */
.L_x_146:
[----:B--2---:R2:W4:Y:S02]  /*a7f0*/  SYNCS.PHASECHK.TRANS64.TRYWAIT P0, [R0+URZ+0x40], R5 ;  /* 0x00004005000075a7 */ /* 0x00452400080011ff */
[----:B----4-:R-:W-:Y:S05]  /*a800*/  @!P0 NANOSLEEP.SYNCS 0x989680 ;  /* 0x009896800000895d */ /* 0x010fea0003900000 */
[----:B------:R-:W4:Y:S02]  /*a810*/  @!P0 SYNCS.PHASECHK.TRANS64 P0, [R0+URZ+0x40], R5 ;  /* 0x00004005000085a7 */ /* 0x000f2400080010ff */
[----:B----4-:R-:W-:Y:S05]  /*a820*/  @!P0 BRA `(.L_x_146) ;  /* 0xfffffffc00f08947 */ /* 0x010fea000383ffff */
[----:B------:R-:W-:Y:S05]  /*a830*/  BRA `(.L_x_23) ;  /* 0xffffff7400a47947 */ /* 0x000fea000383ffff */
.L_x_31:
[----:B------:R-:W-:Y:S07]  /*a840*/  MOV R0, UR21 ;  /* 0x0000001500007c02 */ /* 0x000fee0008000f00 */
.L_x_147:
[----:B-1----:R1:W2:Y:S02]  /*a850*/  SYNCS.PHASECHK.TRANS64.TRYWAIT P0, [R0+URZ+0x40], R5 ;  /* 0x00004005000075a7 */ /* 0x0022a400080011ff */
[----:B--2---:R-:W-:Y:S05]  /*a860*/  @!P0 NANOSLEEP.SYNCS 0x989680 ;  /* 0x009896800000895d */ /* 0x004fea0003900000 */
[----:B------:R-:W2:Y:S02]  /*a870*/  @!P0 SYNCS.PHASECHK.TRANS64 P0, [R0+URZ+0x40], R5 ;  /* 0x00004005000085a7 */ /* 0x000ea400080010ff */
[----:B--2---:R-:W-:Y:S05]  /*a880*/  @!P0 BRA `(.L_x_147) ;  /* 0xfffffffc00f08947 */ /* 0x004fea000383ffff */
[----:B------:R-:W-:Y:S05]  /*a890*/  BRA `(.L_x_30) ;  /* 0xffffff7800e47947 */ /* 0x000fea000383ffff */
.L_x_36:
[----:B-1----:R-:W-:-:S07]  /*a8a0*/  MOV R0, UR27 ;  /* 0x0000001b00007c02 */ /* 0x002fce0008000f00 */
.L_x_148:
[----:B-1----:R1:W2:Y:S02]  /*a8b0*/  SYNCS.PHASECHK.TRANS64.TRYWAIT P0, [R0+URZ+0xd0], R3 ;  /* 0x0000d003000075a7 */ /* 0x0022a400080011ff */
[----:B--2---:R-:W-:Y:S05]  /*a8c0*/  @!P0 NANOSLEEP.SYNCS 0x989680 ;  /* 0x009896800000895d */ /* 0x004fea0003900000 */
[----:B------:R-:W2:Y:S02]  /*a8d0*/  @!P0 SYNCS.PHASECHK.TRANS64 P0, [R0+URZ+0xd0], R3 ;  /* 0x0000d003000085a7 */ /* 0x000ea400080010ff */
[----:B--2---:R-:W-:Y:S05]  /*a8e0*/  @!P0 BRA `(.L_x_148) ;  /* 0xfffffffc00f08947 */ /* 0x004fea000383ffff */
[----:B------:R-:W-:Y:S05]  /*a8f0*/  BRA `(.L_x_149) ;  /* 0xffffff7c00c47947 */ /* 0x000fea000383ffff */
.L_x_40:
[----:B------:R-:W-:-:S07]  /*a900*/  MOV R0, UR4 ;  /* 0x0000000400007c02 */ /* 0x000fce0008000f00 */
.L_x_150:
[----:B-1----:R1:W2:Y:S02]  /*a910*/  SYNCS.PHASECHK.TRANS64.TRYWAIT P0, [R0+URZ], R3 ;  /* 0x00000003000075a7 */ /* 0x0022a400080011ff */
[----:B--2---:R-:W-:Y:S05]  /*a920*/  @!P0 NANOSLEEP.SYNCS 0x989680 ;  /* 0x009896800000895d */ /* 0x004fea0003900000 */
[----:B------:R-:W2:Y:S02]  /*a930*/  @!P0 SYNCS.PHASECHK.TRANS64 P0, [R0+URZ], R3 ;  /* 0x00000003000085a7 */ /* 0x000ea400080010ff */
[----:B--2---:R-:W-:Y:S05]  /*a940*/  @!P0 BRA `(.L_x_150) ;  /* 0xfffffffc00f08947 */ /* 0x004fea000383ffff */
[----:B------:R-:W-:Y:S05]  /*a950*/  BRA `(.L_x_151) ;  /* 0xffffff8400587947 */ /* 0x000fea000383ffff */
.L_x_41:
[----:B------:R-:W-:-:S07]  /*a960*/  MOV R0, UR5 ;  /* 0x0000000500007c02 */ /* 0x000fce0008000f00 */
.L_x_152:
[----:B-1----:R1:W2:Y:S02]  /*a970*/  SYNCS.PHASECHK.TRANS64.TRYWAIT P0, [R0+URZ], R3 ;  /* 0x00000003000075a7 */ /* 0x0022a400080011ff */
[----:B--2---:R-:W-:Y:S05]  /*a980*/  @!P0 NANOSLEEP.SYNCS 0x989680 ;  /* 0x009896800000895d */ /* 0x004fea0003900000 */
[----:B------:R-:W2:Y:S02]  /*a990*/  @!P0 SYNCS.PHASECHK.TRANS64 P0, [R0+URZ], R3 ;  /* 0x00000003000085a7 */ /* 0x000ea400080010ff */
[----:B--2---:R-:W-:Y:S05]  /*a9a0*/  @!P0 BRA `(.L_x_152) ;  /* 0xfffffffc00f08947 */ /* 0x004fea000383ffff */
[----:B------:R-:W-:Y:S05]  /*a9b0*/  BRA `(.L_x_153) ;  /* 0xffffff8400687947 */ /* 0x000fea000383ffff */
.L_x_42:
[----:B------:R-:W-:-:S07]  /*a9c0*/  MOV R0, UR5 ;  /* 0x0000000500007c02 */ /* 0x000fce0008000f00 */
.L_x_154:
[----:B-1----:R1:W2:Y:S02]  /*a9d0*/  SYNCS.PHASECHK.TRANS64.TRYWAIT P0, [R0+URZ], R3 ;  /* 0x00000003000075a7 */ /* 0x0022a400080011ff */
[----:B--2---:R-:W-:Y:S05]  /*a9e0*/  @!P0 NANOSLEEP.SYNCS 0x989680 ;  /* 0x009896800000895d */ /* 0x004fea0003900000 */
[----:B------:R-:W2:Y:S02]  /*a9f0*/  @!P0 SYNCS.PHASECHK.TRANS64 P0, [R0+URZ], R3 ;  /* 0x00000003000085a7 */ /* 0x000ea400080010ff */
[----:B--2---:R-:W-:Y:S05]  /*aa00*/  @!P0 BRA `(.L_x_154) ;  /* 0xfffffffc00f08947 */ /* 0x004fea000383ffff */
[----:B------:R-:W-:Y:S05]  /*aa10*/  BRA `(.L_x_155) ;  /* 0xffffff8400787947 */ /* 0x000fea000383ffff */
.L_x_43:
[----:B------:R-:W-:-:S07]  /*aa20*/  MOV R0, UR5 ;  /* 0x0000000500007c02 */ /* 0x000fce0008000f00 */
.L_x_156:
[----:B-1----:R1:W2:Y:S02]  /*aa30*/  SYNCS.PHASECHK.TRANS64.TRYWAIT P0, [R0+URZ], R3 ;  /* 0x00000003000075a7 */ /* 0x0022a400080011ff */
[----:B--2---:R-:W-:Y:S05]  /*aa40*/  @!P0 NANOSLEEP.SYNCS 0x989680 ;  /* 0x009896800000895d */ /* 0x004fea0003900000 */
[----:B------:R-:W2:Y:S02]  /*aa50*/  @!P0 SYNCS.PHASECHK.TRANS64 P0, [R0+URZ], R3 ;  /* 0x00000003000085a7 */ /* 0x000ea400080010ff */
[----:B--2---:R-:W-:Y:S05]  /*aa60*/  @!P0 BRA `(.L_x_156) ;  /* 0xfffffffc00f08947 */ /* 0x004fea000383ffff */
[----:B------:R-:W-:Y:S05]  /*aa70*/  BRA `(.L_x_157) ;  /* 0xffffff8400887947 */ /* 0x000fea000383ffff */
.L_x_44:
[----:B------:R-:W-:-:S07]  /*aa80*/  MOV R0, UR5 ;  /* 0x0000000500007c02 */ /* 0x000fce0008000f00 */
.L_x_158:
[----:B-1----:R1:W2:Y:S02]  /*aa90*/  SYNCS.PHASECHK.TRANS64.TRYWAIT P0, [R0+URZ], R3 ;  /* 0x00000003000075a7 */ /* 0x0022a400080011ff */
[----:B--2---:R-:W-:Y:S05]  /*aaa0*/  @!P0 NANOSLEEP.SYNCS 0x989680 ;  /* 0x009896800000895d */ /* 0x004fea0003900000 */
[----:B------:R-:W2:Y:S02]  /*aab0*/  @!P0 SYNCS.PHASECHK.TRANS64 P0, [R0+URZ], R3 ;  /* 0x00000003000085a7 */ /* 0x000ea400080010ff */
[----:B--2---:R-:W-:Y:S05]  /*aac0*/  @!P0 BRA `(.L_x_158) ;  /* 0xfffffffc00f08947 */ /* 0x004fea000383ffff */
[----:B------:R-:W-:Y:S05]  /*aad0*/  BRA `(.L_x_159) ;  /* 0xffffff8400987947 */ /* 0x000fea000383ffff */
.L_x_45:
[----:B------:R-:W-:-:S07]  /*aae0*/  MOV R0, UR5 ;  /* 0x0000000500007c02 */ /* 0x000fce0008000f00 */
.L_x_160:
[----:B-1----:R1:W2:Y:S02]  /*aaf0*/  SYNCS.PHASECHK.TRANS64.TRYWAIT P0, [R0+URZ], R3 ;  /* 0x00000003000075a7 */ /* 0x0022a400080011ff */
[----:B--2---:R-:W-:Y:S05]  /*ab00*/  @!P0 NANOSLEEP.SYNCS 0x989680 ;  /* 0x009896800000895d */ /* 0x004fea0003900000 */
[----:B------:R-:W2:Y:S02]  /*ab10*/  @!P0 SYNCS.PHASECHK.TRANS64 P0, [R0+URZ], R3 ;  /* 0x00000003000085a7 */ /* 0x000ea400080010ff */
[----:B--2---:R-:W-:Y:S05]  /*ab20*/  @!P0 BRA `(.L_x_160) ;  /* 0xfffffffc00f08947 */ /* 0x004fea000383ffff */
[----:B------:R-:W-:Y:S05]  /*ab30*/  BRA `(.L_x_161) ;  /* 0xffffff8400a87947 */ /* 0x000fea000383ffff */
.L_x_46:
[----:B------:R-:W-:-:S07]  /*ab40*/  MOV R0, UR5 ;  /* 0x0000000500007c02 */ /* 0x000fce0008000f00 */
.L_x_162:
[----:B-1----:R1:W2:Y:S02]  /*ab50*/  SYNCS.PHASECHK.TRANS64.TRYWAIT P0, [R0+URZ], R3 ;  /* 0x00000003000075a7 */ /* 0x0022a400080011ff */
[----:B--2---:R-:W-:Y:S05]  /*ab60*/  @!P0 NANOSLEEP.SYNCS 0x989680 ;  /* 0x009896800000895d */ /* 0x004fea0003900000 */
[----:B------:R-:W2:Y:S02]  /*ab70*/  @!P0 SYNCS.PHASECHK.TRANS64 P0, [R0+URZ], R3 ;  /* 0x00000003000085a7 */ /* 0x000ea400080010ff */
[----:B--2---:R-:W-:Y:S05]  /*ab80*/  @!P0 BRA `(.L_x_162) ;  /* 0xfffffffc00f08947 */ /* 0x004fea000383ffff */
[----:B------:R-:W-:Y:S05]  /*ab90*/  BRA `(.L_x_163) ;  /* 0xffffff8400b87947 */ /* 0x000fea000383ffff */
.L_x_49:
[----:B------:R-:W-:-:S07]  /*aba0*/  MOV R4, UR4 ;  /* 0x0000000400047c02 */ /* 0x000fce0008000f00 */
.L_x_164:
[----:B--2---:R2:W3:Y:S02]  /*abb0*/  SYNCS.PHASECHK.TRANS64.TRYWAIT P1, [R4+URZ+0xd8], R7 ;  /* 0x0000d807040075a7 */ /* 0x0044e400080211ff */
[----:B---3--:R-:W-:Y:S05]  /*abc0*/  @!P1 NANOSLEEP.SYNCS 0x989680 ;  /* 0x009896800000995d */ /* 0x008fea0003900000 */
[----:B------:R-:W3:Y:S02]  /*abd0*/  @!P1 SYNCS.PHASECHK.TRANS64 P1, [R4+URZ+0xd8], R7 ;  /* 0x0000d807040095a7 */ /* 0x000ee400080210ff */
[----:B---3--:R-:W-:Y:S05]  /*abe0*/  @!P1 BRA `(.L_x_164) ;  /* 0xfffffffc00f09947 */ /* 0x008fea000383ffff */
[----:B------:R-:W-:Y:S05]  /*abf0*/  BRA `(.L_x_165) ;  /* 0xffffff8800287947 */ /* 0x000fea000383ffff */
.L_x_50:
[----:B--2---:R-:W-:-:S07]  /*ac00*/  MOV R4, UR4 ;  /* 0x0000000400047c02 */ /* 0x004fce0008000f00 */
.L_x_166:
[----:B--2---:R2:W3:Y:S02]  /*ac10*/  SYNCS.PHASECHK.TRANS64.TRYWAIT P1, [R4+URZ+0xd0], R5 ;  /* 0x0000d005040075a7 */ /* 0x0044e400080211ff */
[----:B---3--:R-:W-:Y:S05]  /*ac20*/  @!P1 NANOSLEEP.SYNCS 0x989680 ;  /* 0x009896800000995d */ /* 0x008fea0003900000 */
[----:B------:R-:W3:Y:S02]  /*ac30*/  @!P1 SYNCS.PHASECHK.TRANS64 P1, [R4+URZ+0xd0], R5 ;  /* 0x0000d005040095a7 */ /* 0x000ee400080210ff */
[----:B---3--:R-:W-:Y:S05]  /*ac40*/  @!P1 BRA `(.L_x_166) ;  /* 0xfffffffc00f09947 */ /* 0x008fea000383ffff */
[----:B------:R-:W-:Y:S05]  /*ac50*/  BRA `(.L_x_167) ;  /* 0xffffff8800307947 */ /* 0x000fea000383ffff */
.L_x_60:
[----:B--2---:R-:W-:-:S04]  /*ac60*/  MOV R5, UR5 ;  /* 0x0000000500057c02 */ /* 0x004fc80008000f00 */
[----:B------:R2:W3:Y:S03]  /*ac70*/  SYNCS.PHASECHK.TRANS64.TRYWAIT P0, [R5+URZ+0x8], R6 ;  /* 0x00000806050075a7 */ /* 0x0004e600080011ff */
[----:B---3--:R-:W-:Y:S05]  /*ac80*/  @!P0 NANOSLEEP.SYNCS 0x989680 ;  /* 0x009896800000895d */ /* 0x008fea0003900000 */
[----:B------:R-:W3:Y:S02]  /*ac90*/  @!P0 SYNCS.PHASECHK.TRANS64 P0, [R5+URZ+0x8], R6 ;  /* 0x00000806050085a7 */ /* 0x000ee400080010ff */
[----:B---3--:R-:W-:Y:S05]  /*aca0*/  @!P0 BRA `(.L_x_60) ;  /* 0xfffffffc00ec8947 */ /* 0x008fea000383ffff */
[----:B------:R-:W-:Y:S05]  /*acb0*/  BRA `(.L_x_59) ;  /* 0xffffff8800fc7947 */ /* 0x000fea000383ffff */
.L_x_62:
[----:B------:R-:W-:Y:S01]  /*acc0*/  BSSY B0, `(.L_x_168) ;  /* 0x0000006000007945 */ /* 0x000fe20003800000 */
[----:B------:R-:W-:-:S07]  /*acd0*/  MOV R15, 0xffffffff ;  /* 0xffffffff000f7802 */ /* 0x000fce0000000f00 */
[----:B-12--5:R-:W-:Y:S05]  /*ace0*/  WARPSYNC.COLLECTIVE R15, `(.L_x_169) ;  /* 0x000000000f0c7348 */ /* 0x026fea0003c00000 */
[----:B------:R-:W-:Y:S02]  /*acf0*/  ELECT P6, UR79, PT ;  /* 0x00000000004f782f */ /* 0x000fe400038c0000 */
[----:B------:R-:W-:Y:S01]  /*ad00*/  MOV R14, UR79 ;  /* 0x0000004f000e7c02 */ /* 0x000fe20008000f00 */
[----:B-12--5:R-:W-:Y:S10]  /*ad10*/  ENDCOLLECTIVE ;  /* 0x000000000000791b */ /* 0x026ff40003800000 */
.L_x_169:
[----:B------:R-:W-:Y:S05]  /*ad20*/  BSYNC B0 ;  /* 0x0000000000007941 */ /* 0x000fea0003800000 */
.L_x_168:
[----:B------:R-:W-:Y:S01]  /*ad30*/  PLOP3.LUT P0, PT, P6, PT, PT, 0x80, 0x8 ;  /* 0x000000000008781c */ /* 0x000fe2000370f070 */
[----:B------:R-:W-:-:S12]  /*ad40*/  BRA `(.L_x_170) ;  /* 0xffffff8c00287947 */ /* 0x000fd8000383ffff */
.L_x_64:
[----:B--2---:R-:W-:-:S04]  /*ad50*/  MOV R3, UR5 ;  /* 0x0000000500037c02 */ /* 0x004fc80008000f00 */
[----:B------:R2:W3:Y:S03]  /*ad60*/  SYNCS.PHASECHK.TRANS64.TRYWAIT P0, [R3+URZ+0x8], R4 ;  /* 0x00000804030075a7 */ /* 0x0004e600080011ff */
[----:B---3--:R-:W-:Y:S05]  /*ad70*/  @!P0 NANOSLEEP.SYNCS 0x989680 ;  /* 0x009896800000895d */ /* 0x008fea0003900000 */
[----:B------:R-:W3:Y:S02]  /*ad80*/  @!P0 SYNCS.PHASECHK.TRANS64 P0, [R3+URZ+0x8], R4 ;  /* 0x00000804030085a7 */ /* 0x000ee400080010ff */
[----:B---3--:R-:W-:Y:S05]  /*ad90*/  @!P0 BRA `(.L_x_64) ;  /* 0xfffffffc00ec8947 */ /* 0x008fea000383ffff */
[----:B------:R-:W-:Y:S05]  /*ada0*/  BRA `(.L_x_63) ;  /* 0xffffff8c002c7947 */ /* 0x000fea000383ffff */
.L_x_65:
[----:B------:R-:W-:-:S07]  /*adb0*/  MOV R4, UR21 ;  /* 0x0000001500047c02 */ /* 0x000fce0008000f00 */
.L_x_171:
[----:B-1----:R1:W2:Y:S02]  /*adc0*/  SYNCS.PHASECHK.TRANS64.TRYWAIT P0, [R4+URZ+0xd0], R5 ;  /* 0x0000d005040075a7 */ /* 0x0022a400080011ff */
[----:B--2---:R-:W-:Y:S05]  /*add0*/  @!P0 NANOSLEEP.SYNCS 0x989680 ;  /* 0x009896800000895d */ /* 0x004fea0003900000 */
[----:B------:R-:W2:Y:S02]  /*ade0*/  @!P0 SYNCS.PHASECHK.TRANS64 P0, [R4+URZ+0xd0], R5 ;  /* 0x0000d005040085a7 */ /* 0x000ea400080010ff */
[----:B--2---:R-:W-:Y:S05]  /*adf0*/  @!P0 BRA `(.L_x_171) ;  /* 0xfffffffc00f08947 */ /* 0x004fea000383ffff */
[----:B------:R-:W-:Y:S05]  /*ae00*/  BRA `(.L_x_172) ;  /* 0xffffff90001c7947 */ /* 0x000fea000383ffff */
.L_x_67:
[----:B------:R-:W-:-:S07]  /*ae10*/  MOV R4, UR26 ;  /* 0x0000001a00047c02 */ /* 0x000fce0008000f00 */
.L_x_173:
[----:B-1----:R1:W2:Y:S02]  /*ae20*/  SYNCS.PHASECHK.TRANS64.TRYWAIT P0, [R4+URZ+0xf0], R5 ;  /* 0x0000f005040075a7 */ /* 0x0022a400080011ff */
[----:B--2---:R-:W-:Y:S05]  /*ae30*/  @!P0 NANOSLEEP.SYNCS 0x989680 ;  /* 0x009896800000895d */ /* 0x004fea0003900000 */
[----:B------:R-:W2:Y:S02]  /*ae40*/  @!P0 SYNCS.PHASECHK.TRANS64 P0, [R4+URZ+0xf0], R5 ;  /* 0x0000f005040085a7 */ /* 0x000ea400080010ff */
[----:B--2---:R-:W-:Y:S05]  /*ae50*/  @!P0 BRA `(.L_x_173) ;  /* 0xfffffffc00f08947 */ /* 0x004fea000383ffff */
[----:B------:R-:W-:Y:S05]  /*ae60*/  BRA `(.L_x_66) ;  /* 0xffffff90003c7947 */ /* 0x000fea000383ffff */
.L_x_71:
[----:B-1----:R-:W-:Y:S07]  /*ae70*/  MOV R4, UR17 ;  /* 0x0000001100047c02 */ /* 0x002fee0008000f00 */
.L_x_174:
[----:B-1----:R1:W2:Y:S02]  /*ae80*/  SYNCS.PHASECHK.TRANS64.TRYWAIT P0, [R4+URZ], R7 ;  /* 0x00000007040075a7 */ /* 0x0022a400080011ff */
[----:B--2---:R-:W-:Y:S05]  /*ae90*/  @!P0 NANOSLEEP.SYNCS 0x989680 ;  /* 0x009896800000895d */ /* 0x004fea0003900000 */
[----:B------:R-:W2:Y:S02]  /*aea0*/  @!P0 SYNCS.PHASECHK.TRANS64 P0, [R4+URZ], R7 ;  /* 0x00000007040085a7 */ /* 0x000ea400080010ff */
[----:B--2---:R-:W-:Y:S05]  /*aeb0*/  @!P0 BRA `(.L_x_174) ;  /* 0xfffffffc00f08947 */ /* 0x004fea000383ffff */
[----:B------:R-:W-:Y:S05]  /*aec0*/  BRA `(.L_x_70) ;  /* 0xffffff9000747947 */ /* 0x000fea000383ffff */
.L_x_75:
[----:B--2---:R-:W-:-:S07]  /*aed0*/  MOV R0, UR4 ;  /* 0x0000000400007c02 */ /* 0x004fce0008000f00 */
.L_x_175:
[----:B-1----:R1:W2:Y:S02]  /*aee0*/  SYNCS.PHASECHK.TRANS64.TRYWAIT P0, [R0+URZ], R5 ;  /* 0x00000005000075a7 */ /* 0x0022a400080011ff */
[----:B--2---:R-:W-:Y:S05]  /*aef0*/  @!P0 NANOSLEEP.SYNCS 0x989680 ;  /* 0x009896800000895d */ /* 0x004fea0003900000 */
[----:B------:R-:W2:Y:S02]  /*af00*/  @!P0 SYNCS.PHASECHK.TRANS64 P0, [R0+URZ], R5 ;  /* 0x00000005000085a7 */ /* 0x000ea400080010ff */
[----:B--2---:R-:W-:Y:S05]  /*af10*/  @!P0 BRA `(.L_x_175) ;  /* 0xfffffffc00f08947 */ /* 0x004fea000383ffff */
[----:B------:R-:W-:Y:S05]  /*af20*/  BRA `(.L_x_176) ;  /* 0xffffff9400707947 */ /* 0x000fea000383ffff */
.L_x_78:
[----:B------:R-:W-:-:S07]  /*af30*/  MOV R0, UR21 ;  /* 0x0000001500007c02 */ /* 0x000fce0008000f00 */
.L_x_177:
[----:B-1----:R1:W2:Y:S02]  /*af40*/  SYNCS.PHASECHK.TRANS64.TRYWAIT P1, [R0+URZ+0x100], R5 ;  /* 0x00010005000075a7 */ /* 0x0022a400080211ff */
[----:B--2---:R-:W-:Y:S05]  /*af50*/  @!P1 NANOSLEEP.SYNCS 0x989680 ;  /* 0x009896800000995d */ /* 0x004fea0003900000 */
[----:B------:R-:W2:Y:S02]  /*af60*/  @!P1 SYNCS.PHASECHK.TRANS64 P1, [R0+URZ+0x100], R5 ;  /* 0x00010005000095a7 */ /* 0x000ea400080210ff */
[----:B--2---:R-:W-:Y:S05]  /*af70*/  @!P1 BRA `(.L_x_177) ;  /* 0xfffffffc00f09947 */ /* 0x004fea000383ffff */
[----:B------:R-:W-:Y:S05]  /*af80*/  BRA `(.L_x_178) ;  /* 0xffffff9400bc7947 */ /* 0x000fea000383ffff */
.L_x_83:
[----:B------:R-:W-:Y:S07]  /*af90*/  MOV R0, UR31 ;  /* 0x0000001f00007c02 */ /* 0x000fee0008000f00 */
.L_x_179:
[----:B-1----:R1:W2:Y:S02]  /*afa0*/  SYNCS.PHASECHK.TRANS64.TRYWAIT P0, [R0+URZ+0xd0], R3 ;  /* 0x0000d003000075a7 */ /* 0x0022a400080011ff */
[----:B--2---:R-:W-:Y:S05]  /*afb0*/  @!P0 NANOSLEEP.SYNCS 0x989680 ;  /* 0x009896800000895d */ /* 0x004fea0003900000 */
[----:B------:R-:W2:Y:S02]  /*afc0*/  @!P0 SYNCS.PHASECHK.TRANS64 P0, [R0+URZ+0xd0], R3 ;  /* 0x0000d003000085a7 */ /* 0x000ea400080010ff */
[----:B--2---:R-:W-:Y:S05]  /*afd0*/  @!P0 BRA `(.L_x_179) ;  /* 0xfffffffc00f08947 */ /* 0x004fea000383ffff */
[----:B------:R-:W-:Y:S05]  /*afe0*/  BRA `(.L_x_180) ;  /* 0xffffff9c00647947 */ /* 0x000fea000383ffff */
.L_x_86:
[----:B------:R-:W-:Y:S07]  /*aff0*/  MOV R3, UR31 ;  /* 0x0000001f00037c02 */ /* 0x000fee0008000f00 */
.L_x_181:
[----:B-1----:R1:W2:Y:S02]  /*b000*/  SYNCS.PHASECHK.TRANS64.TRYWAIT P1, [R3+URZ+0xc8], R12 ;  /* 0x0000c80c030075a7 */ /* 0x0022a400080211ff */
[----:B--2---:R-:W-:Y:S05]  /*b010*/  @!P1 NANOSLEEP.SYNCS 0x989680 ;  /* 0x009896800000995d */ /* 0x004fea0003900000 */
[----:B------:R-:W2:Y:S02]  /*b020*/  @!P1 SYNCS.PHASECHK.TRANS64 P1, [R3+URZ+0xc8], R12 ;  /* 0x0000c80c030095a7 */ /* 0x000ea400080210ff */
[----:B--2---:R-:W-:Y:S05]  /*b030*/  @!P1 BRA `(.L_x_181) ;  /* 0xfffffffc00f09947 */ /* 0x004fea000383ffff */
[----:B------:R-:W-:Y:S05]  /*b040*/  BRA `(.L_x_85) ;  /* 0xffffffa000bc7947 */ /* 0x000fea000383ffff */
.L_x_89:
[----:B------:R-:W-:Y:S07]  /*b050*/  MOV R0, UR31 ;  /* 0x0000001f00007c02 */ /* 0x000fee0008000f00 */
.L_x_182:
[----:B-1----:R1:W2:Y:S02]  /*b060*/  SYNCS.PHASECHK.TRANS64.TRYWAIT P1, [R0+URZ+0xa0], R9 ;  /* 0x0000a009000075a7 */ /* 0x0022a400080211ff */
[----:B--2---:R-:W-:Y:S05]  /*b070*/  @!P1 NANOSLEEP.SYNCS 0x989680 ;  /* 0x009896800000995d */ /* 0x004fea0003900000 */
[----:B------:R-:W2:Y:S02]  /*b080*/  @!P1 SYNCS.PHASECHK.TRANS64 P1, [R0+URZ+0xa0], R9 ;  /* 0x0000a009000095a7 */ /* 0x000ea400080210ff */
[----:B--2---:R-:W-:Y:S05]  /*b090*/  @!P1 BRA `(.L_x_182) ;  /* 0xfffffffc00f09947 */ /* 0x004fea000383ffff */
[----:B------:R-:W-:Y:S05]  /*b0a0*/  BRA `(.L_x_183) ;  /* 0xffffffa400dc7947 */ /* 0x000fea000383ffff */
.L_x_90:
[----:B------:R-:W-:Y:S07]  /*b0b0*/  MOV R0, UR31 ;  /* 0x0000001f00007c02 */ /* 0x000fee0008000f00 */
.L_x_184:
[----:B-1----:R1:W2:Y:S02]  /*b0c0*/  SYNCS.PHASECHK.TRANS64.TRYWAIT P1, [R0+URZ+0xa8], R9 ;  /* 0x0000a809000075a7 */ /* 0x0022a400080211ff */
[----:B--2---:R-:W-:Y:S05]  /*b0d0*/  @!P1 NANOSLEEP.SYNCS 0x989680 ;  /* 0x009896800000995d */ /* 0x004fea0003900000 */
[----:B------:R-:W2:Y:S02]  /*b0e0*/  @!P1 SYNCS.PHASECHK.TRANS64 P1, [R0+URZ+0xa8], R9 ;  /* 0x0000a809000095a7 */ /* 0x000ea400080210ff */
[----:B--2---:R-:W-:Y:S05]  /*b0f0*/  @!P1 BRA `(.L_x_184) ;  /* 0xfffffffc00f09947 */ /* 0x004fea000383ffff */
[----:B------:R-:W-:Y:S05]  /*b100*/  BRA `(.L_x_185) ;  /* 0xffffffa800147947 */ /* 0x000fea000383ffff */
.L_x_91:
[----:B------:R-:W-:Y:S07]  /*b110*/  MOV R0, UR31 ;  /* 0x0000001f00007c02 */ /* 0x000fee0008000f00 */
.L_x_186:
[----:B-1----:R1:W2:Y:S02]  /*b120*/  SYNCS.PHASECHK.TRANS64.TRYWAIT P1, [R0+URZ+0xb0], R9 ;  /* 0x0000b009000075a7 */ /* 0x0022a400080211ff */
[----:B--2---:R-:W-:Y:S05]  /*b130*/  @!P1 NANOSLEEP.SYNCS 0x989680 ;  /* 0x009896800000995d */ /* 0x004fea0003900000 */
[----:B------:R-:W2:Y:S02]  /*b140*/  @!P1 SYNCS.PHASECHK.TRANS64 P1, [R0+URZ+0xb0], R9 ;  /* 0x0000b009000095a7 */ /* 0x000ea400080210ff */
[----:B--2---:R-:W-:Y:S05]  /*b150*/  @!P1 BRA `(.L_x_186) ;  /* 0xfffffffc00f09947 */ /* 0x004fea000383ffff */
[----:B------:R-:W-:Y:S05]  /*b160*/  BRA `(.L_x_187) ;  /* 0xffffffa8005c7947 */ /* 0x000fea000383ffff */
.L_x_92:
[----:B------:R-:W-:Y:S07]  /*b170*/  MOV R0, UR31 ;  /* 0x0000001f00007c02 */ /* 0x000fee0008000f00 */
.L_x_188:
[----:B-1----:R1:W2:Y:S02]  /*b180*/  SYNCS.PHASECHK.TRANS64.TRYWAIT P0, [R0+URZ+0xb8], R9 ;  /* 0x0000b809000075a7 */ /* 0x0022a400080011ff */
[----:B--2---:R-:W-:Y:S05]  /*b190*/  @!P0 NANOSLEEP.SYNCS 0x989680 ;  /* 0x009896800000895d */ /* 0x004fea0003900000 */
[----:B------:R-:W2:Y:S02]  /*b1a0*/  @!P0 SYNCS.PHASECHK.TRANS64 P0, [R0+URZ+0xb8], R9 ;  /* 0x0000b809000085a7 */ /* 0x000ea400080010ff */
[----:B--2---:R-:W-:Y:S05]  /*b1b0*/  @!P0 BRA `(.L_x_188) ;  /* 0xfffffffc00f08947 */ /* 0x004fea000383ffff */
[----:B------:R-:W-:Y:S05]  /*b1c0*/  BRA `(.L_x_189) ;  /* 0xffffffa800ac7947 */ /* 0x000fea000383ffff */
.L_x_94:
[----:B------:R-:W-:-:S07]  /*b1d0*/  MOV R0, UR31 ;  /* 0x0000001f00007c02 */ /* 0x000fce0008000f00 */
.L_x_190:
[----:B--2---:R2:W3:Y:S02]  /*b1e0*/  SYNCS.PHASECHK.TRANS64.TRYWAIT P0, [R0+URZ+0xa0], R3 ;  /* 0x0000a003000075a7 */ /* 0x0044e400080011ff */
[----:B---3--:R-:W-:Y:S05]  /*b1f0*/  @!P0 NANOSLEEP.SYNCS 0x989680 ;  /* 0x009896800000895d */ /* 0x008fea0003900000 */
[----:B------:R-:W3:Y:S02]  /*b200*/  @!P0 SYNCS.PHASECHK.TRANS64 P0, [R0+URZ+0xa0], R3 ;  /* 0x0000a003000085a7 */ /* 0x000ee400080010ff */
[----:B---3--:R-:W-:Y:S05]  /*b210*/  @!P0 BRA `(.L_x_190) ;  /* 0xfffffffc00f08947 */ /* 0x008fea000383ffff */
[----:B------:R-:W-:Y:S05]  /*b220*/  BRA `(.L_x_191) ;  /* 0xffffffac00187947 */ /* 0x000fea000383ffff */
.L_x_95:
[----:B--2---:R-:W-:-:S07]  /*b230*/  MOV R0, UR31 ;  /* 0x0000001f00007c02 */ /* 0x004fce0008000f00 */
.L_x_192:
[----:B--2---:R2:W3:Y:S02]  /*b240*/  SYNCS.PHASECHK.TRANS64.TRYWAIT P0, [R0+URZ+0xa8], R3 ;  /* 0x0000a803000075a7 */ /* 0x0044e400080011ff */
[----:B---3--:R-:W-:Y:S05]  /*b250*/  @!P0 NANOSLEEP.SYNCS 0x989680 ;  /* 0x009896800000895d */ /* 0x008fea0003900000 */
[----:B------:R-:W3:Y:S02]  /*b260*/  @!P0 SYNCS.PHASECHK.TRANS64 P0, [R0+URZ+0xa8], R3 ;  /* 0x0000a803000085a7 */ /* 0x000ee400080010ff */
[----:B---3--:R-:W-:Y:S05]  /*b270*/  @!P0 BRA `(.L_x_192) ;  /* 0xfffffffc00f08947 */ /* 0x008fea000383ffff */
[----:B------:R-:W-:Y:S05]  /*b280*/  BRA `(.L_x_193) ;  /* 0xffffffac00087947 */ /* 0x000fea000383ffff */
.L_x_96:
[----:B--2---:R-:W-:-:S07]  /*b290*/  MOV R0, UR31 ;  /* 0x0000001f00007c02 */ /* 0x004fce0008000f00 */
.L_x_194:
[----:B--2---:R2:W3:Y:S02]  /*b2a0*/  SYNCS.PHASECHK.TRANS64.TRYWAIT P0, [R0+URZ+0xb0], R3 ;  /* 0x0000b003000075a7 */ /* 0x0044e400080011ff */
[----:B---3--:R-:W-:Y:S05]  /*b2b0*/  @!P0 NANOSLEEP.SYNCS 0x989680 ;  /* 0x009896800000895d */ /* 0x008fea0003900000 */
[----:B------:R-:W3:Y:S02]  /*b2c0*/  @!P0 SYNCS.PHASECHK.TRANS64 P0, [R0+URZ+0xb0], R3 ;  /* 0x0000b003000085a7 */ /* 0x000ee400080010ff */
[----:B---3--:R-:W-:Y:S05]  /*b2d0*/  @!P0 BRA `(.L_x_194) ;  /* 0xfffffffc00f08947 */ /* 0x008fea000383ffff */
[----:B------:R-:W-:Y:S05]  /*b2e0*/  BRA `(.L_x_195) ;  /* 0xffffffa800f87947 */ /* 0x000fea000383ffff */
.L_x_98:
[----:B------:R-:W-:Y:S07]  /*b2f0*/  MOV R0, UR49 ;  /* 0x0000003100007c02 */ /* 0x000fee0008000f00 */
.L_x_196:
[----:B-1----:R1:W2:Y:S02]  /*b300*/  SYNCS.PHASECHK.TRANS64.TRYWAIT P0, [R0+URZ+0xd0], R3 ;  /* 0x0000d003000075a7 */ /* 0x0022a400080011ff */
[----:B--2---:R-:W-:Y:S05]  /*b310*/  @!P0 NANOSLEEP.SYNCS 0x989680 ;  /* 0x009896800000895d */ /* 0x004fea0003900000 */
[----:B------:R-:W2:Y:S02]  /*b320*/  @!P0 SYNCS.PHASECHK.TRANS64 P0, [R0+URZ+0xd0], R3 ;  /* 0x0000d003000085a7 */ /* 0x000ea400080010ff */
[----:B--2---:R-:W-:Y:S05]  /*b330*/  @!P0 BRA `(.L_x_196) ;  /* 0xfffffffc00f08947 */ /* 0x004fea000383ffff */
[----:B------:R-:W-:Y:S05]  /*b340*/  BRA `(.L_x_197) ;  /* 0xffffffac00c87947 */ /* 0x000fea000383ffff */
.L_x_109:
[----:B-1----:R-:W-:Y:S04]  /*b350*/  MOV R2, UR49 ;  /* 0x0000003100027c02 */ /* 0x002fe80008000f00 */
[----:B------:R1:W3:Y:S03]  /*b360*/  SYNCS.PHASECHK.TRANS64.TRYWAIT P1, [R2+URZ+0x80], R3 ;  /* 0x00008003020075a7 */ /* 0x0002e600080211ff */
[----:B---3--:R-:W-:Y:S05]  /*b370*/  @!P1 NANOSLEEP.SYNCS 0x989680 ;  /* 0x009896800000995d */ /* 0x008fea0003900000 */
[----:B------:R-:W3:Y:S02]  /*b380*/  @!P1 SYNCS.PHASECHK.TRANS64 P1, [R2+URZ+0x80], R3 ;  /* 0x00008003020095a7 */ /* 0x000ee400080210ff */
[----:B---3--:R-:W-:Y:S05]  /*b390*/  @!P1 BRA `(.L_x_109) ;  /* 0xfffffffc00ec9947 */ /* 0x008fea000383ffff */
[----:B------:R-:W-:Y:S05]  /*b3a0*/  BRA `(.L_x_108) ;  /* 0xffffffc000407947 */ /* 0x000fea000383ffff */
.L_x_111:
[----:B-1----:R1:W4:Y:S02]  /*b3b0*/  SYNCS.PHASECHK.TRANS64.TRYWAIT P0, [R99+URZ+0xe0], R0 ;  /* 0x0000e000630075a7 */ /* 0x00232400080011ff */
[----:B----4-:R-:W-:Y:S05]  /*b3c0*/  @!P0 NANOSLEEP.SYNCS 0x989680 ;  /* 0x009896800000895d */ /* 0x010fea0003900000 */
[----:B------:R-:W4:Y:S02]  /*b3d0*/  @!P0 SYNCS.PHASECHK.TRANS64 P0, [R99+URZ+0xe0], R0 ;  /* 0x0000e000630085a7 */ /* 0x000f2400080010ff */
[----:B----4-:R-:W-:Y:S05]  /*b3e0*/  @!P0 BRA `(.L_x_111) ;  /* 0xfffffffc00f08947 */ /* 0x010fea000383ffff */
[----:B------:R-:W-:Y:S05]  /*b3f0*/  BRA `(.L_x_110) ;  /* 0xffffffc000687947 */ /* 0x000fea000383ffff */
.L_x_120:
[----:B--2---:R2:W4:Y:S02]  /*b400*/  SYNCS.PHASECHK.TRANS64.TRYWAIT P0, [R3+URZ+0x80], R0 ;  /* 0x00008000030075a7 */ /* 0x00452400080011ff */
[----:B----4-:R-:W-:Y:S05]  /*b410*/  @!P0 NANOSLEEP.SYNCS 0x989680 ;  /* 0x009896800000895d */ /* 0x010fea0003900000 */
[----:B------:R-:W4:Y:S02]  /*b420*/  @!P0 SYNCS.PHASECHK.TRANS64 P0, [R3+URZ+0x80], R0 ;  /* 0x00008000030085a7 */ /* 0x000f2400080010ff */
[----:B----4-:R-:W-:Y:S05]  /*b430*/  @!P0 BRA `(.L_x_120) ;  /* 0xfffffffc00f08947 */ /* 0x010fea000383ffff */
[----:B------:R-:W-:Y:S05]  /*b440*/  BRA `(.L_x_119) ;  /* 0xffffffcc00447947 */ /* 0x000fea000383ffff */
.L_x_128:
[----:B-1----:R1:W4:Y:S02]  /*b450*/  SYNCS.PHASECHK.TRANS64.TRYWAIT P0, [R62+URZ+0x80], R5 ;  /* 0x000080053e0075a7 */ /* 0x00232400080011ff */
[----:B----4-:R-:W-:Y:S05]  /*b460*/  @!P0 NANOSLEEP.SYNCS 0x989680 ;  /* 0x009896800000895d */ /* 0x010fea0003900000 */
[----:B------:R-:W4:Y:S02]  /*b470*/  @!P0 SYNCS.PHASECHK.TRANS64 P0, [R62+URZ+0x80], R5 ;  /* 0x000080053e0085a7 */ /* 0x000f2400080010ff */
[----:B----4-:R-:W-:Y:S05]  /*b480*/  @!P0 BRA `(.L_x_128) ;  /* 0xfffffffc00f08947 */ /* 0x010fea000383ffff */
[----:B------:R-:W-:Y:S05]  /*b490*/  BRA `(.L_x_127) ;  /* 0xffffffd800407947 */ /* 0x000fea000383ffff */
.L_x_136:
[----:B-1----:R1:W4:Y:S02]  /*b4a0*/  SYNCS.PHASECHK.TRANS64.TRYWAIT P0, [R61+URZ+0x80], R4 ;  /* 0x000080043d0075a7 */ /* 0x00232400080011ff */
[----:B----4-:R-:W-:Y:S05]  /*b4b0*/  @!P0 NANOSLEEP.SYNCS 0x989680 ;  /* 0x009896800000895d */ /* 0x010fea0003900000 */
[----:B------:R-:W4:Y:S02]  /*b4c0*/  @!P0 SYNCS.PHASECHK.TRANS64 P0, [R61+URZ+0x80], R4 ;  /* 0x000080043d0085a7 */ /* 0x000f2400080010ff */
[----:B----4-:R-:W-:Y:S05]  /*b4d0*/  @!P0 BRA `(.L_x_136) ;  /* 0xfffffffc00f08947 */ /* 0x010fea000383ffff */
[----:B------:R-:W-:Y:S05]  /*b4e0*/  BRA `(.L_x_135) ;  /* 0xffffffe400387947 */ /* 0x000fea000383ffff */
        .weak           $__internal_0_$__cuda_sm10x_tcgen05_guardrail_trap_col_being_dealloced_not_returned_by_alloc
        .type           $__internal_0_$__cuda_sm10x_tcgen05_guardrail_trap_col_being_dealloced_not_returned_by_alloc,@function
        .size           $__internal_0_$__cuda_sm10x_tcgen05_guardrail_trap_col_being_dealloced_not_returned_by_alloc,($__internal_1_$__cuda_sm10x_tcgen05_guardrail_trap_phase_invalid_during_alloc - $__internal_0_$__cuda_sm10x_tcgen05_guardrail_trap_col_being_dealloced_not_returned_by_alloc)
$__internal_0_$__cuda_sm10x_tcgen05_guardrail_trap_col_being_dealloced_not_returned_by_alloc:
[----:B------:R-:W-:Y:S05]  /*b4f0*/  BPT.TRAP 0x1 ;  /* 0x000000040000795c */ /* 0x000fea0000300000 */
[----:B------:R-:W-:-:S04]  /*b500*/  HFMA2 R3, -RZ, RZ, 0, 0 ;  /* 0x00000000ff037431 */ /* 0x000fc800000001ff */
[----:B------:R-:W-:Y:S05]  /*b510*/  RET.REL.NODEC R2 `(_ZN7cutlass13device_kernelINS_4conv6kernel13ConvUniversalINS1_16ConvProblemShapeILNS1_8OperatorE2ELi2EEENS1_10collective14CollectiveConvINS1_47MainloopSm100TmaUmmaWarpSpecializedImplicitGemmILS5_2ELi8ELi2ELi1ELi2EN4cute5tupleIJNSA_1CILi2EEENSC_ILi1EEESE_EEEEENSB_IJNSC_ILi256EEENSB_IJNSC_ILi128EEEEEENSB_IJNSC_ILi64EEEEEEEEENS_10bfloat16_tESN_NSA_8TiledMMAINSA_8MMA_AtomIJNSA_26SM100_MMA_F16BF16_2x1SM_SSISN_SN_fLi256ELi128ELNSA_4UMMA5MajorE1ELSS_1ELNSR_7ScaleInE0ELST_0EEEEEENSA_6LayoutINSB_IJSE_SE_SE_EEENSB_IJNSC_ILi0EEESY_SY_EEEEENSB_IJNSA_10UnderscoreES11_S11_EEEEENS7_6detail27Sm100ImplicitGemmTileTraitsINSA_18SM100_TMA_2SM_LOADENSA_14ComposedLayoutINSA_7SwizzleILi3ELi4ELi3EEENSA_18smem_ptr_flag_bitsILi16EEENSW_INSB_IJSK_NSC_ILi8EEEEEENSB_IJSE_SK_EEEEEEEvEENS15_INSA_25SM100_TMA_2SM_LOAD_IM2COLES1G_vEEEENS_8epilogue10collective18CollectiveEpilogueINS1L_23Sm100TmaWarpSpecializedILi4ELi2ELi32ELb1ELb0EEEJNSB_IJSI_SJ_SL_EEENSB_IJNSW_ISI_SE_EENSW_INSC_ILi32EEESE_EEEEESN_NSB_IJlNSB_IJSE_llEEESY_EEESN_S1W_NS1L_6fusion15FusionCallbacksIS1P_NS1X_17LinearCombinationISN_fSN_fLNS_15FloatRoundStyleE2EEES1Q_S1U_JEEENSA_5SM1004TMEM4LOAD26SM100_TMEM_LOAD_32dp32b32xENSA_13SM90_TMA_LOADENS17_INS18_ILi2ELi4ELi3EEES1B_NSW_INSB_IJS1C_S1S_EEENSB_IJS1S_SE_EEEEEEENSA_39AutoVectorizingCopyWithAssumedAlignmentILi128EEENSA_14SM90_TMA_STOREES2C_S2E_S2E_EEEvvEEEEvNT_6ParamsE) ;  /* 0xffffff4802b87950 */ /* 0x000fea0003c3ffff */
        .weak           $__internal_1_$__cuda_sm10x_tcgen05_guardrail_trap_phase_invalid_during_alloc
        .type           $__internal_1_$__cuda_sm10x_tcgen05_guardrail_trap_phase_invalid_during_alloc,@function
        .size           $__internal_1_$__cuda_sm10x_tcgen05_guardrail_trap_phase_invalid_during_alloc,($__internal_2_$__cuda_sm10x_tcgen05_guardrail_trap_unallocated_columns_being_dealloced - $__internal_1_$__cuda_sm10x_tcgen05_guardrail_trap_phase_invalid_during_alloc)
$__internal_1_$__cuda_sm10x_tcgen05_guardrail_trap_phase_invalid_during_alloc:
[----:B------:R-:W-:Y:S05]  /*b520*/  BPT.TRAP 0x1 ;  /* 0x000000040000795c */ /* 0x000fea0000300000 */
[----:B------:R-:W-:-:S04]  /*b530*/  MOV R5, 0x0 ;  /* 0x0000000000057802 */ /* 0x000fc80000000f00 */
[----:B------:R-:W-:Y:S05]  /*b540*/  RET.REL.NODEC R4 `(_ZN7cutlass13device_kernelINS_4conv6kernel13ConvUniversalINS1_16ConvProblemShapeILNS1_8OperatorE2ELi2EEENS1_10collective14CollectiveConvINS1_47MainloopSm100TmaUmmaWarpSpecializedImplicitGemmILS5_2ELi8ELi2ELi1ELi2EN4cute5tupleIJNSA_1CILi2EEENSC_ILi1EEESE_EEEEENSB_IJNSC_ILi256EEENSB_IJNSC_ILi128EEEEEENSB_IJNSC_ILi64EEEEEEEEENS_10bfloat16_tESN_NSA_8TiledMMAINSA_8MMA_AtomIJNSA_26SM100_MMA_F16BF16_2x1SM_SSISN_SN_fLi256ELi128ELNSA_4UMMA5MajorE1ELSS_1ELNSR_7ScaleInE0ELST_0EEEEEENSA_6LayoutINSB_IJSE_SE_SE_EEENSB_IJNSC_ILi0EEESY_SY_EEEEENSB_IJNSA_10UnderscoreES11_S11_EEEEENS7_6detail27Sm100ImplicitGemmTileTraitsINSA_18SM100_TMA_2SM_LOADENSA_14ComposedLayoutINSA_7SwizzleILi3ELi4ELi3EEENSA_18smem_ptr_flag_bitsILi16EEENSW_INSB_IJSK_NSC_ILi8EEEEEENSB_IJSE_SK_EEEEEEEvEENS15_INSA_25SM100_TMA_2SM_LOAD_IM2COLES1G_vEEEENS_8epilogue10collective18CollectiveEpilogueINS1L_23Sm100TmaWarpSpecializedILi4ELi2ELi32ELb1ELb0EEEJNSB_IJSI_SJ_SL_EEENSB_IJNSW_ISI_SE_EENSW_INSC_ILi32EEESE_EEEEESN_NSB_IJlNSB_IJSE_llEEESY_EEESN_S1W_NS1L_6fusion15FusionCallbacksIS1P_NS1X_17LinearCombinationISN_fSN_fLNS_15FloatRoundStyleE2EEES1Q_S1U_JEEENSA_5SM1004TMEM4LOAD26SM100_TMEM_LOAD_32dp32b32xENSA_13SM90_TMA_LOADENS17_INS18_ILi2ELi4ELi3EEES1B_NSW_INSB_IJS1C_S1S_EEENSB_IJS1S_SE_EEEEEEENSA_39AutoVectorizingCopyWithAssumedAlignmentILi128EEENSA_14SM90_TMA_STOREES2C_S2E_S2E_EEEvvEEEEvNT_6ParamsE) ;  /* 0xffffff4804ac7950 */ /* 0x000fea0003c3ffff */
        .weak           $__internal_2_$__cuda_sm10x_tcgen05_guardrail_trap_unallocated_columns_being_dealloced
        .type           $__internal_2_$__cuda_sm10x_tcgen05_guardrail_trap_unallocated_columns_being_dealloced,@function
        .size           $__internal_2_$__cuda_sm10x_tcgen05_guardrail_trap_unallocated_columns_being_dealloced,(.L_x_199 - $__internal_2_$__cuda_sm10x_tcgen05_guardrail_trap_unallocated_columns_being_dealloced)
$__internal_2_$__cuda_sm10x_tcgen05_guardrail_trap_unallocated_columns_being_dealloced:
[----:B------:R-:W-:Y:S05]  /*b550*/  BPT.TRAP 0x1 ;  /* 0x000000040000795c */ /* 0x000fea0000300000 */
[----:B------:R-:W-:-:S04]  /*b560*/  HFMA2 R3, -RZ, RZ, 0, 0 ;  /* 0x00000000ff037431 */ /* 0x000fc800000001ff */
[----:B------:R-:W-:Y:S05]  /*b570*/  RET.REL.NODEC R2 `(_ZN7cutlass13device_kernelINS_4conv6kernel13ConvUniversalINS1_16ConvProblemShapeILNS1_8OperatorE2ELi2EEENS1_10collective14CollectiveConvINS1_47MainloopSm100TmaUmmaWarpSpecializedImplicitGemmILS5_2ELi8ELi2ELi1ELi2EN4cute5tupleIJNSA_1CILi2EEENSC_ILi1EEESE_EEEEENSB_IJNSC_ILi256EEENSB_IJNSC_ILi128EEEEEENSB_IJNSC_ILi64EEEEEEEEENS_10bfloat16_tESN_NSA_8TiledMMAINSA_8MMA_AtomIJNSA_26SM100_MMA_F16BF16_2x1SM_SSISN_SN_fLi256ELi128ELNSA_4UMMA5MajorE1ELSS_1ELNSR_7ScaleInE0ELST_0EEEEEENSA_6LayoutINSB_IJSE_SE_SE_EEENSB_IJNSC_ILi0EEESY_SY_EEEEENSB_IJNSA_10UnderscoreES11_S11_EEEEENS7_6detail27Sm100ImplicitGemmTileTraitsINSA_18SM100_TMA_2SM_LOADENSA_14ComposedLayoutINSA_7SwizzleILi3ELi4ELi3EEENSA_18smem_ptr_flag_bitsILi16EEENSW_INSB_IJSK_NSC_ILi8EEEEEENSB_IJSE_SK_EEEEEEEvEENS15_INSA_25SM100_TMA_2SM_LOAD_IM2COLES1G_vEEEENS_8epilogue10collective18CollectiveEpilogueINS1L_23Sm100TmaWarpSpecializedILi4ELi2ELi32ELb1ELb0EEEJNSB_IJSI_SJ_SL_EEENSB_IJNSW_ISI_SE_EENSW_INSC_ILi32EEESE_EEEEESN_NSB_IJlNSB_IJSE_llEEESY_EEESN_S1W_NS1L_6fusion15FusionCallbacksIS1P_NS1X_17LinearCombinationISN_fSN_fLNS_15FloatRoundStyleE2EEES1Q_S1U_JEEENSA_5SM1004TMEM4LOAD26SM100_TMEM_LOAD_32dp32b32xENSA_13SM90_TMA_LOADENS17_INS18_ILi2ELi4ELi3EEES1B_NSW_INSB_IJS1C_S1S_EEENSB_IJS1S_SE_EEEEEEENSA_39AutoVectorizingCopyWithAssumedAlignmentILi128EEENSA_14SM90_TMA_STOREES2C_S2E_S2E_EEEvvEEEEvNT_6ParamsE) ;  /* 0xffffff4802a07950 */ /* 0x000fea0003c3ffff */
.L_x_198:
[----:B------:R-:W-:-:S00]  /*b580*/  BRA `(.L_x_198) ;  /* 0xfffffffc00fc7947 */ /* 0x000fc0000383ffff */
[----:B------:R-:W-:-:S00]  /*b590*/  NOP ;  /* 0x0000000000007918 */ /* 0x000fc00000000000 */
        /* <DEDUP_REMOVED lines=14> */
.L_x_199:


//--------------------- .nv.global.init           --------------------------
	.section	.nv.global.init,"aw",@progbits
.nv.global.init:
	.type		$str$29,@object
	.size		$str$29,($str$30 - $str$29)
$str$29:
        /*0000*/ 	.byte	0x28, 0x61, 0x64, 0x64, 0x72, 0x65, 0x73, 0x73, 0x20, 0x26, 0x20, 0x6d, 0x61, 0x73, 0x6b, 0x29
        /*0010*/ 	.byte	0x20, 0x3d, 0x3d, 0x20, 0x30, 0x00
	.type		$str$30,@object
	.size		$str$30,($str$28 - $str$30)
$str$30:
        /*0016*/ 	.byte	0x2f, 0x74, 0x6d, 0x70, 0x2f, 0x63, 0x75, 0x74, 0x6c, 0x61, 0x73, 0x73, 0x5f, 0x73, 0x77, 0x65
        /*0026*/ 	.byte	0x65, 0x70, 0x5f, 0x73, 0x72, 0x63, 0x2f, 0x69, 0x6e, 0x63, 0x6c, 0x75, 0x64, 0x65, 0x2f, 0x63
        /*0036*/ 	.byte	0x75, 0x74, 0x65, 0x2f, 0x70, 0x6f, 0x69, 0x6e, 0x74, 0x65, 0x72, 0x5f, 0x66, 0x6c, 0x61, 0x67
        /*0046*/ 	.byte	0x67, 0x65, 0x64, 0x2e, 0x68, 0x70, 0x70, 0x00
	.type		$str$28,@object
	.size		$str$28,($str$27 - $str$28)
$str$28:
        /*004e*/ 	.byte	0x2f, 0x74, 0x6d, 0x70, 0x2f, 0x63, 0x75, 0x74, 0x6c, 0x61, 0x73, 0x73, 0x5f, 0x73, 0x77, 0x65
        /*005e*/ 	.byte	0x65, 0x70, 0x5f, 0x73, 0x72, 0x63, 0x2f, 0x69, 0x6e, 0x63, 0x6c, 0x75, 0x64, 0x65, 0x2f, 0x63
        /*006e*/ 	.byte	0x75, 0x74, 0x65, 0x2f, 0x61, 0x74, 0x6f, 0x6d, 0x2f, 0x63, 0x6f, 0x70, 0x79, 0x5f, 0x74, 0x72
        /*007e*/ 	.byte	0x61, 0x69, 0x74, 0x73, 0x5f, 0x73, 0x6d, 0x31, 0x30, 0x30, 0x2e, 0x68, 0x70, 0x70, 0x00
	.type		$str$27,@object
	.size		$str$27,(__unnamed_1 - $str$27)
$str$27:
        /*008d*/ 	.byte	0x28, 0x28, 0x75, 0x69, 0x6e, 0x74, 0x33, 0x32, 0x5f, 0x74, 0x28, 0x74, 0x68, 0x72, 0x65, 0x61
        /*009d*/ 	.byte	0x64, 0x49, 0x64, 0x78, 0x2e, 0x78, 0x29, 0x20, 0x2f, 0x20, 0x33, 0x32, 0x29, 0x20, 0x25, 0x20
        /*00ad*/ 	.byte	0x34, 0x29, 0x20, 0x3d, 0x3d, 0x20, 0x28, 0x28, 0x28, 0x74, 0x6d, 0x65, 0x6d, 0x5f, 0x61, 0x64
        /*00bd*/ 	.byte	0x64, 0x72, 0x20, 0x3e, 0x3e, 0x20, 0x31, 0x36, 0x29, 0x20, 0x2f, 0x20, 0x33, 0x32, 0x29, 0x20
        /*00cd*/ 	.byte	0x25, 0x20, 0x34, 0x29, 0x00
	.type		__unnamed_1,@object
	.size		__unnamed_1,(__unnamed_2 - __unnamed_1)
__unnamed_1:
        /*00d2*/ 	.byte	0x61, 0x75, 0x74, 0x6f, 0x20, 0x63, 0x75, 0x74, 0x65, 0x3a, 0x3a, 0x61, 0x73, 0x5f, 0x70, 0x6f
        /* <DEDUP_REMOVED lines=24> */
        /*0262*/ 	.byte	0x34, 0x30, 0x39, 0x36, 0x3e, 0x3e, 0x3e, 0x3e, 0x5d, 0x00
	.type		__unnamed_2,@object
	.size		__unnamed_2,(.L_2 - __unnamed_2)
__unnamed_2:
        /* <DEDUP_REMOVED lines=42> */
        /*050c*/ 	.byte	0x3e, 0x3e, 0x5d, 0x00
.L_2:


//--------------------- .nv.shared._ZN7cutlass13device_kernelINS_4conv6kernel13ConvUniversalINS1_16ConvProblemShapeILNS1_8OperatorE2ELi2EEENS1_10collective14CollectiveConvINS1_47MainloopSm100TmaUmmaWarpSpecializedImplicitGemmILS5_2ELi8ELi2ELi1ELi2EN4cute5tupleIJNSA_1CILi2EEENSC_ILi1EEESE_EEEEENSB_IJNSC_ILi256EEENSB_IJNSC_ILi128EEEEEENSB_IJNSC_ILi64EEEEEEEEENS_10bfloat16_tESN_NSA_8TiledMMAINSA_8MMA_AtomIJNSA_26SM100_MMA_F16BF16_2x1SM_SSISN_SN_fLi256ELi128ELNSA_4UMMA5MajorE1ELSS_1ELNSR_7ScaleInE0ELST_0EEEEEENSA_6LayoutINSB_IJSE_SE_SE_EEENSB_IJNSC_ILi0EEESY_SY_EEEEENSB_IJNSA_10UnderscoreES11_S11_EEEEENS7_6detail27Sm100ImplicitGemmTileTraitsINSA_18SM100_TMA_2SM_LOADENSA_14ComposedLayoutINSA_7SwizzleILi3ELi4ELi3EEENSA_18smem_ptr_flag_bitsILi16EEENSW_INSB_IJSK_NSC_ILi8EEEEEENSB_IJSE_SK_EEEEEEEvEENS15_INSA_25SM100_TMA_2SM_LOAD_IM2COLES1G_vEEEENS_8epilogue10collective18CollectiveEpilogueINS1L_23Sm100TmaWarpSpecializedILi4ELi2ELi32ELb1ELb0EEEJNSB_IJSI_SJ_SL_EEENSB_IJNSW_ISI_SE_EENSW_INSC_ILi32EEESE_EEEEESN_NSB_IJlNSB_IJSE_llEEESY_EEESN_S1W_NS1L_6fusion15FusionCallbacksIS1P_NS1X_17LinearCombinationISN_fSN_fLNS_15FloatRoundStyleE2EEES1Q_S1U_JEEENSA_5SM1004TMEM4LOAD26SM100_TMEM_LOAD_32dp32b32xENSA_13SM90_TMA_LOADENS17_INS18_ILi2ELi4ELi3EEES1B_NSW_INSB_IJS1C_S1S_EEENSB_IJS1S_SE_EEEEEEENSA_39AutoVectorizingCopyWithAssumedAlignmentILi128EEENSA_14SM90_TMA_STOREES2C_S2E_S2E_EEEvvEEEEvNT_6ParamsE --------------------------
	.section	.nv.shared._ZN7cutlass13device_kernelINS_4conv6kernel13ConvUniversalINS1_16ConvProblemShapeILNS1_8OperatorE2ELi2EEENS1_10collective14CollectiveConvINS1_47MainloopSm100TmaUmmaWarpSpecializedImplicitGemmILS5_2ELi8ELi2ELi1ELi2EN4cute5tupleIJNSA_1CILi2EEENSC_ILi1EEESE_EEEEENSB_IJNSC_ILi256EEENSB_IJNSC_ILi128EEEEEENSB_IJNSC_ILi64EEEEEEEEENS_10bfloat16_tESN_NSA_8TiledMMAINSA_8MMA_AtomIJNSA_26SM100_MMA_F16BF16_2x1SM_SSISN_SN_fLi256ELi128ELNSA_4UMMA5MajorE1ELSS_1ELNSR_7ScaleInE0ELST_0EEEEEENSA_6LayoutINSB_IJSE_SE_SE_EEENSB_IJNSC_ILi0EEESY_SY_EEEEENSB_IJNSA_10UnderscoreES11_S11_EEEEENS7_6detail27Sm100ImplicitGemmTileTraitsINSA_18SM100_TMA_2SM_LOADENSA_14ComposedLayoutINSA_7SwizzleILi3ELi4ELi3EEENSA_18smem_ptr_flag_bitsILi16EEENSW_INSB_IJSK_NSC_ILi8EEEEEENSB_IJSE_SK_EEEEEEEvEENS15_INSA_25SM100_TMA_2SM_LOAD_IM2COLES1G_vEEEENS_8epilogue10collective18CollectiveEpilogueINS1L_23Sm100TmaWarpSpecializedILi4ELi2ELi32ELb1ELb0EEEJNSB_IJSI_SJ_SL_EEENSB_IJNSW_ISI_SE_EENSW_INSC_ILi32EEESE_EEEEESN_NSB_IJlNSB_IJSE_llEEESY_EEESN_S1W_NS1L_6fusion15FusionCallbacksIS1P_NS1X_17LinearCombinationISN_fSN_fLNS_15FloatRoundStyleE2EEES1Q_S1U_JEEENSA_5SM1004TMEM4LOAD26SM100_TMEM_LOAD_32dp32b32xENSA_13SM90_TMA_LOADENS17_INS18_ILi2ELi4ELi3EEES1B_NSW_INSB_IJS1C_S1S_EEENSB_IJS1S_SE_EEEEEEENSA_39AutoVectorizingCopyWithAssumedAlignmentILi128EEENSA_14SM90_TMA_STOREES2C_S2E_S2E_EEEvvEEEEvNT_6ParamsE,"aw",@nobits
	.sectionflags	@""
	.align	16
	.zero		1024


//--------------------- .nv.shared.reserved.0     --------------------------
	.section	.nv.shared.reserved.0,"aw",@nobits
	.weak		__nv_reservedSMEM_offset_0_alias
	.size		__nv_reservedSMEM_offset_0_alias, 0, 64
	.other		__nv_reservedSMEM_offset_0_alias,@"STO_CUDA_RESERVED_SHARED STV_DEFAULT"
__nv_reservedSMEM_offset_0_alias:
	.zero		0
.nv.shared.reserved.0:
	.zero		64
	.weak		__nv_reservedSMEM_tcgen05_partition
	.type		__nv_reservedSMEM_tcgen05_partition,@object
	.size		__nv_reservedSMEM_tcgen05_partition,(.L_0 - __nv_reservedSMEM_tcgen05_partition)
__nv_reservedSMEM_tcgen05_partition:
	.zero		32
.L_0:


//--------------------- .nv.global                --------------------------
	.section	.nv.global,"aw",@nobits
.nv.global:
	.type		_ZN39_INTERNAL_13c9c745_4_k_cu_9f68f632_38324cute1_E,@object
	.size		_ZN39_INTERNAL_13c9c745_4_k_cu_9f68f632_38324cute1_E,(_ZN39_INTERNAL_13c9c745_4_k_cu_9f68f632_38324cuda3std3__45__cpo6cbeginE - _ZN39_INTERNAL_13c9c745_4_k_cu_9f68f632_38324cute1_E)
_ZN39_INTERNAL_13c9c745_4_k_cu_9f68f632_38324cute1_E:
	.zero		1
	.type		_ZN39_INTERNAL_13c9c745_4_k_cu_9f68f632_38324cuda3std3__45__cpo6cbeginE,@object
	.size		_ZN39_INTERNAL_13c9c745_4_k_cu_9f68f632_38324cuda3std3__45__cpo6cbeginE,(_ZN39_INTERNAL_13c9c745_4_k_cu_9f68f632_38324cuda3std3__48in_placeE - _ZN39_INTERNAL_13c9c745_4_k_cu_9f68f632_38324cuda3std3__45__cpo6cbeginE)
_ZN39_INTERNAL_13c9c745_4_k_cu_9f68f632_38324cuda3std3__45__cpo6cbeginE:
	.zero		1
	.type		_ZN39_INTERNAL_13c9c745_4_k_cu_9f68f632_38324cuda3std3__48in_placeE,@object
	.size		_ZN39_INTERNAL_13c9c745_4_k_cu_9f68f632_38324cuda3std3__48in_placeE,(_ZN39_INTERNAL_13c9c745_4_k_cu_9f68f632_38324cuda3std6ranges3__45__cpo9iter_moveE - _ZN39_INTERNAL_13c9c745_4_k_cu_9f68f632_38324cuda3std3__48in_placeE)
_ZN39_INTERNAL_13c9c745_4_k_cu_9f68f632_38324cuda3std3__48in_placeE:
	.zero		1
	.type		_ZN39_INTERNAL_13c9c745_4_k_cu_9f68f632_38324cuda3std6ranges3__45__cpo9iter_moveE,@object
	.size		_ZN39_INTERNAL_13c9c745_4_k_cu_9f68f632_38324cuda3std6ranges3__45__cpo9iter_moveE,(_ZN39_INTERNAL_13c9c745_4_k_cu_9f68f632_38324cuda3std3__45__cpo5beginE - _ZN39_INTERNAL_13c9c745_4_k_cu_9f68f632_38324cuda3std6ranges3__45__cpo9iter_moveE)
_ZN39_INTERNAL_13c9c745_4_k_cu_9f68f632_38324cuda3std6ranges3__45__cpo9iter_moveE:
	.zero		1
	.type		_ZN39_INTERNAL_13c9c745_4_k_cu_9f68f632_38324cuda3std3__45__cpo5beginE,@object
	.size		_ZN39_INTERNAL_13c9c745_4_k_cu_9f68f632_38324cuda3std3__45__cpo5beginE,(_ZN39_INTERNAL_13c9c745_4_k_cu_9f68f632_38324cuda3std3__441_GLOBAL__N__13c9c745_4_k_cu_9f68f632_38326ignoreE - _ZN39_INTERNAL_13c9c745_4_k_cu_9f68f632_38324cuda3std3__45__cpo5beginE)
_ZN39_INTERNAL_13c9c745_4_k_cu_9f68f632_38324cuda3std3__45__cpo5beginE:
	.zero		1
	.type		_ZN39_INTERNAL_13c9c745_4_k_cu_9f68f632_38324cuda3std3__441_GLOBAL__N__13c9c745_4_k_cu_9f68f632_38326ignoreE,@object
	.size		_ZN39_INTERNAL_13c9c745_4_k_cu_9f68f632_38324cuda3std3__441_GLOBAL__N__13c9c745_4_k_cu_9f68f632_38326ignoreE,(_ZN39_INTERNAL_13c9c745_4_k_cu_9f68f632_38324cute7productE - _ZN39_INTERNAL_13c9c745_4_k_cu_9f68f632_38324cuda3std3__441_GLOBAL__N__13c9c745_4_k_cu_9f68f632_38326ignoreE)
_ZN39_INTERNAL_13c9c745_4_k_cu_9f68f632_38324cuda3std3__441_GLOBAL__N__13c9c745_4_k_cu_9f68f632_38326ignoreE:
	.zero		1
	.type		_ZN39_INTERNAL_13c9c745_4_k_cu_9f68f632_38324cute7productE,@object
	.size		_ZN39_INTERNAL_13c9c745_4_k_cu_9f68f632_38324cute7productE,(_ZN39_INTERNAL_13c9c745_4_k_cu_9f68f632_38324cuda3std3__45__cpo3endE - _ZN39_INTERNAL_13c9c745_4_k_cu_9f68f632_38324cute7productE)
_ZN39_INTERNAL_13c9c745_4_k_cu_9f68f632_38324cute7productE:
	.zero		1
	.type		_ZN39_INTERNAL_13c9c745_4_k_cu_9f68f632_38324cuda3std3__45__cpo3endE,@object
	.size		_ZN39_INTERNAL_13c9c745_4_k_cu_9f68f632_38324cuda3std3__45__cpo3endE,(_ZN39_INTERNAL_13c9c745_4_k_cu_9f68f632_38324cuda3std3__419piecewise_constructE - _ZN39_INTERNAL_13c9c745_4_k_cu_9f68f632_38324cuda3std3__45__cpo3endE)
_ZN39_INTERNAL_13c9c745_4_k_cu_9f68f632_38324cuda3std3__45__cpo3endE:
	.zero		1
	.type		_ZN39_INTERNAL_13c9c745_4_k_cu_9f68f632_38324cuda3std3__419piecewise_constructE,@object
	.size		_ZN39_INTERNAL_13c9c745_4_k_cu_9f68f632_38324cuda3std3__419piecewise_constructE,(_ZN39_INTERNAL_13c9c745_4_k_cu_9f68f632_38324cuda3std3__45__cpo4cendE - _ZN39_INTERNAL_13c9c745_4_k_cu_9f68f632_38324cuda3std3__419piecewise_constructE)
_ZN39_INTERNAL_13c9c745_4_k_cu_9f68f632_38324cuda3std3__419piecewise_constructE:
	.zero		1
	.type		_ZN39_INTERNAL_13c9c745_4_k_cu_9f68f632_38324cuda3std3__45__cpo4cendE,@object
	.size		_ZN39_INTERNAL_13c9c745_4_k_cu_9f68f632_38324cuda3std3__45__cpo4cendE,(_ZN39_INTERNAL_13c9c745_4_k_cu_9f68f632_38324cuda3std6ranges3__45__cpo4swapE - _ZN39_INTERNAL_13c9c745_4_k_cu_9f68f632_38324cuda3std3__45__cpo4cendE)
_ZN39_INTERNAL_13c9c745_4_k_cu_9f68f632_38324cuda3std3__45__cpo4cendE:
	.zero		1
	.type		_ZN39_INTERNAL_13c9c745_4_k_cu_9f68f632_38324cuda3std6ranges3__45__cpo4swapE,@object
	.size		_ZN39_INTERNAL_13c9c745_4_k_cu_9f68f632_38324cuda3std6ranges3__45__cpo4swapE,(.L_10 - _ZN39_INTERNAL_13c9c745_4_k_cu_9f68f632_38324cuda3std6ranges3__45__cpo4swapE)
_ZN39_INTERNAL_13c9c745_4_k_cu_9f68f632_38324cuda3std6ranges3__45__cpo4swapE:
	.zero		1
.L_10:


//--------------------- .nv.constant0._ZN7cutlass13device_kernelINS_4conv6kernel13ConvUniversalINS1_16ConvProblemShapeILNS1_8OperatorE2ELi2EEENS1_10collective14CollectiveConvINS1_47MainloopSm100TmaUmmaWarpSpecializedImplicitGemmILS5_2ELi8ELi2ELi1ELi2EN4cute5tupleIJNSA_1CILi2EEENSC_ILi1EEESE_EEEEENSB_IJNSC_ILi256EEENSB_IJNSC_ILi128EEEEEENSB_IJNSC_ILi64EEEEEEEEENS_10bfloat16_tESN_NSA_8TiledMMAINSA_8MMA_AtomIJNSA_26SM100_MMA_F16BF16_2x1SM_SSISN_SN_fLi256ELi128ELNSA_4UMMA5MajorE1ELSS_1ELNSR_7ScaleInE0ELST_0EEEEEENSA_6LayoutINSB_IJSE_SE_SE_EEENSB_IJNSC_ILi0EEESY_SY_EEEEENSB_IJNSA_10UnderscoreES11_S11_EEEEENS7_6detail27Sm100ImplicitGemmTileTraitsINSA_18SM100_TMA_2SM_LOADENSA_14ComposedLayoutINSA_7SwizzleILi3ELi4ELi3EEENSA_18smem_ptr_flag_bitsILi16EEENSW_INSB_IJSK_NSC_ILi8EEEEEENSB_IJSE_SK_EEEEEEEvEENS15_INSA_25SM100_TMA_2SM_LOAD_IM2COLES1G_vEEEENS_8epilogue10collective18CollectiveEpilogueINS1L_23Sm100TmaWarpSpecializedILi4ELi2ELi32ELb1ELb0EEEJNSB_IJSI_SJ_SL_EEENSB_IJNSW_ISI_SE_EENSW_INSC_ILi32EEESE_EEEEESN_NSB_IJlNSB_IJSE_llEEESY_EEESN_S1W_NS1L_6fusion15FusionCallbacksIS1P_NS1X_17LinearCombinationISN_fSN_fLNS_15FloatRoundStyleE2EEES1Q_S1U_JEEENSA_5SM1004TMEM4LOAD26SM100_TMEM_LOAD_32dp32b32xENSA_13SM90_TMA_LOADENS17_INS18_ILi2ELi4ELi3EEES1B_NSW_INSB_IJS1C_S1S_EEENSB_IJS1S_SE_EEEEEEENSA_39AutoVectorizingCopyWithAssumedAlignmentILi128EEENSA_14SM90_TMA_STOREES2C_S2E_S2E_EEEvvEEEEvNT_6ParamsE --------------------------
	.section	.nv.constant0._ZN7cutlass13device_kernelINS_4conv6kernel13ConvUniversalINS1_16ConvProblemShapeILNS1_8OperatorE2ELi2EEENS1_10collective14CollectiveConvINS1_47MainloopSm100TmaUmmaWarpSpecializedImplicitGemmILS5_2ELi8ELi2ELi1ELi2EN4cute5tupleIJNSA_1CILi2EEENSC_ILi1EEESE_EEEEENSB_IJNSC_ILi256EEENSB_IJNSC_ILi128EEEEEENSB_IJNSC_ILi64EEEEEEEEENS_10bfloat16_tESN_NSA_8TiledMMAINSA_8MMA_AtomIJNSA_26SM100_MMA_F16BF16_2x1SM_SSISN_SN_fLi256ELi128ELNSA_4UMMA5MajorE1ELSS_1ELNSR_7ScaleInE0ELST_0EEEEEENSA_6LayoutINSB_IJSE_SE_SE_EEENSB_IJNSC_ILi0EEESY_SY_EEEEENSB_IJNSA_10UnderscoreES11_S11_EEEEENS7_6detail27Sm100ImplicitGemmTileTraitsINSA_18SM100_TMA_2SM_LOADENSA_14ComposedLayoutINSA_7SwizzleILi3ELi4ELi3EEENSA_18smem_ptr_flag_bitsILi16EEENSW_INSB_IJSK_NSC_ILi8EEEEEENSB_IJSE_SK_EEEEEEEvEENS15_INSA_25SM100_TMA_2SM_LOAD_IM2COLES1G_vEEEENS_8epilogue10collective18CollectiveEpilogueINS1L_23Sm100TmaWarpSpecializedILi4ELi2ELi32ELb1ELb0EEEJNSB_IJSI_SJ_SL_EEENSB_IJNSW_ISI_SE_EENSW_INSC_ILi32EEESE_EEEEESN_NSB_IJlNSB_IJSE_llEEESY_EEESN_S1W_NS1L_6fusion15FusionCallbacksIS1P_NS1X_17LinearCombinationISN_fSN_fLNS_15FloatRoundStyleE2EEES1Q_S1U_JEEENSA_5SM1004TMEM4LOAD26SM100_TMEM_LOAD_32dp32b32xENSA_13SM90_TMA_LOADENS17_INS18_ILi2ELi4ELi3EEES1B_NSW_INSB_IJS1C_S1S_EEENSB_IJS1S_SE_EEEEEEENSA_39AutoVectorizingCopyWithAssumedAlignmentILi128EEENSA_14SM90_TMA_STOREES2C_S2E_S2E_EEEvvEEEEvNT_6ParamsE,"a",@progbits
	.sectionflags	@""
	.align	4
.nv.constant0._ZN7cutlass13device_kernelINS_4conv6kernel13ConvUniversalINS1_16ConvProblemShapeILNS1_8OperatorE2ELi2EEENS1_10collective14CollectiveConvINS1_47MainloopSm100TmaUmmaWarpSpecializedImplicitGemmILS5_2ELi8ELi2ELi1ELi2EN4cute5tupleIJNSA_1CILi2EEENSC_ILi1EEESE_EEEEENSB_IJNSC_ILi256EEENSB_IJNSC_ILi128EEEEEENSB_IJNSC_ILi64EEEEEEEEENS_10bfloat16_tESN_NSA_8TiledMMAINSA_8MMA_AtomIJNSA_26SM100_MMA_F16BF16_2x1SM_SSISN_SN_fLi256ELi128ELNSA_4UMMA5MajorE1ELSS_1ELNSR_7ScaleInE0ELST_0EEEEEENSA_6LayoutINSB_IJSE_SE_SE_EEENSB_IJNSC_ILi0EEESY_SY_EEEEENSB_IJNSA_10UnderscoreES11_S11_EEEEENS7_6detail27Sm100ImplicitGemmTileTraitsINSA_18SM100_TMA_2SM_LOADENSA_14ComposedLayoutINSA_7SwizzleILi3ELi4ELi3EEENSA_18smem_ptr_flag_bitsILi16EEENSW_INSB_IJSK_NSC_ILi8EEEEEENSB_IJSE_SK_EEEEEEEvEENS15_INSA_25SM100_TMA_2SM_LOAD_IM2COLES1G_vEEEENS_8epilogue10collective18CollectiveEpilogueINS1L_23Sm100TmaWarpSpecializedILi4ELi2ELi32ELb1ELb0EEEJNSB_IJSI_SJ_SL_EEENSB_IJNSW_ISI_SE_EENSW_INSC_ILi32EEESE_EEEEESN_NSB_IJlNSB_IJSE_llEEESY_EEESN_S1W_NS1L_6fusion15FusionCallbacksIS1P_NS1X_17LinearCombinationISN_fSN_fLNS_15FloatRoundStyleE2EEES1Q_S1U_JEEENSA_5SM1004TMEM4LOAD26SM100_TMEM_LOAD_32dp32b32xENSA_13SM90_TMA_LOADENS17_INS18_ILi2ELi4ELi3EEES1B_NSW_INSB_IJS1C_S1S_EEENSB_IJS1S_SE_EEEEEEENSA_39AutoVectorizingCopyWithAssumedAlignmentILi128EEENSA_14SM90_TMA_STOREES2C_S2E_S2E_EEEvvEEEEvNT_6ParamsE:
	.zero		2944


//--------------------- SYMBOLS --------------------------

	.type		.nv.reservedSmem.offset0,@object
	.size		.nv.reservedSmem.offset0,0x4
	.type		.nv.reservedSmem.cap,@object
	.size		.nv.reservedSmem.cap,0x4
	.type		__assertfail,@function
